def matmul_kernel(
    a_ptr,
    b_ptr,
    c_ptr,
    M,
    N,
    K,
    stride_am,
    stride_ak,
    stride_bk,
    stride_bn,
    stride_cm,
    stride_cn,
    BLOCK_M: tl.constexpr,
    BLOCK_N: tl.constexpr,
    BLOCK_K: tl.constexpr,
    GROUP_M: tl.constexpr,
):
    pid = tl.program_id(axis=0)
    num_pid_m = tl.cdiv(M, BLOCK_M)
    num_pid_n = tl.cdiv(N, BLOCK_N)
    num_pid_in_group = GROUP_M * num_pid_n
    group_id = pid // num_pid_in_group
    first_pid_m = group_id * GROUP_M
    group_size_m = min(num_pid_m - first_pid_m, GROUP_M)
    pid_m = first_pid_m + ((pid % num_pid_in_group) % group_size_m)
    pid_n = (pid % num_pid_in_group) // group_size_m

    offs_am = (pid_m * BLOCK_M + tl.arange(0, BLOCK_M)) % M
    offs_bn = (pid_n * BLOCK_N + tl.arange(0, BLOCK_N)) % N
    offs_k = tl.arange(0, BLOCK_K)
    a_ptrs = a_ptr + offs_am[:, None] * stride_am + offs_k[None, :] * stride_ak
    b_ptrs = b_ptr + offs_k[:, None] * stride_bk + offs_bn[None, :] * stride_bn

    acc = tl.zeros((BLOCK_M, BLOCK_N), dtype=tl.float32)
    for kk in range(0, tl.cdiv(K, BLOCK_K)):
        a = tl.load(a_ptrs, mask=offs_k[None, :] < K - kk * BLOCK_K, other=0.0)
        b = tl.load(b_ptrs, mask=offs_k[:, None] < K - kk * BLOCK_K, other=0.0)
        acc = tl.dot(a, b, acc)
        a_ptrs += BLOCK_K * stride_ak
        b_ptrs += BLOCK_K * stride_bk

    c = acc.to(c_ptr.dtype.element_ty)
    offs_cm = pid_m * BLOCK_M + tl.arange(0, BLOCK_M)
    offs_cn = pid_n * BLOCK_N + tl.arange(0, BLOCK_N)
    c_ptrs = c_ptr + offs_cm[:, None] * stride_cm + offs_cn[None, :] * stride_cn
    mask = (offs_cm[:, None] < M) & (offs_cn[None, :] < N)
    tl.store(c_ptrs, c, mask=mask)

# config = {"BLOCK_K": 256, "BLOCK_M": 64, "BLOCK_N": 512, "GROUP_M": 8, "arch": "sm_80", "dtype": "fp16", "num_ctas": 1, "num_stages": 3, "num_warps": 4}
# arch = sm_80


// ===== COMPILED SASS (sm_80) =====

	.target	sm_80

	.elftype	@"ET_EXEC"


//--------------------- .note.nv.tkinfo           --------------------------
	.section	.note.nv.tkinfo,"",@"SHT_NOTE"
	.sectionflags	@"SHF_NOTE_NV_TKINFO"
	.tkinfo
        /*0018*/ 	.word	0x00000002
        /*0030*/ 	.string	""
        /*0030*/ 	.string	"ptxas"
        /*0030*/ 	.string	"Cuda compilation tools, release 13.0, V13.0.88"
        /*0030*/ 	.string	"Build cuda_13.0.r13.0/compiler.36424714_0"
        /*0030*/ 	.string	"-v  -suppress-debug-info  -lineinfo  -arch sm_80 "



//--------------------- .note.nv.cuinfo           --------------------------
	.section	.note.nv.cuinfo,"",@"SHT_NOTE"
	.sectionflags	@"SHF_NOTE_NV_CUINFO"
        /*0018*/ 	.short	0x0002
        /*001a*/ 	.short	0x0050
        /*001c*/ 	.short	0x0082
	.zero		2


//--------------------- .nv.info                  --------------------------
	.section	.nv.info,"",@"SHT_CUDA_INFO"
	.align	4


	//----- nvinfo : EIATTR_REGCOUNT
	.align		4
        /*0000*/ 	.byte	0x04, 0x2f
        /*0002*/ 	.short	(.L_1 - .L_0)
	.align		4
.L_0:
        /*0004*/ 	.word	index@(matmul_kernel)
        /*0008*/ 	.word	0x00000020


	//----- nvinfo : EIATTR_FRAME_SIZE
	.align		4
.L_1:
        /*000c*/ 	.byte	0x04, 0x11
        /*000e*/ 	.short	(.L_3 - .L_2)
	.align		4
.L_2:
        /*0010*/ 	.word	index@(matmul_kernel)
        /*0014*/ 	.word	0x00008940


	//----- nvinfo : EIATTR_MIN_STACK_SIZE
	.align		4
.L_3:
        /*0018*/ 	.byte	0x04, 0x12
        /*001a*/ 	.short	(.L_5 - .L_4)
	.align		4
.L_4:
        /*001c*/ 	.word	index@(matmul_kernel)
        /*0020*/ 	.word	0x00008940
.L_5:


//--------------------- .nv.info.matmul_kernel    --------------------------
	.section	.nv.info.matmul_kernel,"",@"SHT_CUDA_INFO"
	.sectionflags	@""
	.align	4


	//----- nvinfo : EIATTR_CUDA_API_VERSION
	.align		4
        /*0000*/ 	.byte	0x04, 0x37
        /*0002*/ 	.short	(.L_7 - .L_6)
.L_6:
        /*0004*/ 	.word	0x00000082


	//----- nvinfo : EIATTR_SW2861232_WAR
	.align		4
.L_7:
        /*0008*/ 	.byte	0x01, 0x35
	.zero		2


	//----- nvinfo : EIATTR_PARAM_CBANK
	.align		4
        /*000c*/ 	.byte	0x04, 0x0a
        /*000e*/ 	.short	(.L_9 - .L_8)
	.align		4
.L_8:
        /*0010*/ 	.word	index@(.nv.constant0.matmul_kernel)
        /*0014*/ 	.short	0x0160
        /*0016*/ 	.short	0x0050


	//----- nvinfo : EIATTR_CBANK_PARAM_SIZE
	.align		4
.L_9:
        /*0018*/ 	.byte	0x03, 0x19
        /*001a*/ 	.short	0x0050


	//----- nvinfo : EIATTR_KPARAM_INFO
	.align		4
        /*001c*/ 	.byte	0x04, 0x17
        /*001e*/ 	.short	(.L_11 - .L_10)
.L_10:
        /*0020*/ 	.word	0x00000000
        /*0024*/ 	.short	0x000d
        /*0026*/ 	.short	0x0048
        /*0028*/ 	.byte	0x00, 0xf4, 0x21, 0x00


	//----- nvinfo : EIATTR_KPARAM_INFO
	.align		4
.L_11:
        /*002c*/ 	.byte	0x04, 0x17
        /*002e*/ 	.short	(.L_13 - .L_12)
.L_12:
        /*0030*/ 	.word	0x00000000
        /*0034*/ 	.short	0x000c
        /*0036*/ 	.short	0x0040
        /*0038*/ 	.byte	0x00, 0xf4, 0x21, 0x00


	//----- nvinfo : EIATTR_KPARAM_INFO
	.align		4
.L_13:
        /*003c*/ 	.byte	0x04, 0x17
        /*003e*/ 	.short	(.L_15 - .L_14)
.L_14:
        /*0040*/ 	.word	0x00000000
        /*0044*/ 	.short	0x000b
        /*0046*/ 	.short	0x0038
        /*0048*/ 	.byte	0x00, 0xf0, 0x11, 0x00


	//----- nvinfo : EIATTR_KPARAM_INFO
	.align		4
.L_15:
        /*004c*/ 	.byte	0x04, 0x17
        /*004e*/ 	.short	(.L_17 - .L_16)
.L_16:
        /*0050*/ 	.word	0x00000000
        /*0054*/ 	.short	0x000a
        /*0056*/ 	.short	0x0034
        /*0058*/ 	.byte	0x00, 0xf0, 0x11, 0x00


	//----- nvinfo : EIATTR_KPARAM_INFO
	.align		4
.L_17:
        /*005c*/ 	.byte	0x04, 0x17
        /*005e*/ 	.short	(.L_19 - .L_18)
.L_18:
        /*0060*/ 	.word	0x00000000
        /*0064*/ 	.short	0x0009
        /*0066*/ 	.short	0x0030
        /*0068*/ 	.byte	0x00, 0xf0, 0x11, 0x00


	//----- nvinfo : EIATTR_KPARAM_INFO
	.align		4
.L_19:
        /*006c*/ 	.byte	0x04, 0x17
        /*006e*/ 	.short	(.L_21 - .L_20)
.L_20:
        /*0070*/ 	.word	0x00000000
        /*0074*/ 	.short	0x0008
        /*0076*/ 	.short	0x002c
        /*0078*/ 	.byte	0x00, 0xf0, 0x11, 0x00


	//----- nvinfo : EIATTR_KPARAM_INFO
	.align		4
.L_21:
        /*007c*/ 	.byte	0x04, 0x17
        /*007e*/ 	.short	(.L_23 - .L_22)
.L_22:
        /*0080*/ 	.word	0x00000000
        /*0084*/ 	.short	0x0007
        /*0086*/ 	.short	0x0028
        /*0088*/ 	.byte	0x00, 0xf0, 0x11, 0x00


	//----- nvinfo : EIATTR_KPARAM_INFO
	.align		4
.L_23:
        /*008c*/ 	.byte	0x04, 0x17
        /*008e*/ 	.short	(.L_25 - .L_24)
.L_24:
        /*0090*/ 	.word	0x00000000
        /*0094*/ 	.short	0x0006
        /*0096*/ 	.short	0x0024
        /*0098*/ 	.byte	0x00, 0xf0, 0x11, 0x00


	//----- nvinfo : EIATTR_KPARAM_INFO
	.align		4
.L_25:
        /*009c*/ 	.byte	0x04, 0x17
        /*009e*/ 	.short	(.L_27 - .L_26)
.L_26:
        /*00a0*/ 	.word	0x00000000
        /*00a4*/ 	.short	0x0005
        /*00a6*/ 	.short	0x0020
        /*00a8*/ 	.byte	0x00, 0xf0, 0x11, 0x00


	//----- nvinfo : EIATTR_KPARAM_INFO
	.align		4
.L_27:
        /*00ac*/ 	.byte	0x04, 0x17
        /*00ae*/ 	.short	(.L_29 - .L_28)
.L_28:
        /*00b0*/ 	.word	0x00000000
        /*00b4*/ 	.short	0x0004
        /*00b6*/ 	.short	0x001c
        /*00b8*/ 	.byte	0x00, 0xf0, 0x11, 0x00


	//----- nvinfo : EIATTR_KPARAM_INFO
	.align		4
.L_29:
        /*00bc*/ 	.byte	0x04, 0x17
        /*00be*/ 	.short	(.L_31 - .L_30)
.L_30:
        /*00c0*/ 	.word	0x00000000
        /*00c4*/ 	.short	0x0003
        /*00c6*/ 	.short	0x0018
        /*00c8*/ 	.byte	0x00, 0xf0, 0x11, 0x00


	//----- nvinfo : EIATTR_KPARAM_INFO
	.align		4
.L_31:
        /*00cc*/ 	.byte	0x04, 0x17
        /*00ce*/ 	.short	(.L_33 - .L_32)
.L_32:
        /*00d0*/ 	.word	0x00000000
        /*00d4*/ 	.short	0x0002
        /*00d6*/ 	.short	0x0010
        /*00d8*/ 	.byte	0x00, 0xf4, 0x21, 0x00


	//----- nvinfo : EIATTR_KPARAM_INFO
	.align		4
.L_33:
        /*00dc*/ 	.byte	0x04, 0x17
        /*00de*/ 	.short	(.L_35 - .L_34)
.L_34:
        /*00e0*/ 	.word	0x00000000
        /*00e4*/ 	.short	0x0001
        /*00e6*/ 	.short	0x0008
        /*00e8*/ 	.byte	0x00, 0xf4, 0x21, 0x00


	//----- nvinfo : EIATTR_KPARAM_INFO
	.align		4
.L_35:
        /*00ec*/ 	.byte	0x04, 0x17
        /*00ee*/ 	.short	(.L_37 - .L_36)
.L_36:
        /*00f0*/ 	.word	0x00000000
        /*00f4*/ 	.short	0x0000
        /*00f6*/ 	.short	0x0000
        /*00f8*/ 	.byte	0x00, 0xf4, 0x21, 0x00


	//----- nvinfo : EIATTR_MAXREG_COUNT
	.align		4
.L_37:
        /*00fc*/ 	.byte	0x03, 0x1b
        /*00fe*/ 	.short	0x00ff


	//----- nvinfo : EIATTR_NUM_BARRIERS
	.align		4
        /*0100*/ 	.byte	0x02, 0x4c
        /*0102*/ 	.byte	0x01
	.zero		1


	//----- nvinfo : EIATTR_ANNOTATIONS
	.align		4
        /*0104*/ 	.byte	0x04, 0x55
        /*0106*/ 	.short	(.L_39 - .L_38)


	//   ....[0]....
.L_38:
        /*0108*/ 	.word	0x00000001
        /*010c*/ 	.byte	0x30, 0x06, 0x00, 0x00, 0x01, 0x00, 0x00, 0x00, 0x90, 0x06, 0x00, 0x00, 0x01, 0x00, 0x00, 0x00
        /* <DEDUP_REMOVED lines=581> */
        /*256c*/ 	.byte	0xf0, 0xea, 0x01, 0x00, 0x01, 0x00, 0x00, 0x00, 0x00, 0xeb, 0x01, 0x00


	//----- nvinfo : EIATTR_MERCURY_ISA_VERSION
	.align		4
.L_39:
        /*2578*/ 	.byte	0x03, 0x5f
        /*257a*/ 	.short	0x0000


	//----- nvinfo : EIATTR_EXIT_INSTR_OFFSETS
	.align		4
        /*257c*/ 	.byte	0x04, 0x1c
        /*257e*/ 	.short	(.L_41 - .L_40)


	//   ....[0]....
.L_40:
        /*2580*/ 	.word	0x000e9600


	//   ....[1]....
        /*2584*/ 	.word	0x000e9630


	//----- nvinfo : EIATTR_REQNTID
	.align		4
.L_41:
        /*2588*/ 	.byte	0x04, 0x10
        /*258a*/ 	.short	(.L_43 - .L_42)
.L_42:
        /*258c*/ 	.word	0x00000080
        /*2590*/ 	.word	0x00000001
        /*2594*/ 	.word	0x00000001
.L_43:


//--------------------- .nv.callgraph             --------------------------
	.section	.nv.callgraph,"",@"SHT_CUDA_CALLGRAPH"
	.align	4
	.sectionentsize	8
	.align		4
        /*0000*/ 	.word	0x00000000
	.align		4
        /*0004*/ 	.word	0xffffffff
	.align		4
        /*0008*/ 	.word	0x00000000
	.align		4
        /*000c*/ 	.word	0xfffffffe
	.align		4
        /*0010*/ 	.word	0x00000000
	.align		4
        /*0014*/ 	.word	0xfffffffd
	.align		4
        /*0018*/ 	.word	0x00000000
	.align		4
        /*001c*/ 	.word	0xfffffffc


//--------------------- .nv.rel.action            --------------------------
	.section	.nv.rel.action,"",@"SHT_CUDA_RELOCINFO"
	.align	8
	.sectionentsize	8
        /*0000*/ 	.byte	0x73, 0x00, 0x00, 0x00, 0x00, 0x00, 0x00, 0x00, 0x00, 0x00, 0x00, 0x11, 0x25, 0x00, 0x05, 0x36


//--------------------- .nv.constant0.matmul_kernel --------------------------
	.section	.nv.constant0.matmul_kernel,"a",@progbits
	.sectionflags	@""
	.align	4
.nv.constant0.matmul_kernel:
	.zero		432


//--------------------- .text.matmul_kernel       --------------------------
	.section	.text.matmul_kernel,"ax",@progbits
	.sectioninfo	@"SHI_REGISTERS=32"
	.align	128
        .global         matmul_kernel
        .type           matmul_kernel,@function
        .size           matmul_kernel,(.L_x_5 - matmul_kernel)
        .other          matmul_kernel,@"STO_CUDA_ENTRY STV_DEFAULT"
matmul_kernel:
.text.matmul_kernel:
[----:B------:R-:W-:-:S03]  /*0000*/  IMAD.MOV.U32 R1, RZ, RZ, c[0x0][0x28] ;  /* 0x00000a00ff017624 */ /* 0x000fc600078e00ff */
[----:B------:R-:W-:Y:S01]  /*0010*/  IMAD.MOV.U32 R0, RZ, RZ, c[0x0][0x17c] ;  /* 0x00005f00ff007624 */ /* 0x000fe200078e00ff */
[----:B------:R-:W0:Y:S01]  /*0020*/  S2R R12, SR_TID.X ;  /* 0x00000000000c7919 */ /* 0x000e220000002100 */
[----:B------:R-:W-:Y:S01]  /*0030*/  IADD3 R1, R1, -0x8940, RZ ;  /* 0xffff76c001017810 */ /* 0x000fe20007ffe0ff */
[----:B------:R-:W-:Y:S02]  /*0040*/  ULDC.64 UR8, c[0x0][0x118] ;  /* 0x0000460000087ab9 */ /* 0x000fe40000000a00 */
[----:B------:R-:W-:-:S04]  /*0050*/  IADD3 R0, R0, 0x1ff, RZ ;  /* 0x000001ff00007810 */ /* 0x000fc80007ffe0ff */
[----:B------:R-:W-:-:S04]  /*0060*/  SHF.R.S32.HI R3, RZ, 0x1f, R0 ;  /* 0x0000001fff037819 */ /* 0x000fc80000011400 */
[----:B------:R-:W-:-:S04]  /*0070*/  LEA.HI R3, R3, R0, RZ, 0x9 ;  /* 0x0000000003037211 */ /* 0x000fc800078f48ff */
[----:B------:R-:W-:Y:S02]  /*0080*/  SHF.R.S32.HI R0, RZ, 0x9, R3 ;  /* 0x00000009ff007819 */ /* 0x000fe40000011403 */
[----:B------:R-:W1:Y:S03]  /*0090*/  S2R R3, SR_CTAID.X ;  /* 0x0000000000037919 */ /* 0x000e660000002500 */
[----:B------:R-:W-:Y:S01]  /*00a0*/  IMAD.SHL.U32 R0, R0, 0x8, RZ ;  /* 0x0000000800007824 */ /* 0x000fe200078e00ff */
[----:B0-----:R-:W-:-:S04]  /*00b0*/  LOP3.LUT R13, R12, 0x3f, RZ, 0xc0, !PT ;  /* 0x0000003f0c0d7812 */ /* 0x001fc800078ec0ff */
[-C--:B------:R-:W-:Y:S02]  /*00c0*/  IABS R7, R0.reuse ;  /* 0x0000000000077213 */ /* 0x080fe40000000000 */
[----:B------:R-:W-:Y:S02]  /*00d0*/  IABS R10, R0 ;  /* 0x00000000000a7213 */ /* 0x000fe40000000000 */
[----:B------:R-:W0:Y:S01]  /*00e0*/  I2F.RP R2, R7 ;  /* 0x0000000700027306 */ /* 0x000e220000209400 */
[----:B------:R-:W-:Y:S02]  /*00f0*/  LOP3.LUT R29, R12, 0x7f, RZ, 0xc0, !PT ;  /* 0x0000007f0c1d7812 */ /* 0x000fe400078ec0ff */
[----:B-1----:R-:W-:-:S05]  /*0100*/  IABS R8, R3 ;  /* 0x0000000300087213 */ /* 0x002fca0000000000 */
[----:B0-----:R-:W0:Y:S02]  /*0110*/  MUFU.RCP R2, R2 ;  /* 0x0000000200027308 */ /* 0x001e240000001000 */
[----:B0-----:R-:W-:Y:S01]  /*0120*/  IADD3 R4, R2, 0xffffffe, RZ ;  /* 0x0ffffffe02047810 */ /* 0x001fe20007ffe0ff */
[----:B------:R-:W-:-:S05]  /*0130*/  IMAD.MOV R2, RZ, RZ, -R10 ;  /* 0x000000ffff027224 */ /* 0x000fca00078e0a0a */
[----:B------:R0:W1:Y:S02]  /*0140*/  F2I.FTZ.U32.TRUNC.NTZ R5, R4 ;  /* 0x0000000400057305 */ /* 0x000064000021f000 */
[----:B0-----:R-:W-:Y:S02]  /*0150*/  IMAD.MOV.U32 R4, RZ, RZ, RZ ;  /* 0x000000ffff047224 */ /* 0x001fe400078e00ff */
[----:B-1----:R-:W-:-:S04]  /*0160*/  IMAD.MOV R6, RZ, RZ, -R5 ;  /* 0x000000ffff067224 */ /* 0x002fc800078e0a05 */
[----:B------:R-:W-:Y:S02]  /*0170*/  IMAD R9, R6, R7, RZ ;  /* 0x0000000706097224 */ /* 0x000fe400078e02ff */
[----:B------:R-:W-:Y:S02]  /*0180*/  IMAD.MOV.U32 R6, RZ, RZ, R8 ;  /* 0x000000ffff067224 */ /* 0x000fe400078e0008 */
[----:B------:R-:W-:-:S06]  /*0190*/  IMAD.HI.U32 R5, R5, R9, R4 ;  /* 0x0000000905057227 */ /* 0x000fcc00078e0004 */
[----:B------:R-:W-:-:S04]  /*01a0*/  IMAD.HI.U32 R5, R5, R6, RZ ;  /* 0x0000000605057227 */ /* 0x000fc800078e00ff */
[----:B------:R-:W-:-:S05]  /*01b0*/  IMAD R2, R5, R2, R6 ;  /* 0x0000000205027224 */ /* 0x000fca00078e0206 */
[----:B------:R-:W-:-:S13]  /*01c0*/  ISETP.GT.U32.AND P1, PT, R7, R2, PT ;  /* 0x000000020700720c */ /* 0x000fda0003f24070 */
[----:B------:R-:W-:Y:S01]  /*01d0*/  @!P1 IMAD.IADD R2, R2, 0x1, -R7 ;  /* 0x0000000102029824 */ /* 0x000fe200078e0a07 */
[----:B------:R-:W-:Y:S02]  /*01e0*/  @!P1 IADD3 R5, R5, 0x1, RZ ;  /* 0x0000000105059810 */ /* 0x000fe40007ffe0ff */
[----:B------:R-:W-:Y:S02]  /*01f0*/  ISETP.NE.AND P1, PT, R0, RZ, PT ;  /* 0x000000ff0000720c */ /* 0x000fe40003f25270 */
[----:B------:R-:W-:Y:S02]  /*0200*/  ISETP.GE.U32.AND P0, PT, R2, R7, PT ;  /* 0x000000070200720c */ /* 0x000fe40003f06070 */
[----:B------:R-:W-:-:S04]  /*0210*/  LOP3.LUT R2, R3, R0, RZ, 0x3c, !PT ;  /* 0x0000000003027212 */ /* 0x000fc800078e3cff */
[----:B------:R-:W-:Y:S01]  /*0220*/  ISETP.GE.AND P2, PT, R2, RZ, PT ;  /* 0x000000ff0200720c */ /* 0x000fe20003f46270 */
[----:B------:R-:W-:-:S05]  /*0230*/  IMAD.MOV.U32 R2, RZ, RZ, c[0x0][0x178] ;  /* 0x00005e00ff027624 */ /* 0x000fca00078e00ff */
[----:B------:R-:W-:Y:S02]  /*0240*/  IADD3 R2, R2, 0x3f, RZ ;  /* 0x0000003f02027810 */ /* 0x000fe40007ffe0ff */
[----:B------:R-:W-:-:S05]  /*0250*/  @P0 IADD3 R5, R5, 0x1, RZ ;  /* 0x0000000105050810 */ /* 0x000fca0007ffe0ff */
[----:B------:R-:W-:Y:S01]  /*0260*/  IMAD.MOV.U32 R6, RZ, RZ, R5 ;  /* 0x000000ffff067224 */ /* 0x000fe200078e0005 */
[----:B------:R-:W-:-:S03]  /*0270*/  SHF.R.S32.HI R5, RZ, 0x1f, R2 ;  /* 0x0000001fff057819 */ /* 0x000fc60000011402 */
[----:B------:R-:W-:Y:S01]  /*0280*/  @!P2 IMAD.MOV R6, RZ, RZ, -R6 ;  /* 0x000000ffff06a224 */ /* 0x000fe200078e0a06 */
[----:B------:R-:W-:Y:S02]  /*0290*/  @!P1 LOP3.LUT R6, RZ, R0, RZ, 0x33, !PT ;  /* 0x00000000ff069212 */ /* 0x000fe400078e33ff */
[----:B------:R-:W-:-:S03]  /*02a0*/  LEA.HI R5, R5, R2, RZ, 0x6 ;  /* 0x0000000205057211 */ /* 0x000fc600078f30ff */
[----:B------:R-:W-:Y:S02]  /*02b0*/  IMAD.SHL.U32 R4, R6, 0x8, RZ ;  /* 0x0000000806047824 */ /* 0x000fe400078e00ff */
[----:B------:R-:W-:-:S03]  /*02c0*/  IMAD.MOV R6, RZ, RZ, -R6 ;  /* 0x000000ffff067224 */ /* 0x000fc600078e0a06 */
[----:B------:R-:W-:Y:S01]  /*02d0*/  LEA.HI.SX32 R5, R5, -R4, 0x1a ;  /* 0x8000000405057211 */ /* 0x000fe200078fd2ff */
[----:B------:R-:W-:Y:S02]  /*02e0*/  IMAD R8, R0, R6, R3 ;  /* 0x0000000600087224 */ /* 0x000fe400078e0203 */
[----:B------:R-:W-:Y:S01]  /*02f0*/  IMAD.MOV.U32 R6, RZ, RZ, RZ ;  /* 0x000000ffff067224 */ /* 0x000fe200078e00ff */
[----:B------:R-:W-:Y:S02]  /*0300*/  IMNMX R5, R5, 0x8, PT ;  /* 0x0000000805057817 */ /* 0x000fe40003800200 */
[----:B------:R-:W-:Y:S02]  /*0310*/  IABS R11, R8 ;  /* 0x00000008000b7213 */ /* 0x000fe40000000000 */
[----:B------:R-:W-:-:S04]  /*0320*/  IABS R9, R5 ;  /* 0x0000000500097213 */ /* 0x000fc80000000000 */
[----:B------:R-:W0:Y:S08]  /*0330*/  I2F.RP R2, R9 ;  /* 0x0000000900027306 */ /* 0x000e300000209400 */
[----:B0-----:R-:W0:Y:S02]  /*0340*/  MUFU.RCP R2, R2 ;  /* 0x0000000200027308 */ /* 0x001e240000001000 */
[----:B0-----:R-:W-:-:S06]  /*0350*/  IADD3 R7, R2, 0xffffffe, RZ ;  /* 0x0ffffffe02077810 */ /* 0x001fcc0007ffe0ff */
[----:B------:R-:W0:Y:S02]  /*0360*/  F2I.FTZ.U32.TRUNC.NTZ R7, R7 ;  /* 0x0000000700077305 */ /* 0x000e24000021f000 */
[----:B0-----:R-:W-:-:S04]  /*0370*/  IMAD.MOV R10, RZ, RZ, -R7 ;  /* 0x000000ffff0a7224 */ /* 0x001fc800078e0a07 */
[----:B------:R-:W-:-:S04]  /*0380*/  IMAD.MOV.U32 R0, RZ, RZ, R10 ;  /* 0x000000ffff007224 */ /* 0x000fc800078e000a */
[----:B------:R-:W-:Y:S01]  /*0390*/  IMAD R3, R0, R9, RZ ;  /* 0x0000000900037224 */ /* 0x000fe200078e02ff */
[----:B------:R-:W-:-:S03]  /*03a0*/  IABS R0, R5 ;  /* 0x0000000500007213 */ /* 0x000fc60000000000 */
[----:B------:R-:W-:-:S04]  /*03b0*/  IMAD.HI.U32 R6, R7, R3, R6 ;  /* 0x0000000307067227 */ /* 0x000fc800078e0006 */
[----:B------:R-:W-:Y:S02]  /*03c0*/  IMAD.MOV R0, RZ, RZ, -R0 ;  /* 0x000000ffff007224 */ /* 0x000fe400078e0a00 */
[----:B------:R-:W-:Y:S01]  /*03d0*/  IMAD.HI.U32 R2, R6, R11, RZ ;  /* 0x0000000b06027227 */ /* 0x000fe200078e00ff */
[----:B------:R-:W-:-:S03]  /*03e0*/  SHF.R.U32.HI R6, RZ, 0x6, R12 ;  /* 0x00000006ff067819 */ /* 0x000fc6000001160c */
[----:B------:R-:W-:Y:S01]  /*03f0*/  IMAD R0, R2, R0, R11 ;  /* 0x0000000002007224 */ /* 0x000fe200078e020b */
[----:B------:R-:W-:Y:S01]  /*0400*/  SGXT.U32 R14, R6, 0x1 ;  /* 0x00000001060e781a */ /* 0x000fe20000000000 */
[----:B------:R-:W-:-:S03]  /*0410*/  IMAD.MOV.U32 R3, RZ, RZ, 0xff ;  /* 0x000000ffff037424 */ /* 0x000fc600078e00ff */
[----:B------:R-:W-:Y:S02]  /*0420*/  ISETP.GT.U32.AND P1, PT, R9, R0, PT ;  /* 0x000000000900720c */ /* 0x000fe40003f24070 */
[----:B------:R-:W-:Y:S02]  /*0430*/  IADD3 R15, R3, c[0x0][0x180], RZ ;  /* 0x00006000030f7a10 */ /* 0x000fe40007ffe0ff */
[C---:B------:R-:W-:Y:S02]  /*0440*/  LOP3.LUT R3, R14.reuse, 0x2, RZ, 0xfc, !PT ;  /* 0x000000020e037812 */ /* 0x040fe400078efcff */
[C---:B------:R-:W-:Y:S02]  /*0450*/  LOP3.LUT R3, R14.reuse, 0x8, RZ, 0xfc, !PT ;  /* 0x000000080e037812 */ /* 0x040fe400078efcff */
[C---:B------:R-:W-:Y:S02]  /*0460*/  LOP3.LUT R3, R14.reuse, 0xe, RZ, 0xfc, !PT ;  /* 0x0000000e0e037812 */ /* 0x040fe400078efcff */
[----:B------:R-:W-:-:S02]  /*0470*/  LOP3.LUT R3, R14, 0x14, RZ, 0xfc, !PT ;  /* 0x000000140e037812 */ /* 0x000fc400078efcff */
[----:B------:R-:W-:Y:S01]  /*0480*/  LOP3.LUT R3, R14, 0x1a, RZ, 0xfc, !PT ;  /* 0x0000001a0e037812 */ /* 0x000fe200078efcff */
[----:B------:R-:W-:Y:S01]  /*0490*/  @!P1 IMAD.IADD R0, R0, 0x1, -R9 ;  /* 0x0000000100009824 */ /* 0x000fe200078e0a09 */
[----:B------:R-:W-:Y:S02]  /*04a0*/  @!P1 IADD3 R2, R2, 0x1, RZ ;  /* 0x0000000102029810 */ /* 0x000fe40007ffe0ff */
[----:B------:R-:W-:Y:S02]  /*04b0*/  ISETP.NE.AND P1, PT, R5, RZ, PT ;  /* 0x000000ff0500720c */ /* 0x000fe40003f25270 */
[----:B------:R-:W-:Y:S02]  /*04c0*/  ISETP.GE.U32.AND P0, PT, R0, R9, PT ;  /* 0x000000090000720c */ /* 0x000fe40003f06070 */
[----:B------:R-:W-:Y:S02]  /*04d0*/  LOP3.LUT R0, R8, R5, RZ, 0x3c, !PT ;  /* 0x0000000508007212 */ /* 0x000fe400078e3cff */
[----:B------:R-:W-:-:S02]  /*04e0*/  LOP3.LUT R3, R14, 0x20, RZ, 0xfc, !PT ;  /* 0x000000200e037812 */ /* 0x000fc400078efcff */
[----:B------:R-:W-:Y:S02]  /*04f0*/  ISETP.GE.AND P2, PT, R0, RZ, PT ;  /* 0x000000ff0000720c */ /* 0x000fe40003f46270 */
[C---:B------:R-:W-:Y:S02]  /*0500*/  LOP3.LUT R3, R14.reuse, 0x26, RZ, 0xfc, !PT ;  /* 0x000000260e037812 */ /* 0x040fe400078efcff */
[C---:B------:R-:W-:Y:S02]  /*0510*/  LOP3.LUT R3, R14.reuse, 0x2c, RZ, 0xfc, !PT ;  /* 0x0000002c0e037812 */ /* 0x040fe400078efcff */
[----:B------:R-:W-:Y:S02]  /*0520*/  LOP3.LUT R3, R14, 0x32, RZ, 0xfc, !PT ;  /* 0x000000320e037812 */ /* 0x000fe400078efcff */
[----:B------:R-:W-:Y:S02]  /*0530*/  @P0 IADD3 R2, R2, 0x1, RZ ;  /* 0x0000000102020810 */ /* 0x000fe40007ffe0ff */
[----:B------:R-:W-:-:S02]  /*0540*/  LOP3.LUT R3, R14, 0x38, RZ, 0xfc, !PT ;  /* 0x000000380e037812 */ /* 0x000fc400078efcff */
[C---:B------:R-:W-:Y:S01]  /*0550*/  LOP3.LUT R3, R14.reuse, 0x3e, RZ, 0xfc, !PT ;  /* 0x0000003e0e037812 */ /* 0x040fe200078efcff */
[----:B------:R-:W-:Y:S01]  /*0560*/  @!P2 IMAD.MOV R2, RZ, RZ, -R2 ;  /* 0x000000ffff02a224 */ /* 0x000fe200078e0a02 */
[----:B------:R-:W-:Y:S02]  /*0570*/  @!P1 LOP3.LUT R2, RZ, R5, RZ, 0x33, !PT ;  /* 0x00000005ff029212 */ /* 0x000fe400078e33ff */
[C---:B------:R-:W-:Y:S02]  /*0580*/  LOP3.LUT R3, R14.reuse, 0x44, RZ, 0xfc, !PT ;  /* 0x000000440e037812 */ /* 0x040fe400078efcff */
[C---:B------:R-:W-:Y:S01]  /*0590*/  LOP3.LUT R3, R14.reuse, 0x4a, RZ, 0xfc, !PT ;  /* 0x0000004a0e037812 */ /* 0x040fe200078efcff */
[----:B------:R-:W-:Y:S01]  /*05a0*/  IMAD.MOV R0, RZ, RZ, -R2 ;  /* 0x000000ffff007224 */ /* 0x000fe200078e0a02 */
[----:B------:R-:W-:Y:S01]  /*05b0*/  LOP3.LUT R3, R14, 0x50, RZ, 0xfc, !PT ;  /* 0x000000500e037812 */ /* 0x000fe200078efcff */
[----:B------:R-:W-:Y:S01]  /*05c0*/  IMAD.SHL.U32 R28, R2, 0x200, RZ ;  /* 0x00000200021c7824 */ /* 0x000fe200078e00ff */
[C---:B------:R-:W-:Y:S01]  /*05d0*/  LOP3.LUT R3, R14.reuse, 0x56, RZ, 0xfc, !PT ;  /* 0x000000560e037812 */ /* 0x040fe200078efcff */
[----:B------:R-:W-:Y:S01]  /*05e0*/  IMAD R5, R5, R0, R8 ;  /* 0x0000000005057224 */ /* 0x000fe200078e0208 */
[----:B------:R-:W-:-:S02]  /*05f0*/  LOP3.LUT R3, R14, 0x5c, RZ, 0xfc, !PT ;  /* 0x0000005c0e037812 */ /* 0x000fc400078efcff */
[----:B------:R-:W-:Y:S01]  /*0600*/  LOP3.LUT R3, R14, 0x62, RZ, 0xfc, !PT ;  /* 0x000000620e037812 */ /* 0x000fe200078efcff */
[----:B------:R-:W-:Y:S01]  /*0610*/  IMAD.IADD R0, R4, 0x1, R5 ;  /* 0x0000000104007824 */ /* 0x000fe200078e0205 */
[C---:B------:R-:W-:Y:S01]  /*0620*/  LOP3.LUT R5, R14.reuse, 0x4, RZ, 0xfc, !PT ;  /* 0x000000040e057812 */ /* 0x040fe200078efcff */
[----:B------:R0:W-:Y:S01]  /*0630*/  STL [R1+0x600], R28 ;  /* 0x0006001c01007387 */ /* 0x0001e20000100800 */
[----:B------:R-:W-:Y:S01]  /*0640*/  LOP3.LUT R4, R14, 0x6, RZ, 0xfc, !PT ;  /* 0x000000060e047812 */ /* 0x000fe200078efcff */
[----:B------:R-:W-:Y:S01]  /*0650*/  IMAD R0, R0, 0x40, R13 ;  /* 0x0000004000007824 */ /* 0x000fe200078e020d */
[C---:B------:R-:W-:Y:S02]  /*0660*/  LOP3.LUT R5, R14.reuse, 0xa, RZ, 0xfc, !PT ;  /* 0x0000000a0e057812 */ /* 0x040fe400078efcff */
[C---:B------:R-:W-:Y:S02]  /*0670*/  LOP3.LUT R4, R14.reuse, 0xc, RZ, 0xfc, !PT ;  /* 0x0000000c0e047812 */ /* 0x040fe400078efcff */
[C---:B------:R-:W-:Y:S01]  /*0680*/  LOP3.LUT R5, R14.reuse, 0x10, RZ, 0xfc, !PT ;  /* 0x000000100e057812 */ /* 0x040fe200078efcff */
[----:B------:R0:W-:Y:S01]  /*0690*/  STL [R1+0x36d8], R0 ;  /* 0x0036d80001007387 */ /* 0x0001e20000100800 */
[----:B------:R-:W-:-:S02]  /*06a0*/  LOP3.LUT R4, R14, 0x12, RZ, 0xfc, !PT ;  /* 0x000000120e047812 */ /* 0x000fc400078efcff */
[C---:B------:R-:W-:Y:S02]  /*06b0*/  LOP3.LUT R5, R14.reuse, 0x16, RZ, 0xfc, !PT ;  /* 0x000000160e057812 */ /* 0x040fe400078efcff */
[C---:B------:R-:W-:Y:S02]  /*06c0*/  LOP3.LUT R4, R14.reuse, 0x18, RZ, 0xfc, !PT ;  /* 0x000000180e047812 */ /* 0x040fe400078efcff */
[C---:B------:R-:W-:Y:S02]  /*06d0*/  LOP3.LUT R5, R14.reuse, 0x1c, RZ, 0xfc, !PT ;  /* 0x0000001c0e057812 */ /* 0x040fe400078efcff */
[C---:B------:R-:W-:Y:S02]  /*06e0*/  LOP3.LUT R4, R14.reuse, 0x1e, RZ, 0xfc, !PT ;  /* 0x0000001e0e047812 */ /* 0x040fe400078efcff */
[C---:B------:R-:W-:Y:S02]  /*06f0*/  LOP3.LUT R5, R14.reuse, 0x22, RZ, 0xfc, !PT ;  /* 0x000000220e057812 */ /* 0x040fe400078efcff */
        /* <DEDUP_REMOVED lines=51> */
[----:B------:R-:W-:Y:S02]  /*0a30*/  ISETP.GT.AND P0, PT, R15, 0xff, PT ;  /* 0x000000ff0f00780c */ /* 0x000fe40003f04270 */
        /* <DEDUP_REMOVED lines=47> */
[----:B------:R-:W-:Y:S01]  /*0d30*/  LOP3.LUT R3, R14, 0xfe, RZ, 0xfc, !PT ;  /* 0x000000fe0e037812 */ /* 0x000fe200078efcff */
[----:B------:R-:W-:Y:S05]  /*0d40*/  @P0 BRA `(.L_x_0) ;  /* 0x0000077000000947 */ /* 0x000fea0003800000 */
[----:B0-----:R-:W-:Y:S01]  /*0d50*/  IMAD.SHL.U32 R0, R12, 0x40, RZ ;  /* 0x000000400c007824 */ /* 0x001fe200078e00ff */
[----:B------:R-:W-:Y:S01]  /*0d60*/  CS2R R24, SRZ ;  /* 0x0000000000187805 */ /* 0x000fe2000001ff00 */
[----:B------:R-:W-:Y:S01]  /*0d70*/  CS2R R26, SRZ ;  /* 0x00000000001a7805 */ /* 0x000fe2000001ff00 */
[----:B------:R-:W-:Y:S01]  /*0d80*/  CS2R R20, SRZ ;  /* 0x0000000000147805 */ /* 0x000fe2000001ff00 */
[----:B------:R-:W-:Y:S01]  /*0d90*/  CS2R R22, SRZ ;  /* 0x0000000000167805 */ /* 0x000fe2000001ff00 */
[----:B------:R0:W-:Y:S01]  /*0da0*/  STL [R1+0x36d4], R0 ;  /* 0x0036d40001007387 */ /* 0x0001e20000100800 */
[----:B------:R-:W-:Y:S01]  /*0db0*/  CS2R R16, SRZ ;  /* 0x0000000000107805 */ /* 0x000fe2000001ff00 */
[----:B------:R-:W-:Y:S01]  /*0dc0*/  CS2R R18, SRZ ;  /* 0x0000000000127805 */ /* 0x000fe2000001ff00 */
[----:B------:R-:W-:Y:S01]  /*0dd0*/  CS2R R12, SRZ ;  /* 0x00000000000c7805 */ /* 0x000fe2000001ff00 */
[----:B------:R0:W-:Y:S01]  /*0de0*/  STL [R1], RZ ;  /* 0x000000ff01007387 */ /* 0x0001e20000100800 */
[----:B------:R-:W-:Y:S01]  /*0df0*/  CS2R R14, SRZ ;  /* 0x00000000000e7805 */ /* 0x000fe2000001ff00 */
[----:B------:R-:W-:Y:S01]  /*0e00*/  CS2R R8, SRZ ;  /* 0x0000000000087805 */ /* 0x000fe2000001ff00 */
[----:B------:R-:W-:Y:S01]  /*0e10*/  CS2R R10, SRZ ;  /* 0x00000000000a7805 */ /* 0x000fe2000001ff00 */
[----:B------:R0:W-:Y:S01]  /*0e20*/  STL [R1+0x4], RZ ;  /* 0x000004ff01007387 */ /* 0x0001e20000100800 */
[----:B------:R-:W-:Y:S01]  /*0e30*/  CS2R R4, SRZ ;  /* 0x0000000000047805 */ /* 0x000fe2000001ff00 */
[----:B------:R-:W-:-:S02]  /*0e40*/  CS2R R6, SRZ ;  /* 0x0000000000067805 */ /* 0x000fc4000001ff00 */
[----:B------:R0:W-:Y:S04]  /*0e50*/  STL [R1+0x8], RZ ;  /* 0x000008ff01007387 */ /* 0x0001e80000100800 */
        /* <DEDUP_REMOVED lines=100> */
[----:B------:R0:W-:Y:S01]  /*14a0*/  STL [R1+0x19c], RZ ;  /* 0x00019cff01007387 */ /* 0x0001e20000100800 */
[----:B------:R-:W-:Y:S05]  /*14b0*/  BRA `(.L_x_1) ;  /* 0x000de33000007947 */ /* 0x000fea0003800000 */
.L_x_0:
[----:B0-----:R-:W-:Y:S01]  /*14c0*/  IMAD.MOV.U32 R4, RZ, RZ, R0 ;  /* 0x000000ffff047224 */ /* 0x001fe200078e0000 */
[----:B------:R-:W-:Y:S01]  /*14d0*/  IABS R7, c[0x0][0x178] ;  /* 0x00005e0000077a13 */ /* 0x000fe20000000000 */
[----:B------:R-:W-:Y:S01]  /*14e0*/  IMAD.MOV.U32 R20, RZ, RZ, RZ ;  /* 0x000000ffff147224 */ /* 0x000fe200078e00ff */
[----:B------:R-:W-:-:S02]  /*14f0*/  IABS R0, c[0x0][0x17c] ;  /* 0x00005f0000007a13 */ /* 0x000fc40000000000 */
[----:B------:R-:W0:Y:S01]  /*1500*/  I2F.RP R3, R7 ;  /* 0x0000000700037306 */ /* 0x000e220000209400 */
[----:B------:R-:W-:Y:S02]  /*1510*/  IABS R8, R4 ;  /* 0x0000000400087213 */ /* 0x000fe40000000000 */
[----:B------:R-:W-:-:S04]  /*1520*/  IADD3 R4, R28, 0x1ff, RZ ;  /* 0x000001ff1c047810 */ /* 0x000fc80007ffe0ff */
[----:B------:R-:W-:Y:S01]  /*1530*/  IABS R10, R4 ;  /* 0x00000004000a7213 */ /* 0x000fe20000000000 */
[----:B------:R-:W1:Y:S01]  /*1540*/  I2F.RP R2, R0 ;  /* 0x0000000000027306 */ /* 0x000e620000209400 */
[----:B------:R-:W-:-:S07]  /*1550*/  ISETP.GE.AND P0, PT, R4, RZ, PT ;  /* 0x000000ff0400720c */ /* 0x000fce0003f06270 */
[----:B0-----:R-:W0:Y:S08]  /*1560*/  MUFU.RCP R3, R3 ;  /* 0x0000000300037308 */ /* 0x001e300000001000 */
[----:B-1----:R-:W1:Y:S01]  /*1570*/  MUFU.RCP R2, R2 ;  /* 0x0000000200027308 */ /* 0x002e620000001000 */
[----:B0-----:R-:W-:-:S07]  /*1580*/  IADD3 R3, R3, 0xffffffe, RZ ;  /* 0x0ffffffe03037810 */ /* 0x001fce0007ffe0ff */
[----:B------:R-:W0:Y:S01]  /*1590*/  F2I.FTZ.U32.TRUNC.NTZ R3, R3 ;  /* 0x0000000300037305 */ /* 0x000e22000021f000 */
[----:B-1----:R-:W-:-:S07]  /*15a0*/  IADD3 R2, R2, 0xffffffe, RZ ;  /* 0x0ffffffe02027810 */ /* 0x002fce0007ffe0ff */
[----:B------:R1:W2:Y:S01]  /*15b0*/  F2I.FTZ.U32.TRUNC.NTZ R21, R2 ;  /* 0x0000000200157305 */ /* 0x0002a2000021f000 */
[----:B0-----:R-:W-:Y:S02]  /*15c0*/  IMAD.MOV R5, RZ, RZ, -R3 ;  /* 0x000000ffff057224 */ /* 0x001fe400078e0a03 */
[----:B-1----:R-:W-:Y:S02]  /*15d0*/  IMAD.MOV.U32 R2, RZ, RZ, RZ ;  /* 0x000000ffff027224 */ /* 0x002fe400078e00ff */
[----:B------:R-:W-:Y:S02]  /*15e0*/  IMAD R5, R5, R7, RZ ;  /* 0x0000000705057224 */ /* 0x000fe400078e02ff */
[----:B--2---:R-:W-:Y:S02]  /*15f0*/  IMAD.MOV R6, RZ, RZ, -R21 ;  /* 0x000000ffff067224 */ /* 0x004fe400078e0a15 */
[----:B------:R-:W-:Y:S01]  /*1600*/  IMAD.HI.U32 R5, R3, R5, R2 ;  /* 0x0000000503057227 */ /* 0x000fe200078e0002 */
[----:B------:R-:W-:-:S03]  /*1610*/  IADD3 R2, R28, 0x1fe, RZ ;  /* 0x000001fe1c027810 */ /* 0x000fc60007ffe0ff */
[----:B------:R-:W-:Y:S01]  /*1620*/  IMAD R6, R6, R0, RZ ;  /* 0x0000000006067224 */ /* 0x000fe200078e02ff */
[----:B------:R-:W-:Y:S01]  /*1630*/  IABS R13, R2 ;  /* 0x00000002000d7213 */ /* 0x000fe20000000000 */
[----:B------:R-:W-:Y:S01]  /*1640*/  IMAD.MOV.U32 R3, RZ, RZ, R8 ;  /* 0x000000ffff037224 */ /* 0x000fe200078e0008 */
[----:B------:R-:W-:Y:S01]  /*1650*/  ISETP.GE.AND P2, PT, R2, RZ, PT ;  /* 0x000000ff0200720c */ /* 0x000fe20003f46270 */
[----:B------:R-:W-:-:S04]  /*1660*/  IMAD.HI.U32 R20, R21, R6, R20 ;  /* 0x0000000615147227 */ /* 0x000fc800078e0014 */
[----:B------:R-:W-:-:S04]  /*1670*/  IMAD.HI.U32 R5, R5, R3, RZ ;  /* 0x0000000305057227 */ /* 0x000fc800078e00ff */
[----:B------:R-:W-:-:S04]  /*1680*/  IMAD.HI.U32 R6, R20, R10, RZ ;  /* 0x0000000a14067227 */ /* 0x000fc800078e00ff */
[----:B------:R-:W-:Y:S02]  /*1690*/  IMAD.MOV R6, RZ, RZ, -R6 ;  /* 0x000000ffff067224 */ /* 0x000fe400078e0a06 */
[----:B------:R-:W-:Y:S01]  /*16a0*/  IMAD.MOV R8, RZ, RZ, -R5 ;  /* 0x000000ffff087224 */ /* 0x000fe200078e0a05 */
[----:B------:R-:W-:Y:S01]  /*16b0*/  IADD3 R5, R28, 0x1fd, RZ ;  /* 0x000001fd1c057810 */ /* 0x000fe20007ffe0ff */
[----:B------:R-:W-:Y:S02]  /*16c0*/  IMAD R10, R0, R6, R10 ;  /* 0x00000006000a7224 */ /* 0x000fe400078e020a */
[C---:B------:R-:W-:Y:S01]  /*16d0*/  IMAD R14, R7.reuse, R8, R3 ;  /* 0x00000008070e7224 */ /* 0x040fe200078e0203 */
[----:B------:R-:W-:Y:S01]  /*16e0*/  IABS R12, R5 ;  /* 0x00000005000c7213 */ /* 0x000fe20000000000 */
[----:B------:R-:W-:Y:S01]  /*16f0*/  IMAD.HI.U32 R8, R20, R13, RZ ;  /* 0x0000000d14087227 */ /* 0x000fe200078e00ff */
[----:B------:R-:W-:Y:S02]  /*1700*/  ISETP.GT.U32.AND P5, PT, R0, R10, PT ;  /* 0x0000000a0000720c */ /* 0x000fe40003fa4070 */
[----:B------:R-:W-:Y:S01]  /*1710*/  ISETP.GT.U32.AND P4, PT, R7, R14, PT ;  /* 0x0000000e0700720c */ /* 0x000fe20003f84070 */
[----:B------:R-:W-:Y:S01]  /*1720*/  IMAD.MOV R8, RZ, RZ, -R8 ;  /* 0x000000ffff087224 */ /* 0x000fe200078e0a08 */
[----:B------:R-:W-:Y:S01]  /*1730*/  IADD3 R3, R28, 0x1fc, RZ ;  /* 0x000001fc1c037810 */ /* 0x000fe20007ffe0ff */
[----:B------:R-:W-:Y:S01]  /*1740*/  IMAD.HI.U32 R4, R20, R12, RZ ;  /* 0x0000000c14047227 */ /* 0x000fe200078e00ff */
[----:B------:R-:W-:-:S02]  /*1750*/  ISETP.GE.AND P1, PT, R5, RZ, PT ;  /* 0x000000ff0500720c */ /* 0x000fc40003f26270 */
[----:B------:R-:W-:Y:S01]  /*1760*/  IABS R6, R3 ;  /* 0x0000000300067213 */ /* 0x000fe20000000000 */
[----:B------:R-:W-:Y:S01]  /*1770*/  IMAD R13, R0, R8, R13 ;  /* 0x00000008000d7224 */ /* 0x000fe200078e020d */
[----:B------:R-:W-:Y:S01]  /*1780*/  IADD3 R5, R28, 0x1fb, RZ ;  /* 0x000001fb1c057810 */ /* 0x000fe20007ffe0ff */
[----:B------:R-:W-:Y:S02]  /*1790*/  IMAD.MOV R4, RZ, RZ, -R4 ;  /* 0x000000ffff047224 */ /* 0x000fe400078e0a04 */
[----:B------:R-:W-:Y:S01]  /*17a0*/  @!P5 IMAD.IADD R10, R10, 0x1, -R0 ;  /* 0x000000010a0ad824 */ /* 0x000fe200078e0a00 */
[----:B------:R-:W-:Y:S01]  /*17b0*/  ISETP.GT.U32.AND P3, PT, R0, R13, PT ;  /* 0x0000000d0000720c */ /* 0x000fe20003f64070 */
[----:B------:R-:W-:Y:S01]  /*17c0*/  @!P4 IMAD.IADD R14, R14, 0x1, -R7 ;  /* 0x000000010e0ec824 */ /* 0x000fe200078e0a07 */
[----:B------:R-:W-:Y:S01]  /*17d0*/  IABS R8, R5 ;  /* 0x0000000500087213 */ /* 0x000fe20000000000 */
[C---:B------:R-:W-:Y:S01]  /*17e0*/  IMAD R12, R0.reuse, R4, R12 ;  /* 0x00000004000c7224 */ /* 0x040fe200078e020c */
[----:B------:R-:W-:Y:S01]  /*17f0*/  ISETP.GT.U32.AND P5, PT, R0, R10, PT ;  /* 0x0000000a0000720c */ /* 0x000fe20003fa4070 */
[----:B------:R-:W-:Y:S01]  /*1800*/  IMAD.HI.U32 R2, R20, R6, RZ ;  /* 0x0000000614027227 */ /* 0x000fe200078e00ff */
[----:B------:R-:W-:-:S02]  /*1810*/  ISETP.GT.U32.AND P6, PT, R7, R14, PT ;  /* 0x0000000e0700720c */ /* 0x000fc40003fc4070 */
[----:B------:R-:W-:Y:S01]  /*1820*/  IADD3 R4, R28, 0x1f9, RZ ;  /* 0x000001f91c047810 */ /* 0x000fe20007ffe0ff */
[----:B------:R-:W-:Y:S02]  /*1830*/  IMAD.MOV R2, RZ, RZ, -R2 ;  /* 0x000000ffff027224 */ /* 0x000fe400078e0a02 */
[----:B------:R-:W-:Y:S01]  /*1840*/  IMAD.HI.U32 R9, R20, R8, RZ ;  /* 0x0000000814097227 */ /* 0x000fe200078e00ff */
[----:B------:R-:W-:-:S03]  /*1850*/  IABS R17, R4 ;  /* 0x0000000400117213 */ /* 0x000fc60000000000 */
[----:B------:R-:W-:Y:S01]  /*1860*/  @!P3 IMAD.IADD R13, R13, 0x1, -R0 ;  /* 0x000000010d0db824 */ /* 0x000fe200078e0a00 */
[C---:B------:R-:W-:Y:S01]  /*1870*/  ISETP.GT.U32.AND P3, PT, R0.reuse, R12, PT ;  /* 0x0000000c0000720c */ /* 0x040fe20003f64070 */
[----:B------:R-:W-:Y:S01]  /*1880*/  IMAD R6, R0, R2, R6 ;  /* 0x0000000200067224 */ /* 0x000fe200078e0206 */
[----:B------:R-:W-:Y:S01]  /*1890*/  IADD3 R2, R28, 0x1fa, RZ ;  /* 0x000001fa1c027810 */ /* 0x000fe20007ffe0ff */
[----:B------:R-:W-:Y:S01]  /*18a0*/  IMAD.MOV R9, RZ, RZ, -R9 ;  /* 0x000000ffff097224 */ /* 0x000fe200078e0a09 */
[----:B------:R-:W-:Y:S01]  /*18b0*/  ISETP.GT.U32.AND P4, PT, R0, R13, PT ;  /* 0x0000000d0000720c */ /* 0x000fe20003f84070 */
[----:B------:R-:W-:Y:S01]  /*18c0*/  @!P5 IMAD.IADD R10, R10, 0x1, -R0 ;  /* 0x000000010a0ad824 */ /* 0x000fe200078e0a00 */
[----:B------:R-:W-:Y:S01]  /*18d0*/  ISETP.GE.AND P5, PT, R3, RZ, PT ;  /* 0x000000ff0300720c */ /* 0x000fe20003fa6270 */
[----:B------:R-:W-:Y:S01]  /*18e0*/  @!P6 IMAD.IADD R14, R14, 0x1, -R7 ;  /* 0x000000010e0ee824 */ /* 0x000fe200078e0a07 */
[C---:B------:R-:W-:Y:S01]  /*18f0*/  ISETP.GT.U32.AND P6, PT, R0.reuse, R6, PT ;  /* 0x000000060000720c */ /* 0x040fe20003fc4070 */
[----:B------:R-:W-:Y:S01]  /*1900*/  IMAD R3, R0, R9, R8 ;  /* 0x0000000900037224 */ /* 0x000fe200078e0208 */
[----:B------:R-:W-:Y:S01]  /*1910*/  IABS R11, R2 ;  /* 0x00000002000b7213 */ /* 0x000fe20000000000 */
[----:B------:R-:W-:Y:S01]  /*1920*/  IMAD.MOV.U32 R15, RZ, RZ, R10 ;  /* 0x000000ffff0f7224 */ /* 0x000fe200078e000a */
[----:B------:R-:W-:Y:S01]  /*1930*/  IADD3 R8, R28, 0x1f8, RZ ;  /* 0x000001f81c087810 */ /* 0x000fe20007ffe0ff */
[--C-:B------:R-:W-:Y:S01]  /*1940*/  @!P3 IMAD.IADD R12, R12, 0x1, -R0.reuse ;  /* 0x000000010c0cb824 */ /* 0x100fe200078e0a00 */
[C---:B------:R-:W-:Y:S01]  /*1950*/  ISETP.GT.U32.AND P3, PT, R0.reuse, R3, PT ;  /* 0x000000030000720c */ /* 0x040fe20003f64070 */
[----:B------:R-:W-:Y:S01]  /*1960*/  IMAD.MOV.U32 R7, RZ, RZ, R11 ;  /* 0x000000ffff077224 */ /* 0x000fe200078e000b */
[----:B------:R0:W-:Y:S01]  /*1970*/  STL [R1+0x10a0], R14 ;  /* 0x0010a00e01007387 */ /* 0x0001e20000100800 */
[----:B------:R-:W-:Y:S01]  /*1980*/  @!P4 IMAD.IADD R13, R13, 0x1, -R0 ;  /* 0x000000010d0dc824 */ /* 0x000fe200078e0a00 */
[----:B------:R-:W-:Y:S01]  /*1990*/  ISETP.GT.U32.AND P4, PT, R0, R12, PT ;  /* 0x0000000c0000720c */ /* 0x000fe20003f84070 */
[----:B------:R-:W-:Y:S01]  /*19a0*/  IMAD.HI.U32 R11, R20, R17, RZ ;  /* 0x00000011140b7227 */ /* 0x000fe200078e00ff */
[----:B------:R-:W-:-:S03]  /*19b0*/  IABS R9, R8 ;  /* 0x0000000800097213 */ /* 0x000fc60000000000 */
[--C-:B------:R-:W-:Y:S01]  /*19c0*/  @!P6 IMAD.IADD R6, R6, 0x1, -R0.reuse ;  /* 0x000000010606e824 */ /* 0x100fe200078e0a00 */
[----:B------:R-:W-:Y:S01]  /*19d0*/  ISETP.GE.AND P6, PT, R5, RZ, PT ;  /* 0x000000ff0500720c */ /* 0x000fe20003fc6270 */
[----:B------:R-:W-:Y:S01]  /*19e0*/  IMAD.MOV R11, RZ, RZ, -R11 ;  /* 0x000000ffff0b7224 */ /* 0x000fe200078e0a0b */
[----:B------:R-:W-:Y:S01]  /*19f0*/  IADD3 R5, R28, 0x1f7, RZ ;  /* 0x000001f71c057810 */ /* 0x000fe20007ffe0ff */
[----:B------:R-:W-:Y:S01]  /*1a00*/  @!P3 IMAD.IADD R3, R3, 0x1, -R0 ;  /* 0x000000010303b824 */ /* 0x000fe200078e0a00 */
[----:B------:R-:W-:Y:S01]  /*1a10*/  ISETP.GT.U32.AND P3, PT, R0, R6, PT ;  /* 0x000000060000720c */ /* 0x000fe20003f64070 */
[----:B0-----:R-:W-:-:S04]  /*1a20*/  IMAD.HI.U32 R14, R20, R7, RZ ;  /* 0x00000007140e7227 */ /* 0x001fc800078e00ff */
[----:B------:R-:W-:Y:S01]  /*1a30*/  @!P4 IMAD.IADD R12, R12, 0x1, -R0 ;  /* 0x000000010c0cc824 */ /* 0x000fe200078e0a00 */
[C---:B------:R-:W-:Y:S01]  /*1a40*/  ISETP.GT.U32.AND P4, PT, R0.reuse, R3, PT ;  /* 0x000000030000720c */ /* 0x040fe20003f84070 */
[----:B------:R-:W-:Y:S02]  /*1a50*/  IMAD.MOV R14, RZ, RZ, -R14 ;  /* 0x000000ffff0e7224 */ /* 0x000fe400078e0a0e */
[----:B------:R-:W-:Y:S01]  /*1a60*/  IMAD R17, R0, R11, R17 ;  /* 0x0000000b00117224 */ /* 0x000fe200078e0211 */
[----:B------:R-:W-:Y:S01]  /*1a70*/  IABS R11, R5 ;  /* 0x00000005000b7213 */ /* 0x000fe20000000000 */
[----:B------:R-:W-:-:S04]  /*1a80*/  IMAD.HI.U32 R10, R20, R9, RZ ;  /* 0x00000009140a7227 */ /* 0x000fc800078e00ff */
[C---:B------:R-:W-:Y:S02]  /*1a90*/  IMAD R7, R0.reuse, R14, R7 ;  /* 0x0000000e00077224 */ /* 0x040fe400078e0207 */
[----:B------:R-:W-:Y:S02]  /*1aa0*/  @!P0 IMAD.MOV R15, RZ, RZ, -R15 ;  /* 0x000000ffff0f8224 */ /* 0x000fe400078e0a0f */
[----:B------:R-:W-:Y:S01]  /*1ab0*/  IMAD.MOV.U32 R14, RZ, RZ, R12 ;  /* 0x000000ffff0e7224 */ /* 0x000fe200078e000c */
[C---:B------:R-:W-:Y:S01]  /*1ac0*/  ISETP.GT.U32.AND P0, PT, R0.reuse, R7, PT ;  /* 0x000000070000720c */ /* 0x040fe20003f04070 */
[----:B------:R-:W-:Y:S01]  /*1ad0*/  @!P2 IMAD.MOV R13, RZ, RZ, -R13 ;  /* 0x000000ffff0da224 */ /* 0x000fe200078e0a0d */
[----:B------:R-:W-:Y:S01]  /*1ae0*/  ISETP.GT.U32.AND P2, PT, R0, R17, PT ;  /* 0x000000110000720c */ /* 0x000fe20003f44070 */
[----:B------:R-:W-:Y:S01]  /*1af0*/  IMAD.HI.U32 R12, R20, R11, RZ ;  /* 0x0000000b140c7227 */ /* 0x000fe200078e00ff */
[----:B------:R0:W-:Y:S03]  /*1b00*/  STL [R1+0x178], R15 ;  /* 0x0001780f01007387 */ /* 0x0001e60000100800 */
[----:B------:R-:W-:Y:S01]  /*1b10*/  @!P3 IMAD.IADD R6, R6, 0x1, -R0 ;  /* 0x000000010606b824 */ /* 0x000fe200078e0a00 */
[----:B------:R1:W-:Y:S01]  /*1b20*/  STL [R1+0x160], R13 ;  /* 0x0001600d01007387 */ /* 0x0003e20000100800 */
[----:B------:R-:W-:Y:S01]  /*1b30*/  IMAD.MOV R10, RZ, RZ, -R10 ;  /* 0x000000ffff0a7224 */ /* 0x000fe200078e0a0a */
[----:B------:R-:W-:Y:S01]  /*1b40*/  ISETP.GE.AND P3, PT, R4, RZ, PT ;  /* 0x000000ff0400720c */ /* 0x000fe20003f66270 */
[----:B------:R-:W-:Y:S01]  /*1b50*/  @!P1 IMAD.MOV R14, RZ, RZ, -R14 ;  /* 0x000000ffff0e9224 */ /* 0x000fe200078e0a0e */
[----:B------:R-:W-:Y:S01]  /*1b60*/  ISETP.GE.AND P1, PT, R2, RZ, PT ;  /* 0x000000ff0200720c */ /* 0x000fe20003f26270 */
[----:B------:R-:W-:Y:S01]  /*1b70*/  IMAD.MOV R12, RZ, RZ, -R12 ;  /* 0x000000ffff0c7224 */ /* 0x000fe200078e0a0c */
[----:B------:R-:W-:Y:S01]  /*1b80*/  IADD3 R2, R28, 0x1f6, RZ ;  /* 0x000001f61c027810 */ /* 0x000fe20007ffe0ff */
[----:B------:R-:W-:Y:S01]  /*1b90*/  @!P4 IMAD.IADD R3, R3, 0x1, -R0 ;  /* 0x000000010303c824 */ /* 0x000fe200078e0a00 */
[----:B------:R2:W-:Y:S01]  /*1ba0*/  STL [R1+0xd0], R14 ;  /* 0x0000d00e01007387 */ /* 0x0005e20000100800 */
[----:B------:R-:W-:Y:S01]  /*1bb0*/  IMAD R9, R0, R10, R9 ;  /* 0x0000000a00097224 */ /* 0x000fe200078e0209 */
[----:B------:R-:W-:Y:S01]  /*1bc0*/  IADD3 R4, R28, 0x1f5, RZ ;  /* 0x000001f51c047810 */ /* 0x000fe20007ffe0ff */
[----:B0-----:R-:W-:Y:S01]  /*1bd0*/  IMAD.MOV.U32 R15, RZ, RZ, R6 ;  /* 0x000000ffff0f7224 */ /* 0x001fe200078e0006 */
[----:B-1----:R-:W-:Y:S01]  /*1be0*/  IABS R13, R2 ;  /* 0x00000002000d7213 */ /* 0x002fe20000000000 */
[----:B------:R-:W-:Y:S01]  /*1bf0*/  IMAD R11, R0, R12, R11 ;  /* 0x0000000c000b7224 */ /* 0x000fe200078e020b */
[----:B------:R-:W-:Y:S01]  /*1c00*/  ISETP.GE.AND P4, PT, R8, RZ, PT ;  /* 0x000000ff0800720c */ /* 0x000fe20003f86270 */
[----:B------:R-:W-:Y:S01]  /*1c10*/  @!P5 IMAD.MOV R15, RZ, RZ, -R15 ;  /* 0x000000ffff0fd224 */ /* 0x000fe200078e0a0f */
[----:B------:R-:W-:Y:S01]  /*1c20*/  ISETP.GT.U32.AND P5, PT, R0, R9, PT ;  /* 0x000000090000720c */ /* 0x000fe20003fa4070 */
[----:B------:R-:W-:-:S02]  /*1c30*/  @!P2 IMAD.IADD R17, R17, 0x1, -R0 ;  /* 0x000000011111a824 */ /* 0x000fc400078e0a00 */
[----:B--2---:R-:W-:Y:S01]  /*1c40*/  IMAD.MOV.U32 R14, RZ, RZ, R3 ;  /* 0x000000ffff0e7224 */ /* 0x004fe200078e0003 */
[----:B------:R-:W-:Y:S01]  /*1c50*/  IABS R3, R4 ;  /* 0x0000000400037213 */ /* 0x000fe20000000000 */
[----:B------:R-:W-:Y:S01]  /*1c60*/  @!P0 IMAD.IADD R7, R7, 0x1, -R0 ;  /* 0x0000000107078824 */ /* 0x000fe200078e0a00 */
[C---:B------:R-:W-:Y:S01]  /*1c70*/  ISETP.GT.U32.AND P2, PT, R0.reuse, R17, PT ;  /* 0x000000110000720c */ /* 0x040fe20003f44070 */
[----:B------:R-:W-:Y:S01]  /*1c80*/  @!P6 IMAD.MOV R14, RZ, RZ, -R14 ;  /* 0x000000ffff0ee224 */ /* 0x000fe200078e0a0e */
[----:B------:R-:W-:Y:S01]  /*1c90*/  ISETP.GT.U32.AND P6, PT, R0, R11, PT ;  /* 0x0000000b0000720c */ /* 0x000fe20003fc4070 */
[----:B------:R-:W-:Y:S01]  /*1ca0*/  IMAD.HI.U32 R6, R20, R13, RZ ;  /* 0x0000000d14067227 */ /* 0x000fe200078e00ff */
[----:B------:R-:W-:Y:S01]  /*1cb0*/  ISETP.GT.U32.AND P0, PT, R0, R7, PT ;  /* 0x000000070000720c */ /* 0x000fe20003f04070 */
[----:B------:R-:W-:Y:S02]  /*1cc0*/  STL [R1+0x68], R15 ;  /* 0x0000680f01007387 */ /* 0x000fe40000100800 */
[----:B------:R-:W-:-:S02]  /*1cd0*/  @!P5 IMAD.IADD R9, R9, 0x1, -R0 ;  /* 0x000000010909d824 */ /* 0x000fc400078e0a00 */
[----:B------:R-:W-:Y:S01]  /*1ce0*/  IMAD.MOV R6, RZ, RZ, -R6 ;  /* 0x000000ffff067224 */ /* 0x000fe200078e0a06 */
[----:B------:R-:W-:Y:S02]  /*1cf0*/  STL [R1+0x244], R14 ;  /* 0x0002440e01007387 */ /* 0x000fe40000100800 */
[----:B------:R-:W-:Y:S01]  /*1d00*/  ISETP.GT.U32.AND P5, PT, R0, R9, PT ;  /* 0x000000090000720c */ /* 0x000fe20003fa4070 */
[--C-:B------:R-:W-:Y:S01]  /*1d10*/  @!P2 IMAD.IADD R17, R17, 0x1, -R0.reuse ;  /* 0x000000011111a824 */ /* 0x100fe200078e0a00 */
[----:B------:R-:W-:Y:S01]  /*1d20*/  ISETP.GE.AND P2, PT, R2, RZ, PT ;  /* 0x000000ff0200720c */ /* 0x000fe20003f46270 */
[----:B------:R-:W-:Y:S02]  /*1d30*/  @!P6 IMAD.IADD R11, R11, 0x1, -R0 ;  /* 0x000000010b0be824 */ /* 0x000fe400078e0a00 */
[----:B------:R-:W-:-:S03]  /*1d40*/  IMAD.HI.U32 R2, R20, R3, RZ ;  /* 0x0000000314027227 */ /* 0x000fc600078e00ff */
[C---:B------:R-:W-:Y:S01]  /*1d50*/  ISETP.GT.U32.AND P6, PT, R0.reuse, R11, PT ;  /* 0x0000000b0000720c */ /* 0x040fe20003fc4070 */
[----:B------:R-:W-:Y:S02]  /*1d60*/  IMAD.MOV R2, RZ, RZ, -R2 ;  /* 0x000000ffff027224 */ /* 0x000fe400078e0a02 */
[C---:B------:R-:W-:Y:S02]  /*1d70*/  IMAD R13, R0.reuse, R6, R13 ;  /* 0x00000006000d7224 */ /* 0x040fe400078e020d */
[C---:B------:R-:W-:Y:S02]  /*1d80*/  IMAD R3, R0.reuse, R2, R3 ;  /* 0x0000000200037224 */ /* 0x040fe400078e0203 */
[--C-:B------:R-:W-:Y:S01]  /*1d90*/  @!P5 IMAD.IADD R9, R9, 0x1, -R0.reuse ;  /* 0x000000010909d824 */ /* 0x100fe200078e0a00 */
[----:B------:R-:W-:Y:S01]  /*1da0*/  ISETP.GT.U32.AND P5, PT, R0, R13, PT ;  /* 0x0000000d0000720c */ /* 0x000fe20003fa4070 */
[--C-:B------:R-:W-:Y:S01]  /*1db0*/  @!P0 IMAD.IADD R7, R7, 0x1, -R0.reuse ;  /* 0x0000000107078824 */ /* 0x100fe200078e0a00 */
[----:B------:R-:W-:Y:S01]  /*1dc0*/  ISETP.GE.AND P0, PT, R5, RZ, PT ;  /* 0x000000ff0500720c */ /* 0x000fe20003f06270 */
[----:B------:R-:W-:Y:S01]  /*1dd0*/  @!P3 IMAD.MOV R17, RZ, RZ, -R17 ;  /* 0x000000ffff11b224 */ /* 0x000fe200078e0a11 */
[----:B------:R-:W-:Y:S01]  /*1de0*/  IADD3 R5, R28, 0x1f4, RZ ;  /* 0x000001f41c057810 */ /* 0x000fe20007ffe0ff */
[----:B------:R-:W-:Y:S01]  /*1df0*/  @!P6 IMAD.IADD R11, R11, 0x1, -R0 ;  /* 0x000000010b0be824 */ /* 0x000fe200078e0a00 */
[----:B------:R-:W-:Y:S01]  /*1e00*/  ISETP.GT.U32.AND P6, PT, R0, R3, PT ;  /* 0x000000030000720c */ /* 0x000fe20003fc4070 */
[----:B------:R-:W-:Y:S01]  /*1e10*/  IMAD.MOV.U32 R8, RZ, RZ, R7 ;  /* 0x000000ffff087224 */ /* 0x000fe200078e0007 */
[----:B------:R-:W-:-:S02]  /*1e20*/  IADD3 R7, R28, 0x1f3, RZ ;  /* 0x000001f31c077810 */ /* 0x000fc40007ffe0ff */
[----:B------:R-:W-:Y:S01]  /*1e30*/  IABS R10, R5 ;  /* 0x00000005000a7213 */ /* 0x000fe20000000000 */
[----:B------:R-:W-:Y:S01]  /*1e40*/  @!P1 IMAD.MOV R8, RZ, RZ, -R8 ;  /* 0x000000ffff089224 */ /* 0x000fe200078e0a08 */
[----:B------:R-:W-:Y:S01]  /*1e50*/  IABS R6, R7 ;  /* 0x0000000700067213 */ /* 0x000fe20000000000 */
[--C-:B------:R-:W-:Y:S01]  /*1e60*/  @!P5 IMAD.IADD R13, R13, 0x1, -R0.reuse ;  /* 0x000000010d0dd824 */ /* 0x100fe200078e0a00 */
[----:B------:R-:W-:Y:S01]  /*1e70*/  ISETP.GE.AND P1, PT, R4, RZ, PT ;  /* 0x000000ff0400720c */ /* 0x000fe20003f26270 */
[----:B------:R-:W-:Y:S01]  /*1e80*/  IMAD.HI.U32 R2, R20, R10, RZ ;  /* 0x0000000a14027227 */ /* 0x000fe200078e00ff */
[----:B------:R-:W-:Y:S01]  /*1e90*/  IADD3 R4, R28, 0x1f1, RZ ;  /* 0x000001f11c047810 */ /* 0x000fe20007ffe0ff */
[----:B------:R0:W-:Y:S01]  /*1ea0*/  STL [R1+0x2a0], R8 ;  /* 0x0002a00801007387 */ /* 0x0001e20000100800 */
[----:B------:R-:W-:Y:S01]  /*1eb0*/  ISETP.GE.AND P3, PT, R5, RZ, PT ;  /* 0x000000ff0500720c */ /* 0x000fe20003f66270 */
[----:B------:R-:W-:Y:S01]  /*1ec0*/  @!P6 IMAD.IADD R3, R3, 0x1, -R0 ;  /* 0x000000010303e824 */ /* 0x000fe200078e0a00 */
[----:B------:R-:W-:Y:S01]  /*1ed0*/  ISETP.GT.U32.AND P6, PT, R0, R13, PT ;  /* 0x0000000d0000720c */ /* 0x000fe20003fc4070 */
[----:B------:R-:W-:Y:S01]  /*1ee0*/  IMAD.HI.U32 R16, R20, R6, RZ ;  /* 0x0000000614107227 */ /* 0x000fe200078e00ff */
[----:B------:R-:W-:Y:S01]  /*1ef0*/  IABS R12, R4 ;  /* 0x00000004000c7213 */ /* 0x000fe20000000000 */
[----:B------:R1:W-:Y:S02]  /*1f00*/  STL [R1+0x3c4], R17 ;  /* 0x0003c41101007387 */ /* 0x0003e40000100800 */
[----:B------:R-:W-:-:S02]  /*1f10*/  IMAD.MOV R2, RZ, RZ, -R2 ;  /* 0x000000ffff027224 */ /* 0x000fc400078e0a02 */
[----:B------:R-:W-:Y:S01]  /*1f20*/  IMAD.MOV R16, RZ, RZ, -R16 ;  /* 0x000000ffff107224 */ /* 0x000fe200078e0a10 */
[----:B0-----:R-:W-:Y:S01]  /*1f30*/  IADD3 R8, R28, 0x1f2, RZ ;  /* 0x000001f21c087810 */ /* 0x001fe20007ffe0ff */
[----:B------:R-:W-:Y:S01]  /*1f40*/  IMAD R10, R0, R2, R10 ;  /* 0x00000002000a7224 */ /* 0x000fe200078e020a */
[----:B------:R-:W-:Y:S01]  /*1f50*/  IADD3 R2, R28, 0x1f0, RZ ;  /* 0x000001f01c027810 */ /* 0x000fe20007ffe0ff */
[C---:B------:R-:W-:Y:S01]  /*1f60*/  IMAD R6, R0.reuse, R16, R6 ;  /* 0x0000001000067224 */ /* 0x040fe200078e0206 */
[----:B------:R-:W-:Y:S01]  /*1f70*/  IABS R15, R8 ;  /* 0x00000008000f7213 */ /* 0x000fe20000000000 */
[----:B------:R-:W-:Y:S01]  /*1f80*/  @!P6 IMAD.IADD R13, R13, 0x1, -R0 ;  /* 0x000000010d0de824 */ /* 0x000fe200078e0a00 */
[C---:B------:R-:W-:Y:S01]  /*1f90*/  ISETP.GT.U32.AND P5, PT, R0.reuse, R10, PT ;  /* 0x0000000a0000720c */ /* 0x040fe20003fa4070 */
[----:B-1----:R-:W-:Y:S01]  /*1fa0*/  IMAD.MOV.U32 R17, RZ, RZ, R9 ;  /* 0x000000ffff117224 */ /* 0x002fe200078e0009 */
[----:B------:R-:W-:Y:S01]  /*1fb0*/  ISETP.GT.U32.AND P6, PT, R0, R6, PT ;  /* 0x000000060000720c */ /* 0x000fe20003fc4070 */
[----:B------:R-:W-:Y:S01]  /*1fc0*/  IMAD.HI.U32 R9, R20, R12, RZ ;  /* 0x0000000c14097227 */ /* 0x000fe200078e00ff */
[----:B------:R-:W-:-:S03]  /*1fd0*/  IABS R5, R2 ;  /* 0x0000000200057213 */ /* 0x000fc60000000000 */
[----:B------:R-:W-:Y:S01]  /*1fe0*/  @!P4 IMAD.MOV R17, RZ, RZ, -R17 ;  /* 0x000000ffff11c224 */ /* 0x000fe200078e0a11 */
[----:B------:R-:W-:Y:S01]  /*1ff0*/  ISETP.GT.U32.AND P4, PT, R0, R3, PT ;  /* 0x000000030000720c */ /* 0x000fe20003f84070 */
[----:B------:R-:W-:Y:S02]  /*2000*/  IMAD.MOV R9, RZ, RZ, -R9 ;  /* 0x000000ffff097224 */ /* 0x000fe400078e0a09 */
[----:B------:R-:W-:Y:S01]  /*2010*/  IMAD.HI.U32 R14, R20, R15, RZ ;  /* 0x0000000f140e7227 */ /* 0x000fe200078e00ff */
[----:B------:R-:W-:Y:S03]  /*2020*/  STL [R1+0x778], R17 ;  /* 0x0007781101007387 */ /* 0x000fe60000100800 */
[----:B------:R-:W-:Y:S01]  /*2030*/  IMAD R12, R0, R9, R12 ;  /* 0x00000009000c7224 */ /* 0x000fe200078e020c */
[----:B------:R-:W-:Y:S01]  /*2040*/  IADD3 R9, R28, 0x1ec, RZ ;  /* 0x000001ec1c097810 */ /* 0x000fe20007ffe0ff */
[----:B------:R-:W-:-:S02]  /*2050*/  @!P5 IMAD.IADD R10, R10, 0x1, -R0 ;  /* 0x000000010a0ad824 */ /* 0x000fc400078e0a00 */
[----:B------:R-:W-:Y:S02]  /*2060*/  IMAD.MOV.U32 R16, RZ, RZ, R11 ;  /* 0x000000ffff107224 */ /* 0x000fe400078e000b */
[----:B------:R-:W-:Y:S01]  /*2070*/  @!P6 IMAD.IADD R6, R6, 0x1, -R0 ;  /* 0x000000010606e824 */ /* 0x000fe200078e0a00 */
[C---:B------:R-:W-:Y:S01]  /*2080*/  ISETP.GT.U32.AND P6, PT, R0.reuse, R12, PT ;  /* 0x0000000c0000720c */ /* 0x040fe20003fc4070 */
[----:B------:R-:W-:Y:S01]  /*2090*/  IMAD.MOV R14, RZ, RZ, -R14 ;  /* 0x000000ffff0e7224 */ /* 0x000fe200078e0a0e */
[C---:B------:R-:W-:Y:S01]  /*20a0*/  ISETP.GT.U32.AND P5, PT, R0.reuse, R10, PT ;  /* 0x0000000a0000720c */ /* 0x040fe20003fa4070 */
[----:B------:R-:W-:Y:S01]  /*20b0*/  @!P0 IMAD.MOV R16, RZ, RZ, -R16 ;  /* 0x000000ffff108224 */ /* 0x000fe200078e0a10 */
[----:B------:R-:W-:Y:S01]  /*20c0*/  ISETP.GE.AND P0, PT, R7, RZ, PT ;  /* 0x000000ff0700720c */ /* 0x000fe20003f06270 */
[----:B------:R-:W-:Y:S01]  /*20d0*/  IMAD R15, R0, R14, R15 ;  /* 0x0000000e000f7224 */ /* 0x000fe200078e020f */
[C---:B------:R-:W-:Y:S01]  /*20e0*/  IADD3 R7, R28.reuse, 0x1ed, RZ ;  /* 0x000001ed1c077810 */ /* 0x040fe20007ffe0ff */
[----:B------:R-:W-:Y:S01]  /*20f0*/  IMAD.MOV.U32 R14, RZ, RZ, R13 ;  /* 0x000000ffff0e7224 */ /* 0x000fe200078e000d */
[----:B------:R0:W-:Y:S01]  /*2100*/  STL [R1+0x788], R16 ;  /* 0x0007881001007387 */ /* 0x0001e20000100800 */
[----:B------:R-:W-:Y:S01]  /*2110*/  @!P4 IMAD.IADD R3, R3, 0x1, -R0 ;  /* 0x000000010303c824 */ /* 0x000fe200078e0a00 */
[----:B------:R-:W-:Y:S01]  /*2120*/  IADD3 R13, R28, 0x1ef, RZ ;  /* 0x000001ef1c0d7810 */ /* 0x000fe20007ffe0ff */
[----:B------:R-:W-:Y:S01]  /*2130*/  @!P2 IMAD.MOV R14, RZ, RZ, -R14 ;  /* 0x000000ffff0ea224 */ /* 0x000fe200078e0a0e */
[----:B------:R-:W-:Y:S01]  /*2140*/  ISETP.GT.U32.AND P2, PT, R0, R15, PT ;  /* 0x0000000f0000720c */ /* 0x000fe20003f44070 */
[----:B------:R-:W-:Y:S01]  /*2150*/  IMAD.HI.U32 R11, R20, R5, RZ ;  /* 0x00000005140b7227 */ /* 0x000fe200078e00ff */
[----:B------:R-:W-:-:S02]  /*2160*/  ISETP.GE.AND P4, PT, R8, RZ, PT ;  /* 0x000000ff0800720c */ /* 0x000fc40003f86270 */
[----:B------:R1:W-:Y:S01]  /*2170*/  STL [R1+0x7cc], R14 ;  /* 0x0007cc0e01007387 */ /* 0x0003e20000100800 */
[----:B------:R-:W-:Y:S01]  /*2180*/  @!P6 IMAD.IADD R12, R12, 0x1, -R0 ;  /* 0x000000010c0ce824 */ /* 0x000fe200078e0a00 */
[----:B------:R-:W-:Y:S01]  /*2190*/  IABS R8, R9 ;  /* 0x0000000900087213 */ /* 0x000fe20000000000 */
[----:B0-----:R-:W-:Y:S01]  /*21a0*/  IMAD.MOV.U32 R16, RZ, RZ, R3 ;  /* 0x000000ffff107224 */ /* 0x001fe200078e0003 */
[----:B------:R-:W-:Y:S01]  /*21b0*/  IABS R3, R13 ;  /* 0x0000000d00037213 */ /* 0x000fe20000000000 */
[----:B------:R-:W-:Y:S01]  /*21c0*/  IMAD.MOV R11, RZ, RZ, -R11 ;  /* 0x000000ffff0b7224 */ /* 0x000fe200078e0a0b */
[C---:B------:R-:W-:Y:S01]  /*21d0*/  ISETP.GT.U32.AND P6, PT, R0.reuse, R12, PT ;  /* 0x0000000c0000720c */ /* 0x040fe20003fc4070 */
[----:B------:R-:W-:Y:S01]  /*21e0*/  @!P1 IMAD.MOV R16, RZ, RZ, -R16 ;  /* 0x000000ffff109224 */ /* 0x000fe200078e0a10 */
[----:B------:R-:W-:Y:S01]  /*21f0*/  ISETP.GT.U32.AND P1, PT, R0, R6, PT ;  /* 0x000000060000720c */ /* 0x000fe20003f24070 */
[----:B------:R-:W-:Y:S01]  /*2200*/  @!P5 IMAD.IADD R10, R10, 0x1, -R0 ;  /* 0x000000010a0ad824 */ /* 0x000fe200078e0a00 */
[----:B------:R-:W-:Y:S01]  /*2210*/  ISETP.GE.AND P5, PT, R4, RZ, PT ;  /* 0x000000ff0400720c */ /* 0x000fe20003fa6270 */
[----:B------:R-:W-:Y:S01]  /*2220*/  IMAD R4, R0, R11, R5 ;  /* 0x0000000b00047224 */ /* 0x000fe200078e0205 */
[----:B-1----:R-:W-:Y:S01]  /*2230*/  IADD3 R14, R28, 0x1ee, RZ ;  /* 0x000001ee1c0e7810 */ /* 0x002fe20007ffe0ff */
[----:B------:R-:W-:Y:S01]  /*2240*/  IMAD.HI.U32 R5, R20, R3, RZ ;  /* 0x0000000314057227 */ /* 0x000fe200078e00ff */
[----:B------:R0:W-:Y:S01]  /*2250*/  STL [R1+0x7d0], R16 ;  /* 0x0007d01001007387 */ /* 0x0001e20000100800 */
[----:B------:R-:W-:-:S02]  /*2260*/  IABS R11, R7 ;  /* 0x00000007000b7213 */ /* 0x000fc40000000000 */
[--C-:B------:R-:W-:Y:S02]  /*2270*/  @!P2 IMAD.IADD R15, R15, 0x1, -R0.reuse ;  /* 0x000000010f0fa824 */ /* 0x100fe400078e0a00 */
[----:B------:R-:W-:Y:S02]  /*2280*/  IMAD.MOV R5, RZ, RZ, -R5 ;  /* 0x000000ffff057224 */ /* 0x000fe400078e0a05 */
[--C-:B------:R-:W-:Y:S01]  /*2290*/  @!P1 IMAD.IADD R6, R6, 0x1, -R0.reuse ;  /* 0x0000000106069824 */ /* 0x100fe200078e0a00 */
[C---:B------:R-:W-:Y:S01]  /*22a0*/  ISETP.GT.U32.AND P2, PT, R0.reuse, R15, PT ;  /* 0x0000000f0000720c */ /* 0x040fe20003f44070 */
[C---:B------:R-:W-:Y:S01]  /*22b0*/  IMAD R3, R0.reuse, R5, R3 ;  /* 0x0000000500037224 */ /* 0x040fe200078e0203 */
[----:B------:R-:W-:Y:S01]  /*22c0*/  ISETP.GT.U32.AND P1, PT, R0, R4, PT ;  /* 0x000000040000720c */ /* 0x000fe20003f24070 */
[----:B------:R-:W-:Y:S01]  /*22d0*/  @!P6 IMAD.IADD R12, R12, 0x1, -R0 ;  /* 0x000000010c0ce824 */ /* 0x000fe200078e0a00 */
[----:B0-----:R-:W-:Y:S01]  /*22e0*/  IABS R16, R14 ;  /* 0x0000000e00107213 */ /* 0x001fe20000000000 */
[----:B------:R-:W-:Y:S01]  /*22f0*/  IMAD.HI.U32 R5, R20, R8, RZ ;  /* 0x0000000814057227 */ /* 0x000fe200078e00ff */
[----:B------:R-:W-:-:S03]  /*2300*/  ISETP.GT.U32.AND P6, PT, R0, R3, PT ;  /* 0x000000030000720c */ /* 0x000fc60003fc4070 */
[----:B------:R-:W-:-:S04]  /*2310*/  IMAD.HI.U32 R17, R20, R16, RZ ;  /* 0x0000001014117227 */ /* 0x000fc800078e00ff */
[--C-:B------:R-:W-:Y:S01]  /*2320*/  @!P2 IMAD.IADD R15, R15, 0x1, -R0.reuse ;  /* 0x000000010f0fa824 */ /* 0x100fe200078e0a00 */
[----:B------:R-:W-:Y:S01]  /*2330*/  ISETP.GE.AND P2, PT, R2, RZ, PT ;  /* 0x000000ff0200720c */ /* 0x000fe20003f46270 */
[----:B------:R-:W-:Y:S01]  /*2340*/  @!P1 IMAD.IADD R4, R4, 0x1, -R0 ;  /* 0x0000000104049824 */ /* 0x000fe200078e0a00 */
[----:B------:R-:W-:Y:S01]  /*2350*/  ISETP.GE.AND P1, PT, R13, RZ, PT ;  /* 0x000000ff0d00720c */ /* 0x000fe20003f26270 */
[----:B------:R-:W-:-:S04]  /*2360*/  IMAD.HI.U32 R2, R20, R11, RZ ;  /* 0x0000000b14027227 */ /* 0x000fc800078e00ff */
[----:B------:R-:W-:Y:S01]  /*2370*/  @!P6 IMAD.IADD R3, R3, 0x1, -R0 ;  /* 0x000000010303e824 */ /* 0x000fe200078e0a00 */
[C---:B------:R-:W-:Y:S01]  /*2380*/  ISETP.GT.U32.AND P6, PT, R0.reuse, R4, PT ;  /* 0x000000040000720c */ /* 0x040fe20003fc4070 */
[----:B------:R-:W-:Y:S02]  /*2390*/  IMAD.MOV R17, RZ, RZ, -R17 ;  /* 0x000000ffff117224 */ /* 0x000fe400078e0a11 */
[----:B------:R-:W-:Y:S02]  /*23a0*/  IMAD.MOV R2, RZ, RZ, -R2 ;  /* 0x000000ffff027224 */ /* 0x000fe400078e0a02 */
[----:B------:R-:W-:Y:S02]  /*23b0*/  IMAD R13, R0, R17, R16 ;  /* 0x00000011000d7224 */ /* 0x000fe400078e0210 */
[----:B------:R-:W-:Y:S02]  /*23c0*/  IMAD.MOV.U32 R19, RZ, RZ, R10 ;  /* 0x000000ffff137224 */ /* 0x000fe400078e000a */
[----:B------:R-:W-:-:S02]  /*23d0*/  IMAD.MOV.U32 R18, RZ, RZ, R6 ;  /* 0x000000ffff127224 */ /* 0x000fc400078e0006 */
[----:B------:R-:W-:Y:S02]  /*23e0*/  IMAD.MOV R5, RZ, RZ, -R5 ;  /* 0x000000ffff057224 */ /* 0x000fe400078e0a05 */
[----:B------:R-:W-:Y:S01]  /*23f0*/  IMAD R11, R0, R2, R11 ;  /* 0x00000002000b7224 */ /* 0x000fe200078e020b */
[----:B------:R-:W-:Y:S01]  /*2400*/  IADD3 R2, R28, 0x1eb, RZ ;  /* 0x000001eb1c027810 */ /* 0x000fe20007ffe0ff */
[----:B------:R-:W-:Y:S01]  /*2410*/  @!P3 IMAD.MOV R19, RZ, RZ, -R19 ;  /* 0x000000ffff13b224 */ /* 0x000fe200078e0a13 */
[C---:B------:R-:W-:Y:S01]  /*2420*/  ISETP.GT.U32.AND P3, PT, R0.reuse, R13, PT ;  /* 0x0000000d0000720c */ /* 0x040fe20003f64070 */
[----:B------:R-:W-:Y:S01]  /*2430*/  @!P0 IMAD.MOV R18, RZ, RZ, -R18 ;  /* 0x000000ffff128224 */ /* 0x000fe200078e0a12 */
[C---:B------:R-:W-:Y:S01]  /*2440*/  ISETP.GT.U32.AND P0, PT, R0.reuse, R3, PT ;  /* 0x000000030000720c */ /* 0x040fe20003f04070 */
[C---:B------:R-:W-:Y:S01]  /*2450*/  IMAD R8, R0.reuse, R5, R8 ;  /* 0x0000000500087224 */ /* 0x040fe200078e0208 */
[----:B------:R-:W-:Y:S01]  /*2460*/  IABS R10, R2 ;  /* 0x00000002000a7213 */ /* 0x000fe20000000000 */
[----:B------:R-:W-:Y:S01]  /*2470*/  @!P4 IMAD.MOV R15, RZ, RZ, -R15 ;  /* 0x000000ffff0fc224 */ /* 0x000fe200078e0a0f */
[----:B------:R-:W-:Y:S01]  /*2480*/  ISETP.GT.U32.AND P4, PT, R0, R11, PT ;  /* 0x0000000b0000720c */ /* 0x000fe20003f84070 */
[----:B------:R-:W-:Y:S01]  /*2490*/  @!P6 IMAD.IADD R4, R4, 0x1, -R0 ;  /* 0x000000010404e824 */ /* 0x000fe200078e0a00 */
[----:B------:R-:W-:Y:S01]  /*24a0*/  ISETP.GT.U32.AND P6, PT, R0, R8, PT ;  /* 0x000000080000720c */ /* 0x000fe20003fc4070 */
[----:B------:R-:W-:Y:S01]  /*24b0*/  IMAD.MOV.U32 R16, RZ, RZ, R12 ;  /* 0x000000ffff107224 */ /* 0x000fe200078e000c */
[----:B------:R-:W-:Y:S01]  /*24c0*/  IADD3 R5, R28, 0x1ea, RZ ;  /* 0x000001ea1c057810 */ /* 0x000fe20007ffe0ff */
[----:B------:R-:W-:Y:S01]  /*24d0*/  IMAD.HI.U32 R12, R20, R10, RZ ;  /* 0x0000000a140c7227 */ /* 0x000fe200078e00ff */
[----:B------:R-:W-:Y:S02]  /*24e0*/  STL [R1+0x78c], R19 ;  /* 0x00078c1301007387 */ /* 0x000fe40000100800 */
[----:B------:R-:W-:Y:S01]  /*24f0*/  IABS R6, R5 ;  /* 0x0000000500067213 */ /* 0x000fe20000000000 */
[----:B------:R-:W-:Y:S01]  /*2500*/  IMAD.MOV R12, RZ, RZ, -R12 ;  /* 0x000000ffff0c7224 */ /* 0x000fe200078e0a0c */
[----:B------:R-:W-:Y:S01]  /*2510*/  STL [R1+0x798], R18 ;  /* 0x0007981201007387 */ /* 0x000fe20000100800 */
[--C-:B------:R-:W-:Y:S01]  /*2520*/  @!P0 IMAD.IADD R3, R3, 0x1, -R0.reuse ;  /* 0x0000000103038824 */ /* 0x100fe200078e0a00 */
[----:B------:R-:W-:Y:S01]  /*2530*/  ISETP.GE.AND P0, PT, R7, RZ, PT ;  /* 0x000000ff0700720c */ /* 0x000fe20003f06270 */
[--C-:B------:R-:W-:Y:S01]  /*2540*/  @!P3 IMAD.IADD R13, R13, 0x1, -R0.reuse ;  /* 0x000000010d0db824 */ /* 0x100fe200078e0a00 */
[----:B------:R-:W-:Y:S01]  /*2550*/  ISETP.GE.AND P3, PT, R9, RZ, PT ;  /* 0x000000ff0900720c */ /* 0x000fe20003f66270 */
[----:B------:R-:W-:Y:S01]  /*2560*/  @!P4 IMAD.IADD R11, R11, 0x1, -R0 ;  /* 0x000000010b0bc824 */ /* 0x000fe200078e0a00 */
[----:B------:R0:W-:Y:S01]  /*2570*/  STL [R1+0x79c], R15 ;  /* 0x00079c0f01007387 */ /* 0x0001e20000100800 */
[C---:B------:R-:W-:Y:S01]  /*2580*/  IMAD R10, R0.reuse, R12, R10 ;  /* 0x0000000c000a7224 */ /* 0x040fe200078e020a */
[----:B------:R-:W-:Y:S01]  /*2590*/  ISETP.GT.U32.AND P4, PT, R0, R13, PT ;  /* 0x0000000d0000720c */ /* 0x000fe20003f84070 */
[----:B------:R-:W-:-:S02]  /*25a0*/  IMAD.MOV.U32 R9, RZ, RZ, R3 ;  /* 0x000000ffff097224 */ /* 0x000fc400078e0003 */
[----:B------:R-:W-:Y:S01]  /*25b0*/  @!P6 IMAD.IADD R8, R8, 0x1, -R0 ;  /* 0x000000010808e824 */ /* 0x000fe200078e0a00 */
[----:B------:R-:W-:Y:S01]  /*25c0*/  ISETP.GT.U32.AND P6, PT, R0, R11, PT ;  /* 0x0000000b0000720c */ /* 0x000fe20003fc4070 */
[----:B------:R-:W-:-:S04]  /*25d0*/  IMAD.HI.U32 R7, R20, R6, RZ ;  /* 0x0000000614077227 */ /* 0x000fc800078e00ff */
[----:B0-----:R-:W-:Y:S01]  /*25e0*/  IMAD.MOV.U32 R15, RZ, RZ, R4 ;  /* 0x000000ffff0f7224 */ /* 0x001fe200078e0004 */
[----:B------:R-:W-:Y:S01]  /*25f0*/  IADD3 R4, R28, 0x1e9, RZ ;  /* 0x000001e91c047810 */ /* 0x000fe20007ffe0ff */
[----:B------:R-:W-:Y:S01]  /*2600*/  @!P1 IMAD.MOV R9, RZ, RZ, -R9 ;  /* 0x000000ffff099224 */ /* 0x000fe200078e0a09 */
[C---:B------:R-:W-:Y:S01]  /*2610*/  ISETP.GT.U32.AND P1, PT, R0.reuse, R10, PT ;  /* 0x0000000a0000720c */ /* 0x040fe20003f24070 */
[----:B------:R-:W-:Y:S01]  /*2620*/  IMAD.MOV R7, RZ, RZ, -R7 ;  /* 0x000000ffff077224 */ /* 0x000fe200078e0a07 */
[----:B------:R-:W-:Y:S01]  /*2630*/  IABS R3, R4 ;  /* 0x0000000400037213 */ /* 0x000fe20000000000 */
[----:B------:R-:W-:Y:S01]  /*2640*/  @!P2 IMAD.MOV R15, RZ, RZ, -R15 ;  /* 0x000000ffff0fa224 */ /* 0x000fe200078e0a0f */
[----:B------:R-:W-:Y:S01]  /*2650*/  ISETP.GT.U32.AND P2, PT, R0, R8, PT ;  /* 0x000000080000720c */ /* 0x000fe20003f44070 */
[----:B------:R-:W-:Y:S01]  /*2660*/  @!P5 IMAD.MOV R16, RZ, RZ, -R16 ;  /* 0x000000ffff10d224 */ /* 0x000fe200078e0a10 */
[----:B------:R-:W-:Y:S01]  /*2670*/  ISETP.GE.AND P5, PT, R14, RZ, PT ;  /* 0x000000ff0e00720c */ /* 0x000fe20003fa6270 */
[----:B------:R-:W-:Y:S01]  /*2680*/  IMAD R6, R0, R7, R6 ;  /* 0x0000000700067224 */ /* 0x000fe200078e0206 */
[----:B------:R-:W-:Y:S01]  /*2690*/  IADD3 R7, R28, 0x1e8, RZ ;  /* 0x000001e81c077810 */ /* 0x000fe20007ffe0ff */
[--C-:B------:R-:W-:Y:S01]  /*26a0*/  @!P4 IMAD.IADD R13, R13, 0x1, -R0.reuse ;  /* 0x000000010d0dc824 */ /* 0x100fe200078e0a00 */
[----:B------:R-:W-:Y:S01]  /*26b0*/  ISETP.GE.AND P4, PT, R2, RZ, PT ;  /* 0x000000ff0200720c */ /* 0x000fe20003f86270 */
[--C-:B------:R-:W-:Y:S01]  /*26c0*/  @!P6 IMAD.IADD R11, R11, 0x1, -R0.reuse ;  /* 0x000000010b0be824 */ /* 0x100fe200078e0a00 */
[----:B------:R-:W-:Y:S01]  /*26d0*/  ISETP.GT.U32.AND P6, PT, R0, R6, PT ;  /* 0x000000060000720c */ /* 0x000fe20003fc4070 */
[----:B------:R-:W-:Y:S01]  /*26e0*/  IMAD.HI.U32 R12, R20, R3, RZ ;  /* 0x00000003140c7227 */ /* 0x000fe200078e00ff */
[----:B------:R-:W-:Y:S01]  /*26f0*/  IABS R2, R7 ;  /* 0x0000000700027213 */ /* 0x000fe20000000000 */
[----:B------:R-:W-:Y:S02]  /*2700*/  STL [R1+0x7c8], R16 ;  /* 0x0007c81001007387 */ /* 0x000fe40000100800 */
[----:B------:R-:W-:Y:S01]  /*2710*/  @!P1 IMAD.IADD R10, R10, 0x1, -R0 ;  /* 0x000000010a0a9824 */ /* 0x000fe200078e0a00 */
[----:B------:R-:W-:Y:S01]  /*2720*/  ISETP.GE.AND P1, PT, R4, RZ, PT ;  /* 0x000000ff0400720c */ /* 0x000fe20003f26270 */
[----:B------:R-:W-:Y:S01]  /*2730*/  IMAD.MOV.U32 R14, RZ, RZ, R13 ;  /* 0x000000ffff0e7224 */ /* 0x000fe200078e000d */
[----:B------:R0:W-:Y:S01]  /*2740*/  STL [R1+0x7a0], R15 ;  /* 0x0007a00f01007387 */ /* 0x0001e20000100800 */
[----:B------:R-:W-:-:S02]  /*2750*/  IMAD.MOV R12, RZ, RZ, -R12 ;  /* 0x000000ffff0c7224 */ /* 0x000fc400078e0a0c */
[----:B------:R-:W-:Y:S01]  /*2760*/  @!P2 IMAD.IADD R8, R8, 0x1, -R0 ;  /* 0x000000010808a824 */ /* 0x000fe200078e0a00 */
[----:B------:R-:W-:Y:S01]  /*2770*/  ISETP.GE.AND P2, PT, R5, RZ, PT ;  /* 0x000000ff0500720c */ /* 0x000fe20003f46270 */
[----:B------:R-:W-:Y:S01]  /*2780*/  @!P5 IMAD.MOV R14, RZ, RZ, -R14 ;  /* 0x000000ffff0ed224 */ /* 0x000fe200078e0a0e */
[----:B------:R-:W-:Y:S01]  /*2790*/  IADD3 R5, R28, 0x1e7, RZ ;  /* 0x000001e71c057810 */ /* 0x000fe20007ffe0ff */
[C---:B------:R-:W-:Y:S01]  /*27a0*/  IMAD R3, R0.reuse, R12, R3 ;  /* 0x0000000c00037224 */ /* 0x040fe200078e0203 */
[----:B------:R-:W-:Y:S01]  /*27b0*/  ISETP.GT.U32.AND P5, PT, R0, R10, PT ;  /* 0x0000000a0000720c */ /* 0x000fe20003fa4070 */
[----:B------:R-:W-:Y:S01]  /*27c0*/  @!P0 IMAD.MOV R11, RZ, RZ, -R11 ;  /* 0x000000ffff0b8224 */ /* 0x000fe200078e0a0b */
[----:B------:R-:W-:Y:S01]  /*27d0*/  IABS R4, R5 ;  /* 0x0000000500047213 */ /* 0x000fe20000000000 */
[----:B------:R-:W-:Y:S01]  /*27e0*/  @!P6 IMAD.IADD R6, R6, 0x1, -R0 ;  /* 0x000000010606e824 */ /* 0x000fe200078e0a00 */
[----:B------:R-:W-:Y:S01]  /*27f0*/  ISETP.GT.U32.AND P0, PT, R0, R3, PT ;  /* 0x000000030000720c */ /* 0x000fe20003f04070 */
[----:B------:R-:W-:Y:S01]  /*2800*/  IMAD.MOV.U32 R13, RZ, RZ, R8 ;  /* 0x000000ffff0d7224 */ /* 0x000fe200078e0008 */
[----:B------:R1:W-:Y:S01]  /*2810*/  STL [R1+0x7c4], R9 ;  /* 0x0007c40901007387 */ /* 0x0003e20000100800 */
[----:B------:R-:W-:Y:S01]  /*2820*/  IMAD.HI.U32 R8, R20, R4, RZ ;  /* 0x0000000414087227 */ /* 0x000fe200078e00ff */
[----:B------:R-:W-:-:S02]  /*2830*/  ISETP.GT.U32.AND P6, PT, R0, R6, PT ;  /* 0x000000060000720c */ /* 0x000fc40003fc4070 */
[----:B------:R-:W-:Y:S01]  /*2840*/  STL [R1+0x7a4], R14 ;  /* 0x0007a40e01007387 */ /* 0x000fe20000100800 */
[----:B------:R-:W-:Y:S01]  /*2850*/  @!P3 IMAD.MOV R13, RZ, RZ, -R13 ;  /* 0x000000ffff0db224 */ /* 0x000fe200078e0a0d */
[----:B------:R-:W-:Y:S01]  /*2860*/  ISETP.GE.AND P3, PT, R7, RZ, PT ;  /* 0x000000ff0700720c */ /* 0x000fe20003f66270 */
[----:B------:R-:W-:Y:S01]  /*2870*/  IMAD.MOV R7, RZ, RZ, -R8 ;  /* 0x000000ffff077224 */ /* 0x000fe200078e0a08 */
[----:B------:R2:W-:Y:S01]  /*2880*/  STL [R1+0x7bc], R11 ;  /* 0x0007bc0b01007387 */ /* 0x0005e20000100800 */
[----:B------:R-:W-:Y:S01]  /*2890*/  @!P5 IMAD.IADD R10, R10, 0x1, -R0 ;  /* 0x000000010a0ad824 */ /* 0x000fe200078e0a00 */
[----:B0-----:R-:W-:Y:S01]  /*28a0*/  IADD3 R15, R28, 0x1e1, RZ ;  /* 0x000001e11c0f7810 */ /* 0x001fe20007ffe0ff */
[----:B-1----:R-:W-:Y:S01]  /*28b0*/  IMAD.HI.U32 R9, R20, R2, RZ ;  /* 0x0000000214097227 */ /* 0x002fe200078e00ff */
[----:B------:R-:W-:Y:S03]  /*28c0*/  STL [R1+0x7c0], R13 ;  /* 0x0007c00d01007387 */ /* 0x000fe60000100800 */
[----:B------:R-:W-:Y:S01]  /*28d0*/  IMAD R4, R0, R7, R4 ;  /* 0x0000000700047224 */ /* 0x000fe200078e0204 */
[----:B------:R-:W-:Y:S01]  /*28e0*/  IADD3 R7, R28, 0x1e4, RZ ;  /* 0x000001e41c077810 */ /* 0x000fe20007ffe0ff */
[----:B------:R-:W-:-:S02]  /*28f0*/  IMAD.MOV.U32 R12, RZ, RZ, R10 ;  /* 0x000000ffff0c7224 */ /* 0x000fc400078e000a */
[----:B------:R-:W-:Y:S01]  /*2900*/  IMAD.MOV R9, RZ, RZ, -R9 ;  /* 0x000000ffff097224 */ /* 0x000fe200078e0a09 */
[----:B------:R-:W-:Y:S01]  /*2910*/  IABS R8, R7 ;  /* 0x0000000700087213 */ /* 0x000fe20000000000 */
[----:B------:R-:W-:Y:S02]  /*2920*/  @!P0 IMAD.IADD R3, R3, 0x1, -R0 ;  /* 0x0000000103038824 */ /* 0x000fe400078e0a00 */
[----:B------:R-:W-:Y:S01]  /*2930*/  @!P4 IMAD.MOV R12, RZ, RZ, -R12 ;  /* 0x000000ffff0cc224 */ /* 0x000fe200078e0a0c */
[C---:B------:R-:W-:Y:S01]  /*2940*/  ISETP.GT.U32.AND P4, PT, R0.reuse, R4, PT ;  /* 0x000000040000720c */ /* 0x040fe20003f84070 */
[C---:B------:R-:W-:Y:S01]  /*2950*/  IMAD R2, R0.reuse, R9, R2 ;  /* 0x0000000900027224 */ /* 0x040fe200078e0202 */
[----:B------:R-:W-:Y:S01]  /*2960*/  ISETP.GT.U32.AND P0, PT, R0, R3, PT ;  /* 0x000000030000720c */ /* 0x000fe20003f04070 */
[----:B------:R-:W-:Y:S01]  /*2970*/  @!P6 IMAD.IADD R6, R6, 0x1, -R0 ;  /* 0x000000010606e824 */ /* 0x000fe200078e0a00 */
[----:B------:R-:W-:Y:S01]  /*2980*/  ISETP.GE.AND P6, PT, R5, RZ, PT ;  /* 0x000000ff0500720c */ /* 0x000fe20003fc6270 */
[----:B------:R0:W-:Y:S01]  /*2990*/  STL [R1+0x7b4], R12 ;  /* 0x0007b40c01007387 */ /* 0x0001e20000100800 */
[----:B------:R-:W-:Y:S01]  /*29a0*/  IADD3 R5, R28, 0x1e6, RZ ;  /* 0x000001e61c057810 */ /* 0x000fe20007ffe0ff */
[----:B--2---:R-:W-:Y:S01]  /*29b0*/  IMAD.MOV.U32 R11, RZ, RZ, R6 ;  /* 0x000000ffff0b7224 */ /* 0x004fe200078e0006 */
[----:B------:R-:W-:-:S02]  /*29c0*/  ISETP.GT.U32.AND P5, PT, R0, R2, PT ;  /* 0x000000020000720c */ /* 0x000fc40003fa4070 */
[----:B------:R-:W-:Y:S01]  /*29d0*/  IABS R18, R5 ;  /* 0x0000000500127213 */ /* 0x000fe20000000000 */
[----:B------:R-:W-:Y:S01]  /*29e0*/  @!P2 IMAD.MOV R11, RZ, RZ, -R11 ;  /* 0x000000ffff0ba224 */ /* 0x000fe200078e0a0b */
[----:B------:R-:W-:Y:S01]  /*29f0*/  IADD3 R9, R28, 0x1e5, RZ ;  /* 0x000001e51c097810 */ /* 0x000fe20007ffe0ff */
[--C-:B------:R-:W-:Y:S01]  /*2a00*/  @!P4 IMAD.IADD R4, R4, 0x1, -R0.reuse ;  /* 0x000000010404c824 */ /* 0x100fe200078e0a00 */
[----:B------:R-:W-:Y:S01]  /*2a10*/  ISETP.GE.AND P2, PT, R5, RZ, PT ;  /* 0x000000ff0500720c */ /* 0x000fe20003f46270 */
[----:B------:R-:W-:Y:S01]  /*2a20*/  IMAD.HI.U32 R10, R20, R18, RZ ;  /* 0x00000012140a7227 */ /* 0x000fe200078e00ff */
[----:B------:R-:W-:Y:S01]  /*2a30*/  IABS R17, R9 ;  /* 0x0000000900117213 */ /* 0x000fe20000000000 */
[----:B------:R1:W-:Y:S01]  /*2a40*/  STL [R1+0x7b8], R11 ;  /* 0x0007b80b01007387 */ /* 0x0003e20000100800 */
[----:B------:R-:W-:Y:S01]  /*2a50*/  ISETP.GT.U32.AND P4, PT, R0, R4, PT ;  /* 0x000000040000720c */ /* 0x000fe20003f84070 */
[----:B------:R-:W-:Y:S01]  /*2a60*/  @!P0 IMAD.IADD R3, R3, 0x1, -R0 ;  /* 0x0000000103038824 */ /* 0x000fe200078e0a00 */
[----:B------:R-:W-:Y:S01]  /*2a70*/  ISETP.GE.AND P0, PT, R9, RZ, PT ;  /* 0x000000ff0900720c */ /* 0x000fe20003f06270 */
[----:B------:R-:W-:-:S02]  /*2a80*/  IMAD.MOV R9, RZ, RZ, -R10 ;  /* 0x000000ffff097224 */ /* 0x000fc400078e0a0a */
[----:B------:R-:W-:Y:S02]  /*2a90*/  @!P5 IMAD.IADD R2, R2, 0x1, -R0 ;  /* 0x000000010202d824 */ /* 0x000fe400078e0a00 */
[----:B------:R-:W-:-:S03]  /*2aa0*/  IMAD.HI.U32 R6, R20, R17, RZ ;  /* 0x0000001114067227 */ /* 0x000fc600078e00ff */
[C---:B------:R-:W-:Y:S01]  /*2ab0*/  ISETP.GT.U32.AND P5, PT, R0.reuse, R2, PT ;  /* 0x000000020000720c */ /* 0x040fe20003fa4070 */
[----:B------:R-:W-:Y:S01]  /*2ac0*/  IMAD R18, R0, R9, R18 ;  /* 0x0000000900127224 */ /* 0x000fe200078e0212 */
[C---:B------:R-:W-:Y:S01]  /*2ad0*/  IADD3 R9, R28.reuse, 0x1e3, RZ ;  /* 0x000001e31c097810 */ /* 0x040fe20007ffe0ff */
[----:B0-----:R-:W-:Y:S01]  /*2ae0*/  IMAD.MOV.U32 R12, RZ, RZ, R3 ;  /* 0x000000ffff0c7224 */ /* 0x001fe200078e0003 */
[----:B------:R-:W-:Y:S01]  /*2af0*/  IADD3 R3, R28, 0x1e0, RZ ;  /* 0x000001e01c037810 */ /* 0x000fe20007ffe0ff */
[----:B------:R-:W-:Y:S02]  /*2b00*/  IMAD.MOV R6, RZ, RZ, -R6 ;  /* 0x000000ffff067224 */ /* 0x000fe400078e0a06 */
[----:B------:R-:W-:Y:S01]  /*2b10*/  @!P1 IMAD.MOV R12, RZ, RZ, -R12 ;  /* 0x000000ffff0c9224 */ /* 0x000fe200078e0a0c */
[C---:B------:R-:W-:Y:S01]  /*2b20*/  ISETP.GT.U32.AND P1, PT, R0.reuse, R18, PT ;  /* 0x000000120000720c */ /* 0x040fe20003f24070 */
[----:B------:R-:W-:Y:S01]  /*2b30*/  IMAD R17, R0, R6, R17 ;  /* 0x0000000600117224 */ /* 0x000fe200078e0211 */
[----:B------:R-:W-:Y:S01]  /*2b40*/  IABS R6, R3 ;  /* 0x0000000300067213 */ /* 0x000fe20000000000 */
[--C-:B------:R-:W-:Y:S01]  /*2b50*/  @!P4 IMAD.IADD R4, R4, 0x1, -R0.reuse ;  /* 0x000000010404c824 */ /* 0x100fe200078e0a00 */
[----:B------:R0:W-:Y:S01]  /*2b60*/  STL [R1+0x7ac], R12 ;  /* 0x0007ac0c01007387 */ /* 0x0001e20000100800 */
[----:B------:R-:W-:Y:S01]  /*2b70*/  @!P5 IMAD.IADD R2, R2, 0x1, -R0 ;  /* 0x000000010202d824 */ /* 0x000fe200078e0a00 */
[----:B------:R-:W-:Y:S01]  /*2b80*/  ISETP.GT.U32.AND P4, PT, R0, R17, PT ;  /* 0x000000110000720c */ /* 0x000fe20003f84070 */
[----:B------:R-:W-:Y:S01]  /*2b90*/  IMAD.HI.U32 R5, R20, R8, RZ ;  /* 0x0000000814057227 */ /* 0x000fe200078e00ff */
[----:B------:R-:W-:-:S02]  /*2ba0*/  ISETP.GE.AND P5, PT, R7, RZ, PT ;  /* 0x000000ff0700720c */ /* 0x000fc40003fa6270 */
[----:B------:R-:W-:Y:S01]  /*2bb0*/  IADD3 R7, R28, 0x1e2, RZ ;  /* 0x000001e21c077810 */ /* 0x000fe20007ffe0ff */
[----:B-1----:R-:W-:Y:S02]  /*2bc0*/  IMAD.MOV.U32 R11, RZ, RZ, R2 ;  /* 0x000000ffff0b7224 */ /* 0x002fe400078e0002 */
[----:B------:R-:W-:Y:S01]  /*2bd0*/  @!P1 IMAD.IADD R18, R18, 0x1, -R0 ;  /* 0x0000000112129824 */ /* 0x000fe200078e0a00 */
[----:B------:R-:W-:Y:S01]  /*2be0*/  IABS R14, R7 ;  /* 0x00000007000e7213 */ /* 0x000fe20000000000 */
[----:B------:R-:W-:Y:S01]  /*2bf0*/  IMAD.MOV R5, RZ, RZ, -R5 ;  /* 0x000000ffff057224 */ /* 0x000fe200078e0a05 */
[----:B0-----:R-:W-:Y:S01]  /*2c00*/  IABS R12, R15 ;  /* 0x0000000f000c7213 */ /* 0x001fe20000000000 */
[----:B------:R-:W-:Y:S01]  /*2c10*/  @!P3 IMAD.MOV R11, RZ, RZ, -R11 ;  /* 0x000000ffff0bb224 */ /* 0x000fe200078e0a0b */
[C---:B------:R-:W-:Y:S01]  /*2c20*/  ISETP.GT.U32.AND P1, PT, R0.reuse, R18, PT ;  /* 0x000000120000720c */ /* 0x040fe20003f24070 */
[----:B------:R-:W-:Y:S01]  /*2c30*/  IMAD R8, R0, R5, R8 ;  /* 0x0000000500087224 */ /* 0x000fe200078e0208 */
[----:B------:R-:W-:Y:S01]  /*2c40*/  ISETP.GE.AND P3, PT, R9, RZ, PT ;  /* 0x000000ff0900720c */ /* 0x000fe20003f66270 */
[----:B------:R-:W-:Y:S01]  /*2c50*/  @!P4 IMAD.IADD R17, R17, 0x1, -R0 ;  /* 0x000000011111c824 */ /* 0x000fe200078e0a00 */
[----:B------:R-:W-:Y:S01]  /*2c60*/  IABS R9, R9 ;  /* 0x0000000900097213 */ /* 0x000fe20000000000 */
[----:B------:R-:W-:Y:S01]  /*2c70*/  IMAD.MOV.U32 R13, RZ, RZ, R4 ;  /* 0x000000ffff0d7224 */ /* 0x000fe200078e0004 */
[----:B------:R-:W-:Y:S01]  /*2c80*/  STL [R1+0x7b0], R11 ;  /* 0x0007b00b01007387 */ /* 0x000fe20000100800 */
[----:B------:R-:W-:Y:S01]  /*2c90*/  IMAD.HI.U32 R5, R20, R14, RZ ;  /* 0x0000000e14057227 */ /* 0x000fe200078e00ff */
[----:B------:R-:W-:-:S03]  /*2ca0*/  ISETP.GT.U32.AND P4, PT, R0, R17, PT ;  /* 0x000000110000720c */ /* 0x000fc60003f84070 */
[----:B------:R-:W-:Y:S01]  /*2cb0*/  @!P6 IMAD.MOV R13, RZ, RZ, -R13 ;  /* 0x000000ffff0de224 */ /* 0x000fe200078e0a0d */
[----:B------:R-:W-:Y:S01]  /*2cc0*/  ISETP.GT.U32.AND P6, PT, R0, R8, PT ;  /* 0x000000080000720c */ /* 0x000fe20003fc4070 */
[----:B------:R-:W-:-:S03]  /*2cd0*/  IMAD.HI.U32 R10, R20, R9, RZ ;  /* 0x00000009140a7227 */ /* 0x000fc600078e00ff */
[----:B------:R0:W-:Y:S01]  /*2ce0*/  STL [R1+0x7a8], R13 ;  /* 0x0007a80d01007387 */ /* 0x0001e20000100800 */
[----:B------:R-:W-:Y:S02]  /*2cf0*/  IMAD.MOV R10, RZ, RZ, -R10 ;  /* 0x000000ffff0a7224 */ /* 0x000fe400078e0a0a */
[----:B------:R-:W-:Y:S02]  /*2d00*/  IMAD.MOV R5, RZ, RZ, -R5 ;  /* 0x000000ffff057224 */ /* 0x000fe400078e0a05 */
[----:B------:R-:W-:Y:S01]  /*2d10*/  @!P1 IMAD.IADD R18, R18, 0x1, -R0 ;  /* 0x0000000112129824 */ /* 0x000fe200078e0a00 */
[----:B------:R-:W-:Y:S01]  /*2d20*/  ISETP.GE.AND P1, PT, R7, RZ, PT ;  /* 0x000000ff0700720c */ /* 0x000fe20003f26270 */
[----:B------:R-:W-:Y:S01]  /*2d30*/  IMAD R7, R0, R10, R9 ;  /* 0x0000000a00077224 */ /* 0x000fe200078e0209 */
[----:B------:R-:W-:Y:S01]  /*2d40*/  IADD3 R9, R28, 0x1dd, RZ ;  /* 0x000001dd1c097810 */ /* 0x000fe20007ffe0ff */
[----:B------:R-:W-:Y:S01]  /*2d50*/  IMAD R14, R0, R5, R14 ;  /* 0x00000005000e7224 */ /* 0x000fe200078e020e */
[----:B0-----:R-:W-:Y:S01]  /*2d60*/  IADD3 R13, R28, 0x1de, RZ ;  /* 0x000001de1c0d7810 */ /* 0x001fe20007ffe0ff */
[--C-:B------:R-:W-:Y:S01]  /*2d70*/  @!P4 IMAD.IADD R17, R17, 0x1, -R0.reuse ;  /* 0x000000011111c824 */ /* 0x100fe200078e0a00 */
[----:B------:R-:W-:Y:S01]  /*2d80*/  ISETP.GT.U32.AND P4, PT, R0, R7, PT ;  /* 0x000000070000720c */ /* 0x000fe20003f84070 */
[----:B------:R-:W-:Y:S01]  /*2d90*/  @!P6 IMAD.IADD R8, R8, 0x1, -R0 ;  /* 0x000000010808e824 */ /* 0x000fe200078e0a00 */
[----:B------:R-:W-:Y:S01]  /*2da0*/  ISETP.GT.U32.AND P6, PT, R0, R14, PT ;  /* 0x0000000e0000720c */ /* 0x000fe20003fc4070 */
[----:B------:R-:W-:Y:S01]  /*2db0*/  IMAD.HI.U32 R11, R20, R12, RZ ;  /* 0x0000000c140b7227 */ /* 0x000fe200078e00ff */
[----:B------:R-:W-:-:S02]  /*2dc0*/  IABS R16, R9 ;  /* 0x0000000900107213 */ /* 0x000fc40000000000 */
[C---:B------:R-:W-:Y:S01]  /*2dd0*/  IADD3 R10, R28.reuse, 0x1dc, RZ ;  /* 0x000001dc1c0a7810 */ /* 0x040fe20007ffe0ff */
[----:B------:R-:W-:Y:S01]  /*2de0*/  IMAD.MOV R4, RZ, RZ, -R11 ;  /* 0x000000ffff047224 */ /* 0x000fe200078e0a0b */
[----:B------:R-:W-:Y:S01]  /*2df0*/  IADD3 R11, R28, 0x1df, RZ ;  /* 0x000001df1c0b7810 */ /* 0x000fe20007ffe0ff */
[----:B------:R-:W-:Y:S02]  /*2e00*/  IMAD.MOV.U32 R21, RZ, RZ, R18 ;  /* 0x000000ffff157224 */ /* 0x000fe400078e0012 */
[----:B------:R-:W-:Y:S01]  /*2e10*/  IMAD R12, R0, R4, R12 ;  /* 0x00000004000c7224 */ /* 0x000fe200078e020c */
[----:B------:R-:W-:Y:S01]  /*2e20*/  IABS R5, R11 ;  /* 0x0000000b00057213 */ /* 0x000fe20000000000 */
[--C-:B------:R-:W-:Y:S01]  /*2e30*/  @!P4 IMAD.IADD R7, R7, 0x1, -R0.reuse ;  /* 0x000000010707c824 */ /* 0x100fe200078e0a00 */
[----:B------:R-:W-:Y:S01]  /*2e40*/  IABS R4, R13 ;  /* 0x0000000d00047213 */ /* 0x000fe20000000000 */
[----:B------:R-:W-:Y:S01]  /*2e50*/  @!P6 IMAD.IADD R14, R14, 0x1, -R0 ;  /* 0x000000010e0ee824 */ /* 0x000fe200078e0a00 */
[----:B------:R-:W-:Y:S01]  /*2e60*/  ISETP.GT.U32.AND P4, PT, R0, R8, PT ;  /* 0x000000080000720c */ /* 0x000fe20003f84070 */
[----:B------:R-:W-:-:S03]  /*2e70*/  IMAD.HI.U32 R2, R20, R6, RZ ;  /* 0x0000000614027227 */ /* 0x000fc600078e00ff */
[C---:B------:R-:W-:Y:S01]  /*2e80*/  ISETP.GT.U32.AND P6, PT, R0.reuse, R14, PT ;  /* 0x0000000e0000720c */ /* 0x040fe20003fc4070 */
[----:B------:R-:W-:Y:S01]  /*2e90*/  @!P2 IMAD.MOV R21, RZ, RZ, -R21 ;  /* 0x000000ffff15a224 */ /* 0x000fe200078e0a15 */
[----:B------:R-:W-:Y:S01]  /*2ea0*/  ISETP.GT.U32.AND P2, PT, R0, R7, PT ;  /* 0x000000070000720c */ /* 0x000fe20003f44070 */
[----:B------:R-:W-:-:S03]  /*2eb0*/  IMAD.HI.U32 R18, R20, R5, RZ ;  /* 0x0000000514127227 */ /* 0x000fc600078e00ff */
[----:B------:R-:W-:Y:S01]  /*2ec0*/  STL [R1+0x794], R21 ;  /* 0x0007941501007387 */ /* 0x000fe20000100800 */
[----:B------:R-:W-:-:S04]  /*2ed0*/  IMAD.HI.U32 R19, R20, R4, RZ ;  /* 0x0000000414137227 */ /* 0x000fc800078e00ff */
[----:B------:R-:W-:Y:S02]  /*2ee0*/  IMAD.MOV R2, RZ, RZ, -R2 ;  /* 0x000000ffff027224 */ /* 0x000fe400078e0a02 */
[----:B------:R-:W-:Y:S02]  /*2ef0*/  IMAD.MOV R18, RZ, RZ, -R18 ;  /* 0x000000ffff127224 */ /* 0x000fe400078e0a12 */
[----:B------:R-:W-:Y:S02]  /*2f00*/  IMAD.MOV R19, RZ, RZ, -R19 ;  /* 0x000000ffff137224 */ /* 0x000fe400078e0a13 */
[C---:B------:R-:W-:Y:S01]  /*2f10*/  IMAD R6, R0.reuse, R2, R6 ;  /* 0x0000000200067224 */ /* 0x040fe200078e0206 */
[----:B------:R-:W-:Y:S01]  /*2f20*/  IABS R2, R10 ;  /* 0x0000000a00027213 */ /* 0x000fe20000000000 */
[----:B------:R-:W-:Y:S01]  /*2f30*/  @!P0 IMAD.MOV R17, RZ, RZ, -R17 ;  /* 0x000000ffff118224 */ /* 0x000fe200078e0a11 */
[C---:B------:R-:W-:Y:S01]  /*2f40*/  ISETP.GT.U32.AND P0, PT, R0.reuse, R12, PT ;  /* 0x0000000c0000720c */ /* 0x040fe20003f04070 */
[----:B------:R-:W-:-:S02]  /*2f50*/  IMAD R5, R0, R18, R5 ;  /* 0x0000001200057224 */ /* 0x000fc400078e0205 */
[----:B------:R-:W-:Y:S01]  /*2f60*/  IMAD R4, R0, R19, R4 ;  /* 0x0000001300047224 */ /* 0x000fe200078e0204 */
[----:B------:R0:W-:Y:S01]  /*2f70*/  STL [R1+0x790], R17 ;  /* 0x0007901101007387 */ /* 0x0001e20000100800 */
[--C-:B------:R-:W-:Y:S01]  /*2f80*/  @!P4 IMAD.IADD R8, R8, 0x1, -R0.reuse ;  /* 0x000000010808c824 */ /* 0x100fe200078e0a00 */
[C---:B------:R-:W-:Y:S01]  /*2f90*/  ISETP.GT.U32.AND P4, PT, R0.reuse, R6, PT ;  /* 0x000000060000720c */ /* 0x040fe20003f84070 */
[--C-:B------:R-:W-:Y:S01]  /*2fa0*/  @!P2 IMAD.IADD R7, R7, 0x1, -R0.reuse ;  /* 0x000000010707a824 */ /* 0x100fe200078e0a00 */
[----:B------:R-:W-:Y:S01]  /*2fb0*/  ISETP.GT.U32.AND P2, PT, R0, R5, PT ;  /* 0x000000050000720c */ /* 0x000fe20003f44070 */
[----:B------:R-:W-:Y:S01]  /*2fc0*/  @!P6 IMAD.IADD R14, R14, 0x1, -R0 ;  /* 0x000000010e0ee824 */ /* 0x000fe200078e0a00 */
[----:B------:R-:W-:Y:S01]  /*2fd0*/  ISETP.GT.U32.AND P6, PT, R0, R4, PT ;  /* 0x000000040000720c */ /* 0x000fe20003fc4070 */
[----:B------:R-:W-:Y:S02]  /*2fe0*/  IMAD.MOV.U32 R22, RZ, RZ, R8 ;  /* 0x000000ffff167224 */ /* 0x000fe400078e0008 */
[----:B------:R-:W-:Y:S01]  /*2ff0*/  @!P0 IMAD.IADD R12, R12, 0x1, -R0 ;  /* 0x000000010c0c8824 */ /* 0x000fe200078e0a00 */
[----:B------:R-:W-:Y:S01]  /*3000*/  ISETP.GE.AND P0, PT, R15, RZ, PT ;  /* 0x000000ff0f00720c */ /* 0x000fe20003f06270 */
[----:B0-----:R-:W-:Y:S01]  /*3010*/  IMAD.HI.U32 R17, R20, R16, RZ ;  /* 0x0000001014117227 */ /* 0x001fe200078e00ff */
[----:B------:R-:W-:-:S03]  /*3020*/  IADD3 R15, R28, 0x1da, RZ ;  /* 0x000001da1c0f7810 */ /* 0x000fc60007ffe0ff */
[----:B------:R-:W-:Y:S02]  /*3030*/  IMAD.MOV R17, RZ, RZ, -R17 ;  /* 0x000000ffff117224 */ /* 0x000fe400078e0a11 */
[----:B------:R-:W-:Y:S01]  /*3040*/  @!P4 IMAD.IADD R6, R6, 0x1, -R0 ;  /* 0x000000010606c824 */ /* 0x000fe200078e0a00 */
[----:B------:R-:W-:Y:S01]  /*3050*/  ISETP.GE.AND P4, PT, R3, RZ, PT ;  /* 0x000000ff0300720c */ /* 0x000fe20003f86270 */
[----:B------:R-:W-:Y:S01]  /*3060*/  IMAD R3, R0, R17, R16 ;  /* 0x0000001100037224 */ /* 0x000fe200078e0210 */
[----:B------:R-:W-:Y:S01]  /*3070*/  IADD3 R16, R28, 0x1db, RZ ;  /* 0x000001db1c107810 */ /* 0x000fe20007ffe0ff */
[--C-:B------:R-:W-:Y:S01]  /*3080*/  @!P2 IMAD.IADD R5, R5, 0x1, -R0.reuse ;  /* 0x000000010505a824 */ /* 0x100fe200078e0a00 */
[----:B------:R-:W-:Y:S01]  /*3090*/  ISETP.GT.U32.AND P2, PT, R0, R12, PT ;  /* 0x0000000c0000720c */ /* 0x000fe20003f44070 */
[----:B------:R-:W-:Y:S01]  /*30a0*/  IMAD.MOV.U32 R21, RZ, RZ, R7 ;  /* 0x000000ffff157224 */ /* 0x000fe200078e0007 */
[----:B------:R-:W-:Y:S01]  /*30b0*/  IABS R8, R16 ;  /* 0x0000001000087213 */ /* 0x000fe20000000000 */
[----:B------:R-:W-:Y:S01]  /*30c0*/  @!P6 IMAD.IADD R4, R4, 0x1, -R0 ;  /* 0x000000010404e824 */ /* 0x000fe200078e0a00 */
[C---:B------:R-:W-:Y:S01]  /*30d0*/  ISETP.GT.U32.AND P6, PT, R0.reuse, R6, PT ;  /* 0x000000060000720c */ /* 0x040fe20003fc4070 */
[----:B------:R-:W-:Y:S01]  /*30e0*/  @!P5 IMAD.MOV R22, RZ, RZ, -R22 ;  /* 0x000000ffff16d224 */ /* 0x000fe200078e0a16 */
[C---:B------:R-:W-:Y:S01]  /*30f0*/  ISETP.GT.U32.AND P5, PT, R0.reuse, R5, PT ;  /* 0x000000050000720c */ /* 0x040fe20003fa4070 */
[----:B------:R-:W-:Y:S01]  /*3100*/  @!P3 IMAD.MOV R21, RZ, RZ, -R21 ;  /* 0x000000ffff15b224 */ /* 0x000fe200078e0a15 */
[C---:B------:R-:W-:Y:S01]  /*3110*/  ISETP.GT.U32.AND P3, PT, R0.reuse, R4, PT ;  /* 0x000000040000720c */ /* 0x040fe20003f64070 */
[----:B------:R-:W-:Y:S01]  /*3120*/  @!P1 IMAD.MOV R14, RZ, RZ, -R14 ;  /* 0x000000ffff0e9224 */ /* 0x000fe200078e0a0e */
[----:B------:R-:W-:Y:S01]  /*3130*/  ISETP.GT.U32.AND P1, PT, R0, R3, PT ;  /* 0x000000030000720c */ /* 0x000fe20003f24070 */
[----:B------:R-:W-:Y:S01]  /*3140*/  IMAD.HI.U32 R18, R20, R2, RZ ;  /* 0x0000000214127227 */ /* 0x000fe200078e00ff */
[----:B------:R-:W-:Y:S01]  /*3150*/  IABS R7, R15 ;  /* 0x0000000f00077213 */ /* 0x000fe20000000000 */
[----:B------:R-:W-:Y:S02]  /*3160*/  STL [R1+0x784], R22 ;  /* 0x0007841601007387 */ /* 0x000fe40000100800 */
[----:B------:R-:W-:-:S02]  /*3170*/  IMAD.MOV R18, RZ, RZ, -R18 ;  /* 0x000000ffff127224 */ /* 0x000fc400078e0a12 */
[----:B------:R-:W-:Y:S01]  /*3180*/  @!P2 IMAD.IADD R12, R12, 0x1, -R0 ;  /* 0x000000010c0ca824 */ /* 0x000fe200078e0a00 */
[----:B------:R-:W-:Y:S01]  /*3190*/  ISETP.GE.AND P2, PT, R11, RZ, PT ;  /* 0x000000ff0b00720c */ /* 0x000fe20003f46270 */
[----:B------:R-:W-:Y:S01]  /*31a0*/  IMAD R2, R0, R18, R2 ;  /* 0x0000001200027224 */ /* 0x000fe200078e0202 */
[----:B------:R-:W-:Y:S01]  /*31b0*/  STL [R1+0x780], R21 ;  /* 0x0007801501007387 */ /* 0x000fe20000100800 */
[----:B------:R-:W-:-:S03]  /*31c0*/  IMAD.HI.U32 R11, R20, R8, RZ ;  /* 0x00000008140b7227 */ /* 0x000fc600078e00ff */
[----:B------:R0:W-:Y:S01]  /*31d0*/  STL [R1+0x77c], R14 ;  /* 0x00077c0e01007387 */ /* 0x0001e20000100800 */
[--C-:B------:R-:W-:Y:S01]  /*31e0*/  @!P5 IMAD.IADD R5, R5, 0x1, -R0.reuse ;  /* 0x000000010505d824 */ /* 0x100fe200078e0a00 */
[----:B------:R-:W-:Y:S01]  /*31f0*/  ISETP.GE.AND P5, PT, R13, RZ, PT ;  /* 0x000000ff0d00720c */ /* 0x000fe20003fa6270 */
[--C-:B------:R-:W-:Y:S01]  /*3200*/  @!P3 IMAD.IADD R4, R4, 0x1, -R0.reuse ;  /* 0x000000010404b824 */ /* 0x100fe200078e0a00 */
[----:B------:R-:W-:Y:S01]  /*3210*/  ISETP.GE.AND P3, PT, R9, RZ, PT ;  /* 0x000000ff0900720c */ /* 0x000fe20003f66270 */
[--C-:B------:R-:W-:Y:S01]  /*3220*/  @!P1 IMAD.IADD R3, R3, 0x1, -R0.reuse ;  /* 0x0000000103039824 */ /* 0x100fe200078e0a00 */
[----:B------:R-:W-:Y:S01]  /*3230*/  ISETP.GE.AND P1, PT, R10, RZ, PT ;  /* 0x000000ff0a00720c */ /* 0x000fe20003f26270 */
[----:B------:R-:W-:Y:S01]  /*3240*/  @!P6 IMAD.IADD R6, R6, 0x1, -R0 ;  /* 0x000000010606e824 */ /* 0x000fe200078e0a00 */
[----:B------:R-:W-:Y:S01]  /*3250*/  ISETP.GT.U32.AND P6, PT, R0, R2, PT ;  /* 0x000000020000720c */ /* 0x000fe20003fc4070 */
[----:B------:R-:W-:Y:S01]  /*3260*/  IMAD.HI.U32 R9, R20, R7, RZ ;  /* 0x0000000714097227 */ /* 0x000fe200078e00ff */
[----:B------:R-:W-:-:S03]  /*3270*/  IADD3 R13, R28, 0x1d2, RZ ;  /* 0x000001d21c0d7810 */ /* 0x000fc60007ffe0ff */
[----:B------:R-:W-:Y:S02]  /*3280*/  IMAD.MOV R10, RZ, RZ, -R11 ;  /* 0x000000ffff0a7224 */ /* 0x000fe400078e0a0b */
[----:B------:R-:W-:Y:S02]  /*3290*/  IMAD.MOV.U32 R17, RZ, RZ, R12 ;  /* 0x000000ffff117224 */ /* 0x000fe400078e000c */
[----:B0-----:R-:W-:Y:S02]  /*32a0*/  IMAD.MOV.U32 R14, RZ, RZ, R6 ;  /* 0x000000ffff0e7224 */ /* 0x001fe400078e0006 */
[----:B------:R-:W-:Y:S02]  /*32b0*/  IMAD.MOV R9, RZ, RZ, -R9 ;  /* 0x000000ffff097224 */ /* 0x000fe400078e0a09 */
[----:B------:R-:W-:Y:S01]  /*32c0*/  IMAD R6, R0, R10, R8 ;  /* 0x0000000a00067224 */ /* 0x000fe200078e0208 */
[----:B------:R-:W-:Y:S01]  /*32d0*/  IADD3 R10, R28, 0x1d7, RZ ;  /* 0x000001d71c0a7810 */ /* 0x000fe20007ffe0ff */
[----:B------:R-:W-:-:S02]  /*32e0*/  IMAD.MOV.U32 R12, RZ, RZ, R5 ;  /* 0x000000ffff0c7224 */ /* 0x000fc400078e0005 */
[----:B------:R-:W-:Y:S01]  /*32f0*/  IMAD R5, R0, R9, R7 ;  /* 0x0000000900057224 */ /* 0x000fe200078e0207 */
[C---:B------:R-:W-:Y:S01]  /*3300*/  IADD3 R7, R28.reuse, 0x1d8, RZ ;  /* 0x000001d81c077810 */ /* 0x040fe20007ffe0ff */
[----:B------:R-:W-:Y:S01]  /*3310*/  IMAD.MOV.U32 R11, RZ, RZ, R4 ;  /* 0x000000ffff0b7224 */ /* 0x000fe200078e0004 */
[----:B------:R-:W-:Y:S01]  /*3320*/  IADD3 R4, R28, 0x1d9, RZ ;  /* 0x000001d91c047810 */ /* 0x000fe20007ffe0ff */
[----:B------:R-:W-:Y:S01]  /*3330*/  @!P2 IMAD.MOV R12, RZ, RZ, -R12 ;  /* 0x000000ffff0ca224 */ /* 0x000fe200078e0a0c */
[C---:B------:R-:W-:Y:S01]  /*3340*/  ISETP.GT.U32.AND P2, PT, R0.reuse, R6, PT ;  /* 0x000000060000720c */ /* 0x040fe20003f44070 */
[----:B------:R-:W-:Y:S01]  /*3350*/  @!P0 IMAD.MOV R17, RZ, RZ, -R17 ;  /* 0x000000ffff118224 */ /* 0x000fe200078e0a11 */
[C---:B------:R-:W-:Y:S01]  /*3360*/  ISETP.GT.U32.AND P0, PT, R0.reuse, R3, PT ;  /* 0x000000030000720c */ /* 0x040fe20003f04070 */
[----:B------:R-:W-:Y:S01]  /*3370*/  @!P5 IMAD.MOV R11, RZ, RZ, -R11 ;  /* 0x000000ffff0bd224 */ /* 0x000fe200078e0a0b */
[----:B------:R-:W-:Y:S01]  /*3380*/  ISETP.GT.U32.AND P5, PT, R0, R5, PT ;  /* 0x000000050000720c */ /* 0x000fe20003fa4070 */
[----:B------:R-:W-:Y:S01]  /*3390*/  @!P6 IMAD.IADD R2, R2, 0x1, -R0 ;  /* 0x000000010202e824 */ /* 0x000fe200078e0a00 */
[----:B------:R-:W-:Y:S01]  /*33a0*/  STL [R1+0x464], R17 ;  /* 0x0004641101007387 */ /* 0x000fe20000100800 */
[----:B------:R-:W-:Y:S01]  /*33b0*/  @!P4 IMAD.MOV R14, RZ, RZ, -R14 ;  /* 0x000000ffff0ec224 */ /* 0x000fe200078e0a0e */
[----:B------:R-:W-:-:S02]  /*33c0*/  IABS R8, R7 ;  /* 0x0000000700087213 */ /* 0x000fc40000000000 */
[----:B------:R-:W-:Y:S02]  /*33d0*/  ISETP.GT.U32.AND P4, PT, R0, R2, PT ;  /* 0x000000020000720c */ /* 0x000fe40003f84070 */
[----:B------:R-:W-:Y:S01]  /*33e0*/  STL [R1+0x494], R14 ;  /* 0x0004940e01007387 */ /* 0x000fe20000100800 */
[--C-:B------:R-:W-:Y:S01]  /*33f0*/  @!P2 IMAD.IADD R6, R6, 0x1, -R0.reuse ;  /* 0x000000010606a824 */ /* 0x100fe200078e0a00 */
[----:B------:R-:W-:Y:S01]  /*3400*/  ISETP.GE.AND P6, PT, R16, RZ, PT ;  /* 0x000000ff1000720c */ /* 0x000fe20003fc6270 */
[--C-:B------:R-:W-:Y:S01]  /*3410*/  @!P0 IMAD.IADD R3, R3, 0x1, -R0.reuse ;  /* 0x0000000103038824 */ /* 0x100fe200078e0a00 */
[----:B------:R-:W-:Y:S01]  /*3420*/  STL [R1+0x4e4], R12 ;  /* 0x0004e40c01007387 */ /* 0x000fe20000100800 */
[----:B------:R-:W-:Y:S01]  /*3430*/  @!P5 IMAD.IADD R5, R5, 0x1, -R0 ;  /* 0x000000010505d824 */ /* 0x000fe200078e0a00 */
[----:B------:R-:W-:Y:S01]  /*3440*/  ISETP.GT.U32.AND P5, PT, R0, R6, PT ;  /* 0x000000060000720c */ /* 0x000fe20003fa4070 */
[----:B------:R-:W-:Y:S01]  /*3450*/  IMAD.MOV.U32 R9, RZ, RZ, R3 ;  /* 0x000000ffff097224 */ /* 0x000fe200078e0003 */
[----:B------:R0:W-:Y:S01]  /*3460*/  STL [R1+0x75c], R11 ;  /* 0x00075c0b01007387 */ /* 0x0001e20000100800 */
[----:B------:R-:W-:-:S02]  /*3470*/  ISETP.GE.AND P2, PT, R7, RZ, PT ;  /* 0x000000ff0700720c */ /* 0x000fc40003f46270 */
[----:B------:R-:W-:Y:S01]  /*3480*/  @!P4 IMAD.IADD R2, R2, 0x1, -R0 ;  /* 0x000000010202c824 */ /* 0x000fe200078e0a00 */
[----:B------:R-:W-:Y:S01]  /*3490*/  ISETP.GE.AND P4, PT, R4, RZ, PT ;  /* 0x000000ff0400720c */ /* 0x000fe20003f86270 */
[----:B------:R-:W-:Y:S01]  /*34a0*/  @!P3 IMAD.MOV R9, RZ, RZ, -R9 ;  /* 0x000000ffff09b224 */ /* 0x000fe200078e0a09 */
[----:B------:R-:W-:Y:S02]  /*34b0*/  ISETP.GT.U32.AND P3, PT, R0, R5, PT ;  /* 0x000000050000720c */ /* 0x000fe40003f64070 */
[----:B------:R-:W-:Y:S02]  /*34c0*/  ISETP.GE.AND P0, PT, R15, RZ, PT ;  /* 0x000000ff0f00720c */ /* 0x000fe40003f06270 */
[----:B0-----:R-:W-:Y:S01]  /*34d0*/  IABS R11, R4 ;  /* 0x00000004000b7213 */ /* 0x001fe20000000000 */
[----:B------:R-:W-:Y:S01]  /*34e0*/  IMAD.MOV.U32 R4, RZ, RZ, R8 ;  /* 0x000000ffff047224 */ /* 0x000fe200078e0008 */
[----:B------:R0:W-:Y:S01]  /*34f0*/  STL [R1+0x760], R9 ;  /* 0x0007600901007387 */ /* 0x0001e20000100800 */
[----:B------:R-:W-:Y:S01]  /*3500*/  @!P5 IMAD.IADD R6, R6, 0x1, -R0 ;  /* 0x000000010606d824 */ /* 0x000fe200078e0a00 */
[----:B------:R-:W-:Y:S01]  /*3510*/  IADD3 R16, R28, 0x1d3, RZ ;  /* 0x000001d31c107810 */ /* 0x000fe20007ffe0ff */
[----:B------:R-:W-:-:S04]  /*3520*/  IMAD.HI.U32 R3, R20, R11, RZ ;  /* 0x0000000b14037227 */ /* 0x000fc800078e00ff */
[----:B------:R-:W-:Y:S02]  /*3530*/  IMAD.MOV R3, RZ, RZ, -R3 ;  /* 0x000000ffff037224 */ /* 0x000fe400078e0a03 */
[----:B------:R-:W-:Y:S01]  /*3540*/  IMAD.HI.U32 R7, R20, R4, RZ ;  /* 0x0000000414077227 */ /* 0x000fe200078e00ff */
[----:B0-----:R-:W-:-:S03]  /*3550*/  IADD3 R9, R28, 0x1d5, RZ ;  /* 0x000001d51c097810 */ /* 0x001fc60007ffe0ff */
[C---:B------:R-:W-:Y:S02]  /*3560*/  IMAD R11, R0.reuse, R3, R11 ;  /* 0x00000003000b7224 */ /* 0x040fe400078e020b */
[----:B------:R-:W-:Y:S02]  /*3570*/  IMAD.MOV.U32 R8, RZ, RZ, R2 ;  /* 0x000000ffff087224 */ /* 0x000fe400078e0002 */
[----:B------:R-:W-:Y:S01]  /*3580*/  IMAD.MOV R2, RZ, RZ, -R7 ;  /* 0x000000ffff027224 */ /* 0x000fe200078e0a07 */
[----:B------:R-:W-:Y:S01]  /*3590*/  ISETP.GT.U32.AND P5, PT, R0, R11, PT ;  /* 0x0000000b0000720c */ /* 0x000fe20003fa4070 */
[----:B------:R-:W-:Y:S01]  /*35a0*/  IMAD.MOV.U32 R12, RZ, RZ, R6 ;  /* 0x000000ffff0c7224 */ /* 0x000fe200078e0006 */
[----:B------:R-:W-:Y:S01]  /*35b0*/  IADD3 R7, R28, 0x1d6, RZ ;  /* 0x000001d61c077810 */ /* 0x000fe20007ffe0ff */
[----:B------:R-:W-:Y:S01]  /*35c0*/  IMAD R4, R0, R2, R4 ;  /* 0x0000000200047224 */ /* 0x000fe200078e0204 */
[----:B------:R-:W-:Y:S01]  /*35d0*/  IADD3 R2, R28, 0x1d4, RZ ;  /* 0x000001d41c027810 */ /* 0x000fe20007ffe0ff */
[----:B------:R-:W-:-:S02]  /*35e0*/  @!P6 IMAD.MOV R12, RZ, RZ, -R12 ;  /* 0x000000ffff0ce224 */ /* 0x000fc400078e0a0c */
[----:B------:R-:W-:Y:S01]  /*35f0*/  @!P1 IMAD.MOV R8, RZ, RZ, -R8 ;  /* 0x000000ffff089224 */ /* 0x000fe200078e0a08 */
[----:B------:R-:W-:Y:S01]  /*3600*/  ISETP.GT.U32.AND P6, PT, R0, R4, PT ;  /* 0x000000040000720c */ /* 0x000fe20003fc4070 */
[--C-:B------:R-:W-:Y:S01]  /*3610*/  @!P3 IMAD.IADD R5, R5, 0x1, -R0.reuse ;  /* 0x000000010505b824 */ /* 0x100fe200078e0a00 */
[----:B------:R-:W-:Y:S02]  /*3620*/  ISETP.GE.AND P1, PT, R10, RZ, PT ;  /* 0x000000ff0a00720c */ /* 0x000fe40003f26270 */
[----:B------:R-:W-:Y:S01]  /*3630*/  IABS R10, R10 ;  /* 0x0000000a000a7213 */ /* 0x000fe20000000000 */
[----:B------:R-:W-:Y:S01]  /*3640*/  @!P5 IMAD.IADD R11, R11, 0x1, -R0 ;  /* 0x000000010b0bd824 */ /* 0x000fe200078e0a00 */
[----:B------:R0:W-:Y:S01]  /*3650*/  STL [R1+0x764], R8 ;  /* 0x0007640801007387 */ /* 0x0001e20000100800 */
[----:B------:R-:W-:Y:S02]  /*3660*/  ISETP.GE.AND P3, PT, R7, RZ, PT ;  /* 0x000000ff0700720c */ /* 0x000fe40003f66270 */
[----:B------:R-:W-:Y:S01]  /*3670*/  IMAD.HI.U32 R3, R20, R10, RZ ;  /* 0x0000000a14037227 */ /* 0x000fe200078e00ff */
[----:B------:R-:W-:Y:S01]  /*3680*/  ISETP.GT.U32.AND P5, PT, R0, R11, PT ;  /* 0x0000000b0000720c */ /* 0x000fe20003fa4070 */
[----:B------:R-:W-:Y:S01]  /*3690*/  STL [R1+0x768], R12 ;  /* 0x0007680c01007387 */ /* 0x000fe20000100800 */
[----:B------:R-:W-:Y:S01]  /*36a0*/  IABS R7, R7 ;  /* 0x0000000700077213 */ /* 0x000fe20000000000 */
[----:B------:R-:W-:-:S02]  /*36b0*/  IMAD.MOV R6, RZ, RZ, -R3 ;  /* 0x000000ffff067224 */ /* 0x000fc400078e0a03 */
[----:B------:R-:W-:Y:S02]  /*36c0*/  @!P6 IMAD.IADD R4, R4, 0x1, -R0 ;  /* 0x000000010404e824 */ /* 0x000fe400078e0a00 */
[----:B0-----:R-:W-:Y:S02]  /*36d0*/  IMAD.MOV.U32 R8, RZ, RZ, R5 ;  /* 0x000000ffff087224 */ /* 0x001fe400078e0005 */
[C---:B------:R-:W-:Y:S01]  /*36e0*/  IMAD R10, R0.reuse, R6, R10 ;  /* 0x00000006000a7224 */ /* 0x040fe200078e020a */
[----:B------:R-:W-:Y:S01]  /*36f0*/  ISETP.GT.U32.AND P6, PT, R0, R4, PT ;  /* 0x000000040000720c */ /* 0x000fe20003fc4070 */
[----:B------:R-:W-:Y:S01]  /*3700*/  @!P0 IMAD.MOV R8, RZ, RZ, -R8 ;  /* 0x000000ffff088224 */ /* 0x000fe200078e0a08 */
[----:B------:R-:W-:Y:S01]  /*3710*/  ISETP.GE.AND P0, PT, R9, RZ, PT ;  /* 0x000000ff0900720c */ /* 0x000fe20003f06270 */
[----:B------:R-:W-:Y:S01]  /*3720*/  @!P5 IMAD.IADD R11, R11, 0x1, -R0 ;  /* 0x000000010b0bd824 */ /* 0x000fe200078e0a00 */
[----:B------:R-:W-:Y:S01]  /*3730*/  IABS R9, R9 ;  /* 0x0000000900097213 */ /* 0x000fe20000000000 */
[----:B------:R-:W-:Y:S01]  /*3740*/  IMAD.HI.U32 R3, R20, R7, RZ ;  /* 0x0000000714037227 */ /* 0x000fe200078e00ff */
[----:B------:R0:W-:Y:S01]  /*3750*/  STL [R1+0x774], R8 ;  /* 0x0007740801007387 */ /* 0x0001e20000100800 */
[----:B------:R-:W-:-:S02]  /*3760*/  ISETP.GT.U32.AND P5, PT, R0, R10, PT ;  /* 0x0000000a0000720c */ /* 0x000fc40003fa4070 */
[----:B------:R-:W-:-:S04]  /*3770*/  IMAD.HI.U32 R5, R20, R9, RZ ;  /* 0x0000000914057227 */ /* 0x000fc800078e00ff */
[----:B------:R-:W-:Y:S02]  /*3780*/  IMAD.MOV R5, RZ, RZ, -R5 ;  /* 0x000000ffff057224 */ /* 0x000fe400078e0a05 */
[----:B------:R-:W-:Y:S01]  /*3790*/  IMAD.MOV R3, RZ, RZ, -R3 ;  /* 0x000000ffff037224 */ /* 0x000fe200078e0a03 */
[----:B0-----:R-:W-:Y:S01]  /*37a0*/  IABS R8, R2 ;  /* 0x0000000200087213 */ /* 0x001fe20000000000 */
[C---:B------:R-:W-:Y:S02]  /*37b0*/  IMAD R9, R0.reuse, R5, R9 ;  /* 0x0000000500097224 */ /* 0x040fe400078e0209 */
[----:B------:R-:W-:Y:S01]  /*37c0*/  IMAD R7, R0, R3, R7 ;  /* 0x0000000300077224 */ /* 0x000fe200078e0207 */
[----:B------:R-:W-:Y:S01]  /*37d0*/  IABS R3, R16 ;  /* 0x0000001000037213 */ /* 0x000fe20000000000 */
[----:B------:R-:W-:-:S04]  /*37e0*/  IMAD.HI.U32 R6, R20, R8, RZ ;  /* 0x0000000814067227 */ /* 0x000fc800078e00ff */
[----:B------:R-:W-:Y:S02]  /*37f0*/  IMAD.MOV R6, RZ, RZ, -R6 ;  /* 0x000000ffff067224 */ /* 0x000fe400078e0a06 */
[----:B------:R-:W-:Y:S02]  /*3800*/  IMAD.MOV.U32 R12, RZ, RZ, R11 ;  /* 0x000000ffff0c7224 */ /* 0x000fe400078e000b */
[----:B------:R-:W-:Y:S01]  /*3810*/  IMAD R8, R0, R6, R8 ;  /* 0x0000000600087224 */ /* 0x000fe200078e0208 */
[----:B------:R-:W-:Y:S01]  /*3820*/  IADD3 R6, R28, 0x1d1, RZ ;  /* 0x000001d11c067810 */ /* 0x000fe20007ffe0ff */
[----:B------:R-:W-:Y:S01]  /*3830*/  @!P6 IMAD.IADD R4, R4, 0x1, -R0 ;  /* 0x000000010404e824 */ /* 0x000fe200078e0a00 */
[C---:B------:R-:W-:Y:S01]  /*3840*/  ISETP.GT.U32.AND P6, PT, R0.reuse, R9, PT ;  /* 0x000000090000720c */ /* 0x040fe20003fc4070 */
[----:B------:R-:W-:Y:S01]  /*3850*/  @!P4 IMAD.MOV R12, RZ, RZ, -R12 ;  /* 0x000000ffff0cc224 */ /* 0x000fe200078e0a0c */
[----:B------:R-:W-:Y:S01]  /*3860*/  ISETP.GT.U32.AND P4, PT, R0, R7, PT ;  /* 0x000000070000720c */ /* 0x000fe20003f84070 */
[----:B------:R-:W-:Y:S01]  /*3870*/  @!P5 IMAD.IADD R10, R10, 0x1, -R0 ;  /* 0x000000010a0ad824 */ /* 0x000fe200078e0a00 */
[----:B------:R-:W-:Y:S01]  /*3880*/  ISETP.GT.U32.AND P5, PT, R0, R8, PT ;  /* 0x000000080000720c */ /* 0x000fe20003fa4070 */
[----:B------:R-:W-:Y:S01]  /*3890*/  IMAD.MOV.U32 R11, RZ, RZ, R4 ;  /* 0x000000ffff0b7224 */ /* 0x000fe200078e0004 */
[----:B------:R0:W-:Y:S01]  /*38a0*/  STL [R1+0x770], R12 ;  /* 0x0007700c01007387 */ /* 0x0001e20000100800 */
[----:B------:R-:W-:Y:S01]  /*38b0*/  IMAD.HI.U32 R5, R20, R3, RZ ;  /* 0x0000000314057227 */ /* 0x000fe200078e00ff */
[----:B------:R-:W-:-:S03]  /*38c0*/  IABS R15, R6 ;  /* 0x00000006000f7213 */ /* 0x000fc60000000000 */
[----:B------:R-:W-:Y:S02]  /*38d0*/  IMAD.MOV R5, RZ, RZ, -R5 ;  /* 0x000000ffff057224 */ /* 0x000fe400078e0a05 */
[--C-:B------:R-:W-:Y:S02]  /*38e0*/  @!P6 IMAD.IADD R9, R9, 0x1, -R0.reuse ;  /* 0x000000010909e824 */ /* 0x100fe400078e0a00 */
[--C-:B------:R-:W-:Y:S01]  /*38f0*/  @!P4 IMAD.IADD R7, R7, 0x1, -R0.reuse ;  /* 0x000000010707c824 */ /* 0x100fe200078e0a00 */
[----:B0-----:R-:W-:Y:S01]  /*3900*/  IABS R12, R13 ;  /* 0x0000000d000c7213 */ /* 0x001fe20000000000 */
[----:B------:R-:W-:Y:S01]  /*3910*/  @!P5 IMAD.IADD R8, R8, 0x1, -R0 ;  /* 0x000000010808d824 */ /* 0x000fe200078e0a00 */
[C---:B------:R-:W-:Y:S01]  /*3920*/  ISETP.GT.U32.AND P4, PT, R0.reuse, R10, PT ;  /* 0x0000000a0000720c */ /* 0x040fe20003f84070 */
[----:B------:R-:W-:Y:S01]  /*3930*/  @!P2 IMAD.MOV R11, RZ, RZ, -R11 ;  /* 0x000000ffff0ba224 */ /* 0x000fe200078e0a0b */
[----:B------:R-:W-:Y:S01]  /*3940*/  ISETP.GT.U32.AND P5, PT, R0, R9, PT ;  /* 0x000000090000720c */ /* 0x000fe20003fa4070 */
[----:B------:R-:W-:Y:S01]  /*3950*/  IMAD.HI.U32 R4, R20, R12, RZ ;  /* 0x0000000c14047227 */ /* 0x000fe200078e00ff */
[----:B------:R-:W-:-:S02]  /*3960*/  ISETP.GT.U32.AND P2, PT, R0, R8, PT ;  /* 0x000000080000720c */ /* 0x000fc40003f44070 */
[C---:B------:R-:W-:Y:S01]  /*3970*/  ISETP.GT.U32.AND P6, PT, R0.reuse, R7, PT ;  /* 0x000000070000720c */ /* 0x040fe20003fc4070 */
[----:B------:R-:W-:Y:S01]  /*3980*/  IMAD.MOV R4, RZ, RZ, -R4 ;  /* 0x000000ffff047224 */ /* 0x000fe200078e0a04 */
[----:B------:R0:W-:Y:S01]  /*3990*/  STL [R1+0x76c], R11 ;  /* 0x00076c0b01007387 */ /* 0x0001e20000100800 */
[----:B------:R-:W-:Y:S01]  /*39a0*/  IMAD R3, R0, R5, R3 ;  /* 0x0000000500037224 */ /* 0x000fe200078e0203 */
[----:B------:R-:W-:Y:S01]  /*39b0*/  IADD3 R5, R28, 0x1d0, RZ ;  /* 0x000001d01c057810 */ /* 0x000fe20007ffe0ff */
[----:B------:R-:W-:Y:S01]  /*39c0*/  IMAD R12, R0, R4, R12 ;  /* 0x00000004000c7224 */ /* 0x000fe200078e020c */
[----:B------:R-:W-:Y:S01]  /*39d0*/  IADD3 R4, R28, 0x1cf, RZ ;  /* 0x000001cf1c047810 */ /* 0x000fe20007ffe0ff */
[--C-:B------:R-:W-:Y:S01]  /*39e0*/  @!P4 IMAD.IADD R10, R10, 0x1, -R0.reuse ;  /* 0x000000010a0ac824 */ /* 0x100fe200078e0a00 */
[C---:B------:R-:W-:Y:S01]  /*39f0*/  ISETP.GT.U32.AND P4, PT, R0.reuse, R3, PT ;  /* 0x000000030000720c */ /* 0x040fe20003f84070 */
[--C-:B------:R-:W-:Y:S01]  /*3a00*/  @!P5 IMAD.IADD R9, R9, 0x1, -R0.reuse ;  /* 0x000000010909d824 */ /* 0x100fe200078e0a00 */
[----:B------:R-:W-:Y:S01]  /*3a10*/  ISETP.GT.U32.AND P5, PT, R0, R12, PT ;  /* 0x0000000c0000720c */ /* 0x000fe20003fa4070 */
[--C-:B------:R-:W-:Y:S01]  /*3a20*/  @!P2 IMAD.IADD R8, R8, 0x1, -R0.reuse ;  /* 0x000000010808a824 */ /* 0x100fe200078e0a00 */
[----:B------:R-:W-:Y:S01]  /*3a30*/  ISETP.GE.AND P2, PT, R16, RZ, PT ;  /* 0x000000ff1000720c */ /* 0x000fe20003f46270 */
[----:B------:R-:W-:Y:S01]  /*3a40*/  @!P6 IMAD.IADD R7, R7, 0x1, -R0 ;  /* 0x000000010707e824 */ /* 0x000fe200078e0a00 */
[----:B------:R-:W-:Y:S01]  /*3a50*/  IABS R16, R4 ;  /* 0x0000000400107213 */ /* 0x000fe20000000000 */
[----:B0-----:R-:W-:Y:S01]  /*3a60*/  IMAD.HI.U32 R11, R20, R15, RZ ;  /* 0x0000000f140b7227 */ /* 0x001fe200078e00ff */
[----:B------:R-:W-:-:S02]  /*3a70*/  IABS R14, R5 ;  /* 0x00000005000e7213 */ /* 0x000fc40000000000 */
[----:B------:R-:W-:Y:S01]  /*3a80*/  ISETP.GE.AND P6, PT, R2, RZ, PT ;  /* 0x000000ff0200720c */ /* 0x000fe20003fc6270 */
[----:B------:R-:W-:Y:S02]  /*3a90*/  IMAD.MOV.U32 R18, RZ, RZ, R10 ;  /* 0x000000ffff127224 */ /* 0x000fe400078e000a */
[--C-:B------:R-:W-:Y:S01]  /*3aa0*/  @!P4 IMAD.IADD R3, R3, 0x1, -R0.reuse ;  /* 0x000000010303c824 */ /* 0x100fe200078e0a00 */
[----:B------:R-:W-:Y:S01]  /*3ab0*/  ISETP.GE.AND P4, PT, R13, RZ, PT ;  /* 0x000000ff0d00720c */ /* 0x000fe20003f86270 */
[----:B------:R-:W-:Y:S02]  /*3ac0*/  @!P5 IMAD.IADD R12, R12, 0x1, -R0 ;  /* 0x000000010c0cd824 */ /* 0x000fe400078e0a00 */
[----:B------:R-:W-:Y:S02]  /*3ad0*/  IMAD.MOV.U32 R13, RZ, RZ, R16 ;  /* 0x000000ffff0d7224 */ /* 0x000fe400078e0010 */
[----:B------:R-:W-:Y:S01]  /*3ae0*/  IMAD.MOV R11, RZ, RZ, -R11 ;  /* 0x000000ffff0b7224 */ /* 0x000fe200078e0a0b */
[----:B------:R-:W-:Y:S01]  /*3af0*/  ISETP.GT.U32.AND P5, PT, R0, R12, PT ;  /* 0x0000000c0000720c */ /* 0x000fe20003fa4070 */
[----:B------:R-:W-:-:S04]  /*3b00*/  IMAD.HI.U32 R10, R20, R13, RZ ;  /* 0x0000000d140a7227 */ /* 0x000fc800078e00ff */
[----:B------:R-:W-:Y:S02]  /*3b10*/  IMAD.MOV.U32 R17, RZ, RZ, R7 ;  /* 0x000000ffff117224 */ /* 0x000fe400078e0007 */
[----:B------:R-:W-:Y:S01]  /*3b20*/  @!P1 IMAD.MOV R18, RZ, RZ, -R18 ;  /* 0x000000ffff129224 */ /* 0x000fe200078e0a12 */
[C---:B------:R-:W-:Y:S01]  /*3b30*/  ISETP.GT.U32.AND P1, PT, R0.reuse, R3, PT ;  /* 0x000000030000720c */ /* 0x040fe20003f24070 */
[----:B------:R-:W-:Y:S02]  /*3b40*/  IMAD.MOV R7, RZ, RZ, -R10 ;  /* 0x000000ffff077224 */ /* 0x000fe400078e0a0a */
[C---:B------:R-:W-:Y:S01]  /*3b50*/  IMAD R15, R0.reuse, R11, R15 ;  /* 0x0000000b000f7224 */ /* 0x040fe200078e020f */
[----:B------:R0:W-:Y:S01]  /*3b60*/  STL [R1+0x748], R18 ;  /* 0x0007481201007387 */ /* 0x0001e20000100800 */
[----:B------:R-:W-:Y:S02]  /*3b70*/  IMAD R13, R0, R7, R13 ;  /* 0x00000007000d7224 */ /* 0x000fe400078e020d */
[----:B------:R-:W-:-:S04]  /*3b80*/  IMAD.HI.U32 R2, R20, R14, RZ ;  /* 0x0000000e14027227 */ /* 0x000fc800078e00ff */
[----:B------:R-:W-:Y:S01]  /*3b90*/  @!P3 IMAD.MOV R17, RZ, RZ, -R17 ;  /* 0x000000ffff11b224 */ /* 0x000fe200078e0a11 */
[----:B------:R-:W-:Y:S01]  /*3ba0*/  ISETP.GT.U32.AND P3, PT, R0, R15, PT ;  /* 0x0000000f0000720c */ /* 0x000fe20003f64070 */
[----:B------:R-:W-:Y:S01]  /*3bb0*/  @!P5 IMAD.IADD R12, R12, 0x1, -R0 ;  /* 0x000000010c0cd824 */ /* 0x000fe200078e0a00 */
[C---:B------:R-:W-:Y:S01]  /*3bc0*/  ISETP.GT.U32.AND P5, PT, R0.reuse, R13, PT ;  /* 0x0000000d0000720c */ /* 0x040fe20003fa4070 */
[----:B------:R-:W-:Y:S01]  /*3bd0*/  IMAD.MOV R2, RZ, RZ, -R2 ;  /* 0x000000ffff027224 */ /* 0x000fe200078e0a02 */
[----:B------:R-:W-:Y:S01]  /*3be0*/  STL [R1+0x74c], R17 ;  /* 0x00074c1101007387 */ /* 0x000fe20000100800 */
[----:B------:R-:W-:Y:S01]  /*3bf0*/  @!P1 IMAD.IADD R3, R3, 0x1, -R0 ;  /* 0x0000000103039824 */ /* 0x000fe200078e0a00 */
[----:B------:R-:W-:Y:S01]  /*3c00*/  ISETP.GE.AND P1, PT, R5, RZ, PT ;  /* 0x000000ff0500720c */ /* 0x000fe20003f26270 */
[----:B------:R-:W-:Y:S01]  /*3c10*/  IMAD R14, R0, R2, R14 ;  /* 0x00000002000e7224 */ /* 0x000fe200078e020e */
[----:B------:R-:W-:Y:S01]  /*3c20*/  IADD3 R5, R28, 0x1cd, RZ ;  /* 0x000001cd1c057810 */ /* 0x000fe20007ffe0ff */
[----:B------:R-:W-:Y:S01]  /*3c30*/  @!P0 IMAD.MOV R9, RZ, RZ, -R9 ;  /* 0x000000ffff098224 */ /* 0x000fe200078e0a09 */
[----:B------:R-:W-:Y:S01]  /*3c40*/  ISETP.GE.AND P0, PT, R6, RZ, PT ;  /* 0x000000ff0600720c */ /* 0x000fe20003f06270 */
[----:B------:R-:W-:Y:S01]  /*3c50*/  @!P6 IMAD.MOV R8, RZ, RZ, -R8 ;  /* 0x000000ffff08e224 */ /* 0x000fe200078e0a08 */
[----:B------:R-:W-:Y:S01]  /*3c60*/  ISETP.GT.U32.AND P6, PT, R0, R14, PT ;  /* 0x0000000e0000720c */ /* 0x000fe20003fc4070 */
[----:B------:R-:W-:Y:S01]  /*3c70*/  IMAD.MOV.U32 R6, RZ, RZ, R3 ;  /* 0x000000ffff067224 */ /* 0x000fe200078e0003 */
[----:B------:R-:W-:Y:S01]  /*3c80*/  IADD3 R2, R28, 0x1ce, RZ ;  /* 0x000001ce1c027810 */ /* 0x000fe20007ffe0ff */
[----:B------:R-:W-:Y:S01]  /*3c90*/  @!P3 IMAD.IADD R15, R15, 0x1, -R0 ;  /* 0x000000010f0fb824 */ /* 0x000fe200078e0a00 */
[----:B------:R-:W-:Y:S01]  /*3ca0*/  ISETP.GE.AND P3, PT, R4, RZ, PT ;  /* 0x000000ff0400720c */ /* 0x000fe20003f66270 */
[----:B------:R-:W-:Y:S01]  /*3cb0*/  @!P2 IMAD.MOV R6, RZ, RZ, -R6 ;  /* 0x000000ffff06a224 */ /* 0x000fe200078e0a06 */
[----:B------:R-:W-:Y:S01]  /*3cc0*/  IABS R4, R5 ;  /* 0x0000000500047213 */ /* 0x000fe20000000000 */
[----:B------:R-:W-:Y:S01]  /*3cd0*/  @!P5 IMAD.IADD R13, R13, 0x1, -R0 ;  /* 0x000000010d0dd824 */ /* 0x000fe200078e0a00 */
[----:B------:R-:W-:Y:S01]  /*3ce0*/  STL [R1+0x750], R9 ;  /* 0x0007500901007387 */ /* 0x000fe20000100800 */
[----:B------:R-:W-:Y:S01]  /*3cf0*/  IABS R10, R2 ;  /* 0x00000002000a7213 */ /* 0x000fe20000000000 */
[----:B0-----:R-:W-:Y:S01]  /*3d00*/  IMAD.MOV.U32 R18, RZ, RZ, R12 ;  /* 0x000000ffff127224 */ /* 0x001fe200078e000c */
[----:B------:R-:W-:Y:S01]  /*3d10*/  IADD3 R3, R28, 0x1cb, RZ ;  /* 0x000001cb1c037810 */ /* 0x000fe20007ffe0ff */
[----:B------:R0:W-:Y:S01]  /*3d20*/  STL [R1+0x754], R8 ;  /* 0x0007540801007387 */ /* 0x0001e20000100800 */
[----:B------:R-:W-:Y:S01]  /*3d30*/  ISETP.GT.U32.AND P5, PT, R0, R13, PT ;  /* 0x0000000d0000720c */ /* 0x000fe20003fa4070 */
[----:B------:R-:W-:Y:S01]  /*3d40*/  @!P6 IMAD.IADD R14, R14, 0x1, -R0 ;  /* 0x000000010e0ee824 */ /* 0x000fe200078e0a00 */
[----:B------:R-:W-:Y:S01]  /*3d50*/  ISETP.GT.U32.AND P6, PT, R0, R15, PT ;  /* 0x0000000f0000720c */ /* 0x000fe20003fc4070 */
[----:B------:R1:W-:Y:S01]  /*3d60*/  STL [R1+0x758], R6 ;  /* 0x0007580601007387 */ /* 0x0003e20000100800 */
[----:B------:R-:W-:-:S02]  /*3d70*/  IMAD.HI.U32 R7, R20, R10, RZ ;  /* 0x0000000a14077227 */ /* 0x000fc400078e00ff */
[----:B------:R-:W-:Y:S02]  /*3d80*/  ISETP.GT.U32.AND P2, PT, R0, R14, PT ;  /* 0x0000000e0000720c */ /* 0x000fe40003f44070 */
[----:B------:R-:W-:Y:S01]  /*3d90*/  IMAD.MOV R7, RZ, RZ, -R7 ;  /* 0x000000ffff077224 */ /* 0x000fe200078e0a07 */
[----:B0-----:R-:W-:Y:S01]  /*3da0*/  IADD3 R8, R28, 0x1cc, RZ ;  /* 0x000001cc1c087810 */ /* 0x001fe20007ffe0ff */
[----:B------:R-:W-:Y:S02]  /*3db0*/  @!P4 IMAD.MOV R18, RZ, RZ, -R18 ;  /* 0x000000ffff12c224 */ /* 0x000fe400078e0a12 */
[----:B------:R-:W-:Y:S01]  /*3dc0*/  IMAD R10, R0, R7, R10 ;  /* 0x00000007000a7224 */ /* 0x000fe200078e020a */
[----:B------:R-:W-:Y:S01]  /*3dd0*/  IABS R11, R8 ;  /* 0x00000008000b7213 */ /* 0x000fe20000000000 */
[----:B-1----:R-:W-:Y:S01]  /*3de0*/  IMAD.HI.U32 R6, R20, R4, RZ ;  /* 0x0000000414067227 */ /* 0x002fe200078e00ff */
[----:B------:R-:W-:Y:S01]  /*3df0*/  IABS R7, R3 ;  /* 0x0000000300077213 */ /* 0x000fe20000000000 */
[----:B------:R-:W-:Y:S02]  /*3e00*/  STL [R1+0x6e0], R18 ;  /* 0x0006e01201007387 */ /* 0x000fe40000100800 */
[----:B------:R-:W-:-:S02]  /*3e10*/  IMAD.MOV R6, RZ, RZ, -R6 ;  /* 0x000000ffff067224 */ /* 0x000fc400078e0a06 */
[----:B------:R-:W-:Y:S02]  /*3e20*/  @!P5 IMAD.IADD R13, R13, 0x1, -R0 ;  /* 0x000000010d0dd824 */ /* 0x000fe400078e0a00 */
[----:B------:R-:W-:Y:S01]  /*3e30*/  IMAD R4, R0, R6, R4 ;  /* 0x0000000600047224 */ /* 0x000fe200078e0204 */
[----:B------:R-:W-:Y:S01]  /*3e40*/  IADD3 R6, R28, 0x1ca, RZ ;  /* 0x000001ca1c067810 */ /* 0x000fe20007ffe0ff */
[--C-:B------:R-:W-:Y:S01]  /*3e50*/  @!P6 IMAD.IADD R15, R15, 0x1, -R0.reuse ;  /* 0x000000010f0fe824 */ /* 0x100fe200078e0a00 */
[----:B------:R-:W-:Y:S01]  /*3e60*/  ISETP.GT.U32.AND P6, PT, R0, R10, PT ;  /* 0x0000000a0000720c */ /* 0x000fe20003fc4070 */
[----:B------:R-:W-:Y:S01]  /*3e70*/  @!P2 IMAD.IADD R14, R14, 0x1, -R0 ;  /* 0x000000010e0ea824 */ /* 0x000fe200078e0a00 */
[----:B------:R-:W-:Y:S01]  /*3e80*/  ISETP.GT.U32.AND P5, PT, R0, R4, PT ;  /* 0x000000040000720c */ /* 0x000fe20003fa4070 */
[----:B------:R-:W-:Y:S01]  /*3e90*/  IMAD.HI.U32 R16, R20, R11, RZ ;  /* 0x0000000b14107227 */ /* 0x000fe200078e00ff */
[----:B------:R-:W-:Y:S02]  /*3ea0*/  IABS R9, R6 ;  /* 0x0000000600097213 */ /* 0x000fe40000000000 */
[----:B------:R-:W-:Y:S01]  /*3eb0*/  ISETP.GE.AND P2, PT, R2, RZ, PT ;  /* 0x000000ff0200720c */ /* 0x000fe20003f46270 */
[----:B------:R-:W-:-:S02]  /*3ec0*/  IMAD.MOV R16, RZ, RZ, -R16 ;  /* 0x000000ffff107224 */ /* 0x000fc400078e0a10 */
[----:B------:R-:W-:-:S04]  /*3ed0*/  IMAD.HI.U32 R12, R20, R9, RZ ;  /* 0x00000009140c7227 */ /* 0x000fc800078e00ff */
[--C-:B------:R-:W-:Y:S01]  /*3ee0*/  @!P6 IMAD.IADD R10, R10, 0x1, -R0.reuse ;  /* 0x000000010a0ae824 */ /* 0x100fe200078e0a00 */
[----:B------:R-:W-:Y:S01]  /*3ef0*/  ISETP.GE.AND P6, PT, R5, RZ, PT ;  /* 0x000000ff0500720c */ /* 0x000fe20003fc6270 */
[----:B------:R-:W-:Y:S01]  /*3f00*/  @!P5 IMAD.IADD R4, R4, 0x1, -R0 ;  /* 0x000000010404d824 */ /* 0x000fe200078e0a00 */
[----:B------:R-:W-:Y:S01]  /*3f10*/  IADD3 R5, R28, 0x1c9, RZ ;  /* 0x000001c91c057810 */ /* 0x000fe20007ffe0ff */
[----:B------:R-:W-:Y:S01]  /*3f20*/  IMAD.MOV R12, RZ, RZ, -R12 ;  /* 0x000000ffff0c7224 */ /* 0x000fe200078e0a0c */
[C---:B------:R-:W-:Y:S01]  /*3f30*/  ISETP.GT.U32.AND P4, PT, R0.reuse, R10, PT ;  /* 0x0000000a0000720c */ /* 0x040fe20003f84070 */
[----:B------:R-:W-:Y:S01]  /*3f40*/  @!P1 IMAD.MOV R14, RZ, RZ, -R14 ;  /* 0x000000ffff0e9224 */ /* 0x000fe200078e0a0e */
[----:B------:R-:W-:Y:S01]  /*3f50*/  ISETP.GT.U32.AND P5, PT, R0, R4, PT ;  /* 0x000000040000720c */ /* 0x000fe20003fa4070 */
[----:B------:R-:W-:Y:S01]  /*3f60*/  IMAD.HI.U32 R2, R20, R7, RZ ;  /* 0x0000000714027227 */ /* 0x000fe200078e00ff */
[----:B------:R-:W-:-:S03]  /*3f70*/  ISETP.GE.AND P1, PT, R8, RZ, PT ;  /* 0x000000ff0800720c */ /* 0x000fc60003f26270 */
[C---:B------:R-:W-:Y:S02]  /*3f80*/  IMAD R8, R0.reuse, R12, R9 ;  /* 0x0000000c00087224 */ /* 0x040fe400078e0209 */
[----:B------:R-:W-:Y:S02]  /*3f90*/  IMAD R11, R0, R16, R11 ;  /* 0x00000010000b7224 */ /* 0x000fe400078e020b */
[----:B------:R-:W-:Y:S02]  /*3fa0*/  IMAD.MOV.U32 R17, RZ, RZ, R15 ;  /* 0x000000ffff117224 */ /* 0x000fe400078e000f */
[----:B------:R-:W-:Y:S02]  /*3fb0*/  IMAD.MOV R2, RZ, RZ, -R2 ;  /* 0x000000ffff027224 */ /* 0x000fe400078e0a02 */
[--C-:B------:R-:W-:Y:S01]  /*3fc0*/  @!P5 IMAD.IADD R4, R4, 0x1, -R0.reuse ;  /* 0x000000010404d824 */ /* 0x100fe200078e0a00 */
[C---:B------:R-:W-:Y:S01]  /*3fd0*/  ISETP.GT.U32.AND P5, PT, R0.reuse, R8, PT ;  /* 0x000000080000720c */ /* 0x040fe20003fa4070 */
[----:B------:R-:W-:Y:S01]  /*3fe0*/  @!P0 IMAD.MOV R17, RZ, RZ, -R17 ;  /* 0x000000ffff118224 */ /* 0x000fe200078e0a11 */
[C---:B------:R-:W-:Y:S01]  /*3ff0*/  ISETP.GT.U32.AND P0, PT, R0.reuse, R11, PT ;  /* 0x0000000b0000720c */ /* 0x040fe20003f04070 */
[----:B------:R-:W-:Y:S01]  /*4000*/  IMAD R7, R0, R2, R7 ;  /* 0x0000000200077224 */ /* 0x000fe200078e0207 */
[----:B------:R-:W-:Y:S01]  /*4010*/  IABS R2, R5 ;  /* 0x0000000500027213 */ /* 0x000fe20000000000 */
[----:B------:R-:W-:Y:S01]  /*4020*/  @!P4 IMAD.IADD R10, R10, 0x1, -R0 ;  /* 0x000000010a0ac824 */ /* 0x000fe200078e0a00 */
[----:B------:R-:W-:Y:S01]  /*4030*/  ISETP.GE.AND P4, PT, R3, RZ, PT ;  /* 0x000000ff0300720c */ /* 0x000fe20003f86270 */
[----:B------:R-:W-:Y:S01]  /*4040*/  @!P3 IMAD.MOV R13, RZ, RZ, -R13 ;  /* 0x000000ffff0db224 */ /* 0x000fe200078e0a0d */
[----:B------:R-:W-:Y:S01]  /*4050*/  ISETP.GT.U32.AND P3, PT, R0, R7, PT ;  /* 0x000000070000720c */ /* 0x000fe20003f64070 */
[----:B------:R-:W-:Y:S01]  /*4060*/  IMAD.MOV.U32 R12, RZ, RZ, R10 ;  /* 0x000000ffff0c7224 */ /* 0x000fe200078e000a */
[----:B------:R-:W-:Y:S01]  /*4070*/  IADD3 R3, R28, 0x1c8, RZ ;  /* 0x000001c81c037810 */ /* 0x000fe20007ffe0ff */
[----:B------:R-:W-:Y:S01]  /*4080*/  STL [R1+0x6e4], R17 ;  /* 0x0006e41101007387 */ /* 0x000fe20000100800 */
[----:B------:R-:W-:-:S02]  /*4090*/  IMAD.HI.U32 R9, R20, R2, RZ ;  /* 0x0000000214097227 */ /* 0x000fc400078e00ff */
[----:B------:R-:W-:Y:S01]  /*40a0*/  IABS R10, R3 ;  /* 0x00000003000a7213 */ /* 0x000fe20000000000 */
[----:B------:R-:W-:Y:S01]  /*40b0*/  STL [R1+0x6f4], R14 ;  /* 0x0006f40e01007387 */ /* 0x000fe20000100800 */
[----:B------:R-:W-:Y:S02]  /*40c0*/  @!P2 IMAD.MOV R12, RZ, RZ, -R12 ;  /* 0x000000ffff0ca224 */ /* 0x000fe400078e0a0c */
[--C-:B------:R-:W-:Y:S01]  /*40d0*/  @!P5 IMAD.IADD R8, R8, 0x1, -R0.reuse ;  /* 0x000000010808d824 */ /* 0x100fe200078e0a00 */
[----:B------:R-:W-:Y:S01]  /*40e0*/  STL [R1+0x738], R13 ;  /* 0x0007380d01007387 */ /* 0x000fe20000100800 */
[--C-:B------:R-:W-:Y:S01]  /*40f0*/  @!P0 IMAD.IADD R11, R11, 0x1, -R0.reuse ;  /* 0x000000010b0b8824 */ /* 0x100fe200078e0a00 */
[----:B------:R-:W-:Y:S01]  /*4100*/  ISETP.GE.AND P0, PT, R6, RZ, PT ;  /* 0x000000ff0600720c */ /* 0x000fe20003f06270 */
[----:B------:R-:W-:Y:S01]  /*4110*/  @!P3 IMAD.IADD R7, R7, 0x1, -R0 ;  /* 0x000000010707b824 */ /* 0x000fe200078e0a00 */
[----:B------:R0:W-:Y:S01]  /*4120*/  STL [R1+0x73c], R12 ;  /* 0x00073c0c01007387 */ /* 0x0001e20000100800 */
[C---:B------:R-:W-:Y:S01]  /*4130*/  ISETP.GT.U32.AND P5, PT, R0.reuse, R8, PT ;  /* 0x000000080000720c */ /* 0x040fe20003fa4070 */
[----:B------:R-:W-:Y:S01]  /*4140*/  IMAD.MOV R9, RZ, RZ, -R9 ;  /* 0x000000ffff097224 */ /* 0x000fe200078e0a09 */
[----:B------:R-:W-:-:S02]  /*4150*/  ISETP.GT.U32.AND P2, PT, R0, R11, PT ;  /* 0x0000000b0000720c */ /* 0x000fc40003f44070 */
[C---:B------:R-:W-:Y:S01]  /*4160*/  ISETP.GT.U32.AND P3, PT, R0.reuse, R7, PT ;  /* 0x000000070000720c */ /* 0x040fe20003f64070 */
[----:B------:R-:W-:Y:S01]  /*4170*/  IMAD R2, R0, R9, R2 ;  /* 0x0000000900027224 */ /* 0x000fe200078e0202 */
[----:B------:R-:W-:Y:S01]  /*4180*/  IADD3 R6, R28, 0x1c7, RZ ;  /* 0x000001c71c067810 */ /* 0x000fe20007ffe0ff */
[----:B0-----:R-:W-:-:S03]  /*4190*/  IMAD.MOV.U32 R12, RZ, RZ, R4 ;  /* 0x000000ffff0c7224 */ /* 0x001fc600078e0004 */
[----:B------:R-:W-:Y:S01]  /*41a0*/  IABS R9, R6 ;  /* 0x0000000600097213 */ /* 0x000fe20000000000 */
[----:B------:R-:W-:-:S04]  /*41b0*/  IMAD.HI.U32 R4, R20, R10, RZ ;  /* 0x0000000a14047227 */ /* 0x000fc800078e00ff */
[----:B------:R-:W-:Y:S02]  /*41c0*/  IMAD.MOV R4, RZ, RZ, -R4 ;  /* 0x000000ffff047224 */ /* 0x000fe400078e0a04 */
[----:B------:R-:W-:Y:S02]  /*41d0*/  @!P5 IMAD.IADD R8, R8, 0x1, -R0 ;  /* 0x000000010808d824 */ /* 0x000fe400078e0a00 */
[----:B------:R-:W-:Y:S01]  /*41e0*/  IMAD R10, R0, R4, R10 ;  /* 0x00000004000a7224 */ /* 0x000fe200078e020a */
[----:B------:R-:W-:Y:S01]  /*41f0*/  IADD3 R4, R28, 0x1c5, RZ ;  /* 0x000001c51c047810 */ /* 0x000fe20007ffe0ff */
[--C-:B------:R-:W-:Y:S01]  /*4200*/  @!P2 IMAD.IADD R11, R11, 0x1, -R0.reuse ;  /* 0x000000010b0ba824 */ /* 0x100fe200078e0a00 */
[C---:B------:R-:W-:Y:S01]  /*4210*/  ISETP.GT.U32.AND P2, PT, R0.reuse, R2, PT ;  /* 0x000000020000720c */ /* 0x040fe20003f44070 */
[----:B------:R-:W-:Y:S01]  /*4220*/  @!P3 IMAD.IADD R7, R7, 0x1, -R0 ;  /* 0x000000010707b824 */ /* 0x000fe200078e0a00 */
[----:B------:R-:W-:Y:S01]  /*4230*/  ISETP.GT.U32.AND P5, PT, R0, R10, PT ;  /* 0x0000000a0000720c */ /* 0x000fe20003fa4070 */
[----:B------:R-:W-:Y:S01]  /*4240*/  @!P6 IMAD.MOV R12, RZ, RZ, -R12 ;  /* 0x000000ffff0ce224 */ /* 0x000fe200078e0a0c */
[----:B------:R-:W-:Y:S01]  /*4250*/  ISETP.GE.AND P3, PT, R3, RZ, PT ;  /* 0x000000ff0300720c */ /* 0x000fe20003f66270 */
[----:B------:R-:W-:Y:S01]  /*4260*/  IMAD.HI.U32 R13, R20, R9, RZ ;  /* 0x00000009140d7227 */ /* 0x000fe200078e00ff */
[----:B------:R-:W-:-:S02]  /*4270*/  IADD3 R3, R28, 0x1c6, RZ ;  /* 0x000001c61c037810 */ /* 0x000fc40007ffe0ff */
[----:B------:R-:W-:Y:S01]  /*4280*/  ISETP.GE.AND P6, PT, R5, RZ, PT ;  /* 0x000000ff0500720c */ /* 0x000fe20003fc6270 */
[----:B------:R-:W-:Y:S01]  /*4290*/  IMAD.MOV.U32 R14, RZ, RZ, R11 ;  /* 0x000000ffff0e7224 */ /* 0x000fe200078e000b */
[----:B------:R-:W-:Y:S01]  /*42a0*/  IABS R5, R3 ;  /* 0x0000000300057213 */ /* 0x000fe20000000000 */
[----:B------:R-:W-:Y:S01]  /*42b0*/  IMAD.MOV R13, RZ, RZ, -R13 ;  /* 0x000000ffff0d7224 */ /* 0x000fe200078e0a0d */
[----:B------:R0:W-:Y:S01]  /*42c0*/  STL [R1+0x744], R12 ;  /* 0x0007440c01007387 */ /* 0x0001e20000100800 */
[--C-:B------:R-:W-:Y:S01]  /*42d0*/  @!P2 IMAD.IADD R2, R2, 0x1, -R0.reuse ;  /* 0x000000010202a824 */ /* 0x100fe200078e0a00 */
[----:B------:R-:W-:Y:S01]  /*42e0*/  ISETP.GE.AND P2, PT, R6, RZ, PT ;  /* 0x000000ff0600720c */ /* 0x000fe20003f46270 */
[----:B------:R-:W-:Y:S02]  /*42f0*/  @!P5 IMAD.IADD R10, R10, 0x1, -R0 ;  /* 0x000000010a0ad824 */ /* 0x000fe400078e0a00 */
[----:B------:R-:W-:Y:S01]  /*4300*/  @!P1 IMAD.MOV R14, RZ, RZ, -R14 ;  /* 0x000000ffff0e9224 */ /* 0x000fe200078e0a0e */
[----:B------:R-:W-:Y:S01]  /*4310*/  ISETP.GT.U32.AND P1, PT, R0, R2, PT ;  /* 0x000000020000720c */ /* 0x000fe20003f24070 */
[----:B------:R-:W-:Y:S01]  /*4320*/  IMAD.HI.U32 R6, R20, R5, RZ ;  /* 0x0000000514067227 */ /* 0x000fe200078e00ff */
[----:B------:R-:W-:-:S02]  /*4330*/  ISETP.GT.U32.AND P5, PT, R0, R10, PT ;  /* 0x0000000a0000720c */ /* 0x000fc40003fa4070 */
[----:B0-----:R-:W-:Y:S01]  /*4340*/  IABS R12, R4 ;  /* 0x00000004000c7213 */ /* 0x001fe20000000000 */
[C---:B------:R-:W-:Y:S01]  /*4350*/  IMAD R9, R0.reuse, R13, R9 ;  /* 0x0000000d00097224 */ /* 0x040fe200078e0209 */
[----:B------:R-:W-:Y:S01]  /*4360*/  STL [R1+0x740], R14 ;  /* 0x0007400e01007387 */ /* 0x000fe20000100800 */
[----:B------:R-:W-:Y:S02]  /*4370*/  IMAD.MOV.U32 R11, RZ, RZ, R7 ;  /* 0x000000ffff0b7224 */ /* 0x000fe400078e0007 */
[----:B------:R-:W-:Y:S02]  /*4380*/  IMAD.MOV R6, RZ, RZ, -R6 ;  /* 0x000000ffff067224 */ /* 0x000fe400078e0a06 */
[----:B------:R-:W-:Y:S01]  /*4390*/  @!P4 IMAD.MOV R11, RZ, RZ, -R11 ;  /* 0x000000ffff0bc224 */ /* 0x000fe200078e0a0b */
[C---:B------:R-:W-:Y:S01]  /*43a0*/  ISETP.GT.U32.AND P4, PT, R0.reuse, R9, PT ;  /* 0x000000090000720c */ /* 0x040fe20003f84070 */
[----:B------:R-:W-:Y:S02]  /*43b0*/  IMAD R5, R0, R6, R5 ;  /* 0x0000000600057224 */ /* 0x000fe400078e0205 */
[----:B------:R-:W-:Y:S01]  /*43c0*/  IMAD.HI.U32 R7, R20, R12, RZ ;  /* 0x0000000c14077227 */ /* 0x000fe200078e00ff */
[----:B------:R0:W-:Y:S03]  /*43d0*/  STL [R1+0x71c], R11 ;  /* 0x00071c0b01007387 */ /* 0x0001e60000100800 */
[----:B------:R-:W-:Y:S01]  /*43e0*/  @!P5 IMAD.IADD R10, R10, 0x1, -R0 ;  /* 0x000000010a0ad824 */ /* 0x000fe200078e0a00 */
[----:B------:R-:W-:Y:S01]  /*43f0*/  ISETP.GT.U32.AND P5, PT, R0, R5, PT ;  /* 0x000000050000720c */ /* 0x000fe20003fa4070 */
[----:B------:R-:W-:-:S02]  /*4400*/  IMAD.MOV R7, RZ, RZ, -R7 ;  /* 0x000000ffff077224 */ /* 0x000fc400078e0a07 */
[----:B------:R-:W-:Y:S01]  /*4410*/  @!P1 IMAD.IADD R2, R2, 0x1, -R0 ;  /* 0x0000000102029824 */ /* 0x000fe200078e0a00 */
[----:B------:R-:W-:Y:S01]  /*4420*/  ISETP.GE.AND P1, PT, R4, RZ, PT ;  /* 0x000000ff0400720c */ /* 0x000fe20003f26270 */
[----:B------:R-:W-:Y:S01]  /*4430*/  IMAD R12, R0, R7, R12 ;  /* 0x00000007000c7224 */ /* 0x000fe200078e020c */
[----:B------:R-:W-:Y:S01]  /*4440*/  IADD3 R7, R28, 0x1c3, RZ ;  /* 0x000001c31c077810 */ /* 0x000fe20007ffe0ff */
[----:B------:R-:W-:Y:S02]  /*4450*/  IMAD.MOV.U32 R13, RZ, RZ, R2 ;  /* 0x000000ffff0d7224 */ /* 0x000fe400078e0002 */
[----:B------:R-:W-:Y:S01]  /*4460*/  @!P4 IMAD.IADD R9, R9, 0x1, -R0 ;  /* 0x000000010909c824 */ /* 0x000fe200078e0a00 */
[----:B------:R-:W-:Y:S01]  /*4470*/  IABS R6, R7 ;  /* 0x0000000700067213 */ /* 0x000fe20000000000 */
[----:B------:R-:W-:Y:S01]  /*4480*/  @!P6 IMAD.MOV R13, RZ, RZ, -R13 ;  /* 0x000000ffff0de224 */ /* 0x000fe200078e0a0d */
[C---:B------:R-:W-:Y:S01]  /*4490*/  ISETP.GT.U32.AND P6, PT, R0.reuse, R12, PT ;  /* 0x0000000c0000720c */ /* 0x040fe20003fc4070 */
[----:B------:R-:W-:Y:S01]  /*44a0*/  @!P0 IMAD.MOV R8, RZ, RZ, -R8 ;  /* 0x000000ffff088224 */ /* 0x000fe200078e0a08 */
[----:B------:R-:W-:Y:S01]  /*44b0*/  ISETP.GT.U32.AND P4, PT, R0, R9, PT ;  /* 0x000000090000720c */ /* 0x000fe20003f84070 */
[----:B------:R-:W-:Y:S01]  /*44c0*/  @!P5 IMAD.IADD R5, R5, 0x1, -R0 ;  /* 0x000000010505d824 */ /* 0x000fe200078e0a00 */
[----:B------:R-:W-:Y:S01]  /*44d0*/  ISETP.GE.AND P0, PT, R3, RZ, PT ;  /* 0x000000ff0300720c */ /* 0x000fe20003f06270 */
[----:B0-----:R-:W-:Y:S01]  /*44e0*/  IMAD.MOV.U32 R11, RZ, RZ, R10 ;  /* 0x000000ffff0b7224 */ /* 0x001fe200078e000a */
[----:B------:R0:W-:Y:S01]  /*44f0*/  STL [R1+0x720], R8 ;  /* 0x0007200801007387 */ /* 0x0001e20000100800 */
[----:B------:R-:W-:-:S02]  /*4500*/  IADD3 R3, R28, 0x1c2, RZ ;  /* 0x000001c21c037810 */ /* 0x000fc40007ffe0ff */
[----:B------:R-:W-:Y:S01]  /*4510*/  ISETP.GT.U32.AND P5, PT, R0, R5, PT ;  /* 0x000000050000720c */ /* 0x000fe20003fa4070 */
[----:B------:R-:W-:Y:S01]  /*4520*/  @!P3 IMAD.MOV R11, RZ, RZ, -R11 ;  /* 0x000000ffff0bb224 */ /* 0x000fe200078e0a0b */
[----:B------:R-:W-:Y:S01]  /*4530*/  STL [R1+0x734], R13 ;  /* 0x0007340d01007387 */ /* 0x000fe20000100800 */
[----:B------:R-:W-:Y:S01]  /*4540*/  IABS R2, R3 ;  /* 0x0000000300027213 */ /* 0x000fe20000000000 */
[--C-:B------:R-:W-:Y:S02]  /*4550*/  @!P6 IMAD.IADD R12, R12, 0x1, -R0.reuse ;  /* 0x000000010c0ce824 */ /* 0x100fe400078e0a00 */
[----:B------:R-:W-:Y:S01]  /*4560*/  @!P4 IMAD.IADD R9, R9, 0x1, -R0 ;  /* 0x000000010909c824 */ /* 0x000fe200078e0a00 */
[----:B0-----:R-:W-:Y:S01]  /*4570*/  IADD3 R8, R28, 0x1c4, RZ ;  /* 0x000001c41c087810 */ /* 0x001fe20007ffe0ff */
[----:B------:R0:W-:Y:S01]  /*4580*/  STL [R1+0x730], R11 ;  /* 0x0007300b01007387 */ /* 0x0001e20000100800 */
[----:B------:R-:W-:Y:S01]  /*4590*/  ISETP.GE.AND P4, PT, R7, RZ, PT ;  /* 0x000000ff0700720c */ /* 0x000fe20003f86270 */
[----:B------:R-:W-:Y:S01]  /*45a0*/  IMAD.HI.U32 R7, R20, R6, RZ ;  /* 0x0000000614077227 */ /* 0x000fe200078e00ff */
[----:B------:R-:W-:-:S02]  /*45b0*/  IABS R4, R8 ;  /* 0x0000000800047213 */ /* 0x000fc40000000000 */
[----:B------:R-:W-:Y:S01]  /*45c0*/  ISETP.GT.U32.AND P6, PT, R0, R12, PT ;  /* 0x0000000c0000720c */ /* 0x000fe20003fc4070 */
[----:B------:R-:W-:Y:S01]  /*45d0*/  IMAD.MOV R7, RZ, RZ, -R7 ;  /* 0x000000ffff077224 */ /* 0x000fe200078e0a07 */
[----:B------:R-:W-:Y:S01]  /*45e0*/  ISETP.GE.AND P3, PT, R8, RZ, PT ;  /* 0x000000ff0800720c */ /* 0x000fe20003f66270 */
[----:B------:R-:W-:-:S04]  /*45f0*/  IMAD.HI.U32 R10, R20, R4, RZ ;  /* 0x00000004140a7227 */ /* 0x000fc800078e00ff */
[----:B0-----:R-:W-:Y:S02]  /*4600*/  IMAD.MOV.U32 R11, RZ, RZ, R9 ;  /* 0x000000ffff0b7224 */ /* 0x001fe400078e0009 */
[----:B------:R-:W-:Y:S02]  /*4610*/  IMAD.MOV R10, RZ, RZ, -R10 ;  /* 0x000000ffff0a7224 */ /* 0x000fe400078e0a0a */
[----:B------:R-:W-:Y:S02]  /*4620*/  @!P5 IMAD.IADD R5, R5, 0x1, -R0 ;  /* 0x000000010505d824 */ /* 0x000fe400078e0a00 */
[----:B------:R-:W-:Y:S01]  /*4630*/  @!P2 IMAD.MOV R11, RZ, RZ, -R11 ;  /* 0x000000ffff0ba224 */ /* 0x000fe200078e0a0b */
[----:B------:R-:W-:Y:S01]  /*4640*/  ISETP.GE.AND P2, PT, R3, RZ, PT ;  /* 0x000000ff0300720c */ /* 0x000fe20003f46270 */
[C---:B------:R-:W-:Y:S02]  /*4650*/  IMAD R4, R0.reuse, R10, R4 ;  /* 0x0000000a00047224 */ /* 0x040fe400078e0204 */
[----:B------:R-:W-:Y:S01]  /*4660*/  IMAD R3, R0, R7, R6 ;  /* 0x0000000700037224 */ /* 0x000fe200078e0206 */
[----:B------:R-:W-:Y:S01]  /*4670*/  IADD3 R6, R28, 0x1bf, RZ ;  /* 0x000001bf1c067810 */ /* 0x000fe20007ffe0ff */
[----:B------:R-:W-:Y:S01]  /*4680*/  IMAD.MOV.U32 R9, RZ, RZ, R5 ;  /* 0x000000ffff097224 */ /* 0x000fe200078e0005 */
[----:B------:R-:W-:Y:S01]  /*4690*/  ISETP.GT.U32.AND P5, PT, R0, R4, PT ;  /* 0x000000040000720c */ /* 0x000fe20003fa4070 */
[----:B------:R-:W-:Y:S01]  /*46a0*/  IMAD.HI.U32 R8, R20, R2, RZ ;  /* 0x0000000214087227 */ /* 0x000fe200078e00ff */
[----:B------:R-:W-:Y:S01]  /*46b0*/  IABS R10, R6 ;  /* 0x00000006000a7213 */ /* 0x000fe20000000000 */
[----:B------:R0:W-:Y:S01]  /*46c0*/  STL [R1+0x728], R11 ;  /* 0x0007280b01007387 */ /* 0x0001e20000100800 */
[----:B------:R-:W-:Y:S01]  /*46d0*/  IADD3 R5, R28, 0x1c0, RZ ;  /* 0x000001c01c057810 */ /* 0x000fe20007ffe0ff */
[----:B------:R-:W-:Y:S01]  /*46e0*/  @!P0 IMAD.MOV R9, RZ, RZ, -R9 ;  /* 0x000000ffff098224 */ /* 0x000fe200078e0a09 */
[----:B------:R-:W-:Y:S01]  /*46f0*/  ISETP.GT.U32.AND P0, PT, R0, R3, PT ;  /* 0x000000030000720c */ /* 0x000fe20003f04070 */
[----:B------:R-:W-:Y:S01]  /*4700*/  IMAD.MOV R8, RZ, RZ, -R8 ;  /* 0x000000ffff087224 */ /* 0x000fe200078e0a08 */
[----:B------:R-:W-:Y:S01]  /*4710*/  IADD3 R7, R28, 0x1be, RZ ;  /* 0x000001be1c077810 */ /* 0x000fe20007ffe0ff */
[----:B------:R-:W-:Y:S01]  /*4720*/  @!P6 IMAD.IADD R12, R12, 0x1, -R0 ;  /* 0x000000010c0ce824 */ /* 0x000fe200078e0a00 */
[----:B------:R1:W-:Y:S01]  /*4730*/  STL [R1+0x72c], R9 ;  /* 0x00072c0901007387 */ /* 0x0003e20000100800 */
[----:B------:R-:W-:Y:S01]  /*4740*/  IMAD R2, R0, R8, R2 ;  /* 0x0000000800027224 */ /* 0x000fe200078e0202 */
[----:B------:R-:W-:Y:S01]  /*4750*/  IADD3 R8, R28, 0x1c1, RZ ;  /* 0x000001c11c087810 */ /* 0x000fe20007ffe0ff */
[----:B------:R-:W-:Y:S01]  /*4760*/  IMAD.MOV.U32 R14, RZ, RZ, R12 ;  /* 0x000000ffff0e7224 */ /* 0x000fe200078e000c */
[----:B0-----:R-:W-:Y:S01]  /*4770*/  IABS R11, R7 ;  /* 0x00000007000b7213 */ /* 0x001fe20000000000 */
[----:B------:R-:W-:Y:S01]  /*4780*/  @!P5 IMAD.IADD R4, R4, 0x1, -R0 ;  /* 0x000000010404d824 */ /* 0x000fe200078e0a00 */
[----:B------:R-:W-:Y:S01]  /*4790*/  ISETP.GE.AND P6, PT, R8, RZ, PT ;  /* 0x000000ff0800720c */ /* 0x000fe20003fc6270 */
[----:B------:R-:W-:Y:S01]  /*47a0*/  @!P1 IMAD.MOV R14, RZ, RZ, -R14 ;  /* 0x000000ffff0e9224 */ /* 0x000fe200078e0a0e */
[----:B------:R-:W-:Y:S01]  /*47b0*/  ISETP.GT.U32.AND P1, PT, R0, R2, PT ;  /* 0x000000020000720c */ /* 0x000fe20003f24070 */
[----:B------:R-:W-:Y:S01]  /*47c0*/  @!P0 IMAD.IADD R3, R3, 0x1, -R0 ;  /* 0x0000000103038824 */ /* 0x000fe200078e0a00 */
[----:B------:R-:W-:-:S02]  /*47d0*/  IABS R8, R8 ;  /* 0x0000000800087213 */ /* 0x000fc40000000000 */
[C---:B------:R-:W-:Y:S01]  /*47e0*/  ISETP.GT.U32.AND P5, PT, R0.reuse, R4, PT ;  /* 0x000000040000720c */ /* 0x040fe20003fa4070 */
[----:B------:R0:W-:Y:S01]  /*47f0*/  STL [R1+0x724], R14 ;  /* 0x0007240e01007387 */ /* 0x0001e20000100800 */
[----:B------:R-:W-:Y:S01]  /*4800*/  ISETP.GT.U32.AND P0, PT, R0, R3, PT ;  /* 0x000000030000720c */ /* 0x000fe20003f04070 */
[----:B------:R-:W-:Y:S01]  /*4810*/  IMAD.HI.U32 R12, R20, R8, RZ ;  /* 0x00000008140c7227 */ /* 0x000fe200078e00ff */
[----:B-1----:R-:W-:-:S03]  /*4820*/  IABS R9, R5 ;  /* 0x0000000500097213 */ /* 0x002fc60000000000 */
[----:B------:R-:W-:Y:S02]  /*4830*/  IMAD.MOV R12, RZ, RZ, -R12 ;  /* 0x000000ffff0c7224 */ /* 0x000fe400078e0a0c */
[----:B------:R-:W-:Y:S02]  /*4840*/  @!P1 IMAD.IADD R2, R2, 0x1, -R0 ;  /* 0x0000000102029824 */ /* 0x000fe400078e0a00 */
[----:B------:R-:W-:Y:S02]  /*4850*/  IMAD R8, R0, R12, R8 ;  /* 0x0000000c00087224 */ /* 0x000fe400078e0208 */
[--C-:B------:R-:W-:Y:S01]  /*4860*/  @!P5 IMAD.IADD R4, R4, 0x1, -R0.reuse ;  /* 0x000000010404d824 */ /* 0x100fe200078e0a00 */
[----:B------:R-:W-:Y:S01]  /*4870*/  ISETP.GT.U32.AND P1, PT, R0, R2, PT ;  /* 0x000000020000720c */ /* 0x000fe20003f24070 */
[----:B0-----:R-:W-:Y:S01]  /*4880*/  IMAD.HI.U32 R14, R20, R10, RZ ;  /* 0x0000000a140e7227 */ /* 0x001fe200078e00ff */
[----:B------:R-:W-:Y:S02]  /*4890*/  ISETP.GE.AND P5, PT, R5, RZ, PT ;  /* 0x000000ff0500720c */ /* 0x000fe40003fa6270 */
[----:B------:R-:W-:Y:S01]  /*48a0*/  IADD3 R5, R28, 0x1bd, RZ ;  /* 0x000001bd1c057810 */ /* 0x000fe20007ffe0ff */
[----:B------:R-:W-:Y:S01]  /*48b0*/  @!P0 IMAD.IADD R3, R3, 0x1, -R0 ;  /* 0x0000000103038824 */ /* 0x000fe200078e0a00 */
[----:B------:R-:W-:Y:S01]  /*48c0*/  ISETP.GT.U32.AND P0, PT, R0, R8, PT ;  /* 0x000000080000720c */ /* 0x000fe20003f04070 */
[----:B------:R-:W-:-:S02]  /*48d0*/  IMAD.MOV.U32 R16, RZ, RZ, R4 ;  /* 0x000000ffff107224 */ /* 0x000fc400078e0004 */
[----:B------:R-:W-:Y:S02]  /*48e0*/  IMAD.MOV R14, RZ, RZ, -R14 ;  /* 0x000000ffff0e7224 */ /* 0x000fe400078e0a0e */
[----:B------:R-:W-:Y:S02]  /*48f0*/  IMAD.MOV.U32 R15, RZ, RZ, R3 ;  /* 0x000000ffff0f7224 */ /* 0x000fe400078e0003 */
[----:B------:R-:W-:-:S04]  /*4900*/  IMAD.HI.U32 R13, R20, R9, RZ ;  /* 0x00000009140d7227 */ /* 0x000fc800078e00ff */
[----:B------:R-:W-:-:S04]  /*4910*/  IMAD.HI.U32 R12, R20, R11, RZ ;  /* 0x0000000b140c7227 */ /* 0x000fc800078e00ff */
[----:B------:R-:W-:Y:S02]  /*4920*/  @!P3 IMAD.MOV R16, RZ, RZ, -R16 ;  /* 0x000000ffff10b224 */ /* 0x000fe400078e0a10 */
[----:B------:R-:W-:Y:S01]  /*4930*/  @!P4 IMAD.MOV R15, RZ, RZ, -R15 ;  /* 0x000000ffff0fc224 */ /* 0x000fe200078e0a0f */
[----:B------:R-:W-:Y:S01]  /*4940*/  ISETP.GE.AND P4, PT, R6, RZ, PT ;  /* 0x000000ff0600720c */ /* 0x000fe20003f86270 */
[----:B------:R-:W-:Y:S01]  /*4950*/  IMAD R4, R0, R14, R10 ;  /* 0x0000000e00047224 */ /* 0x000fe200078e020a */
[----:B------:R-:W-:Y:S01]  /*4960*/  STL [R1+0x718], R16 ;  /* 0x0007181001007387 */ /* 0x000fe20000100800 */
[----:B------:R-:W-:Y:S01]  /*4970*/  IMAD.MOV R13, RZ, RZ, -R13 ;  /* 0x000000ffff0d7224 */ /* 0x000fe200078e0a0d */
[----:B------:R-:W-:Y:S01]  /*4980*/  IADD3 R10, R28, 0x1bb, RZ ;  /* 0x000001bb1c0a7810 */ /* 0x000fe20007ffe0ff */
[----:B------:R-:W-:Y:S01]  /*4990*/  IMAD.MOV R12, RZ, RZ, -R12 ;  /* 0x000000ffff0c7224 */ /* 0x000fe200078e0a0c */
[----:B------:R0:W-:Y:S01]  /*49a0*/  STL [R1+0x714], R15 ;  /* 0x0007140f01007387 */ /* 0x0001e20000100800 */
[--C-:B------:R-:W-:Y:S01]  /*49b0*/  @!P1 IMAD.IADD R2, R2, 0x1, -R0.reuse ;  /* 0x0000000102029824 */ /* 0x100fe200078e0a00 */
[C---:B------:R-:W-:Y:S01]  /*49c0*/  ISETP.GT.U32.AND P1, PT, R0.reuse, R4, PT ;  /* 0x000000040000720c */ /* 0x040fe20003f24070 */
[----:B------:R-:W-:Y:S01]  /*49d0*/  IMAD R9, R0, R13, R9 ;  /* 0x0000000d00097224 */ /* 0x000fe200078e0209 */
[----:B------:R-:W-:Y:S01]  /*49e0*/  IADD3 R6, R28, 0x1bc, RZ ;  /* 0x000001bc1c067810 */ /* 0x000fe20007ffe0ff */
[----:B------:R-:W-:Y:S01]  /*49f0*/  IMAD R3, R0, R12, R11 ;  /* 0x0000000c00037224 */ /* 0x000fe200078e020b */
[----:B------:R-:W-:Y:S01]  /*4a00*/  IABS R11, R5 ;  /* 0x00000005000b7213 */ /* 0x000fe20000000000 */
[----:B------:R-:W-:Y:S01]  /*4a10*/  @!P0 IMAD.IADD R8, R8, 0x1, -R0 ;  /* 0x0000000108088824 */ /* 0x000fe200078e0a00 */
[----:B------:R-:W-:Y:S01]  /*4a20*/  ISETP.GT.U32.AND P3, PT, R0, R9, PT ;  /* 0x000000090000720c */ /* 0x000fe20003f64070 */
[----:B0-----:R-:W-:Y:S01]  /*4a30*/  IMAD.MOV.U32 R15, RZ, RZ, R2 ;  /* 0x000000ffff0f7224 */ /* 0x001fe200078e0002 */
[----:B------:R-:W-:Y:S01]  /*4a40*/  IABS R12, R10 ;  /* 0x0000000a000c7213 */ /* 0x000fe20000000000 */
[----:B------:R-:W-:Y:S01]  /*4a50*/  IMAD.HI.U32 R13, R20, R11, RZ ;  /* 0x0000000b140d7227 */ /* 0x000fe200078e00ff */
[----:B------:R-:W-:-:S02]  /*4a60*/  ISETP.GT.U32.AND P0, PT, R0, R8, PT ;  /* 0x000000080000720c */ /* 0x000fc40003f04070 */
[----:B------:R-:W-:Y:S01]  /*4a70*/  IABS R2, R6 ;  /* 0x0000000600027213 */ /* 0x000fe20000000000 */
[----:B------:R-:W-:Y:S01]  /*4a80*/  @!P2 IMAD.MOV R15, RZ, RZ, -R15 ;  /* 0x000000ffff0fa224 */ /* 0x000fe200078e0a0f */
[----:B------:R-:W-:Y:S01]  /*4a90*/  ISETP.GT.U32.AND P2, PT, R0, R3, PT ;  /* 0x000000030000720c */ /* 0x000fe20003f44070 */
[--C-:B------:R-:W-:Y:S01]  /*4aa0*/  @!P1 IMAD.IADD R4, R4, 0x1, -R0.reuse ;  /* 0x0000000104049824 */ /* 0x100fe200078e0a00 */
[----:B------:R-:W-:Y:S01]  /*4ab0*/  IADD3 R16, R28, 0x1b4, RZ ;  /* 0x000001b41c107810 */ /* 0x000fe20007ffe0ff */
[----:B------:R-:W-:Y:S01]  /*4ac0*/  IMAD.MOV R13, RZ, RZ, -R13 ;  /* 0x000000ffff0d7224 */ /* 0x000fe200078e0a0d */
[----:B------:R0:W-:Y:S01]  /*4ad0*/  STL [R1+0x710], R15 ;  /* 0x0007100f01007387 */ /* 0x0001e20000100800 */
[--C-:B------:R-:W-:Y:S01]  /*4ae0*/  @!P3 IMAD.IADD R9, R9, 0x1, -R0.reuse ;  /* 0x000000010909b824 */ /* 0x100fe200078e0a00 */
[C---:B------:R-:W-:Y:S01]  /*4af0*/  ISETP.GT.U32.AND P1, PT, R0.reuse, R4, PT ;  /* 0x000000040000720c */ /* 0x040fe20003f24070 */
[----:B------:R-:W-:Y:S01]  /*4b00*/  IMAD R11, R0, R13, R11 ;  /* 0x0000000d000b7224 */ /* 0x000fe200078e020b */
[----:B------:R-:W-:Y:S01]  /*4b10*/  IABS R17, R16 ;  /* 0x0000001000117213 */ /* 0x000fe20000000000 */
[----:B------:R-:W-:Y:S01]  /*4b20*/  @!P0 IMAD.IADD R8, R8, 0x1, -R0 ;  /* 0x0000000108088824 */ /* 0x000fe200078e0a00 */
[----:B------:R-:W-:-:S02]  /*4b30*/  ISETP.GT.U32.AND P3, PT, R0, R9, PT ;  /* 0x000000090000720c */ /* 0x000fc40003f64070 */
[----:B------:R-:W-:Y:S01]  /*4b40*/  ISETP.GE.AND P0, PT, R7, RZ, PT ;  /* 0x000000ff0700720c */ /* 0x000fe20003f06270 */
[----:B------:R-:W-:Y:S02]  /*4b50*/  @!P2 IMAD.IADD R3, R3, 0x1, -R0 ;  /* 0x000000010303a824 */ /* 0x000fe400078e0a00 */
[----:B------:R-:W-:Y:S02]  /*4b60*/  IMAD.MOV.U32 R7, RZ, RZ, R12 ;  /* 0x000000ffff077224 */ /* 0x000fe400078e000c */
[----:B------:R-:W-:Y:S01]  /*4b70*/  IMAD.HI.U32 R12, R20, R2, RZ ;  /* 0x00000002140c7227 */ /* 0x000fe200078e00ff */
[----:B------:R-:W-:-:S03]  /*4b80*/  ISETP.GT.U32.AND P2, PT, R0, R3, PT ;  /* 0x000000030000720c */ /* 0x000fc60003f44070 */
[----:B------:R-:W-:Y:S02]  /*4b90*/  IMAD.MOV R12, RZ, RZ, -R12 ;  /* 0x000000ffff0c7224 */ /* 0x000fe400078e0a0c */
[----:B------:R-:W-:Y:S01]  /*4ba0*/  @!P1 IMAD.IADD R4, R4, 0x1, -R0 ;  /* 0x0000000104049824 */ /* 0x000fe200078e0a00 */
[----:B------:R-:W-:Y:S01]  /*4bb0*/  ISETP.GE.AND P1, PT, R10, RZ, PT ;  /* 0x000000ff0a00720c */ /* 0x000fe20003f26270 */
[----:B------:R-:W-:Y:S01]  /*4bc0*/  IMAD R10, R0, R12, R2 ;  /* 0x0000000c000a7224 */ /* 0x000fe200078e0202 */
[----:B------:R-:W-:Y:S01]  /*4bd0*/  IADD3 R2, R28, 0x1ba, RZ ;  /* 0x000001ba1c027810 */ /* 0x000fe20007ffe0ff */
[----:B------:R-:W-:Y:S01]  /*4be0*/  @!P3 IMAD.IADD R9, R9, 0x1, -R0 ;  /* 0x000000010909b824 */ /* 0x000fe200078e0a00 */
[C---:B------:R-:W-:Y:S01]  /*4bf0*/  ISETP.GT.U32.AND P3, PT, R0.reuse, R11, PT ;  /* 0x0000000b0000720c */ /* 0x040fe20003f64070 */
[----:B0-----:R-:W-:Y:S02]  /*4c00*/  IMAD.MOV.U32 R15, RZ, RZ, R8 ;  /* 0x000000ffff0f7224 */ /* 0x001fe400078e0008 */
[----:B------:R-:W-:Y:S01]  /*4c10*/  @!P2 IMAD.IADD R3, R3, 0x1, -R0 ;  /* 0x000000010303a824 */ /* 0x000fe200078e0a00 */
[----:B------:R-:W-:Y:S01]  /*4c20*/  ISETP.GT.U32.AND P2, PT, R0, R10, PT ;  /* 0x0000000a0000720c */ /* 0x000fe20003f44070 */
[----:B------:R-:W-:Y:S01]  /*4c30*/  @!P6 IMAD.MOV R15, RZ, RZ, -R15 ;  /* 0x000000ffff0fe224 */ /* 0x000fe200078e0a0f */
[----:B------:R-:W-:Y:S01]  /*4c40*/  ISETP.GE.AND P6, PT, R5, RZ, PT ;  /* 0x000000ff0500720c */ /* 0x000fe20003fc6270 */
[----:B------:R-:W-:-:S02]  /*4c50*/  IMAD.MOV.U32 R14, RZ, RZ, R9 ;  /* 0x000000ffff0e7224 */ /* 0x000fc400078e0009 */
[----:B------:R-:W-:Y:S01]  /*4c60*/  IMAD.MOV.U32 R5, RZ, RZ, R4 ;  /* 0x000000ffff057224 */ /* 0x000fe200078e0004 */
[----:B------:R-:W-:Y:S01]  /*4c70*/  STL [R1+0x70c], R15 ;  /* 0x00070c0f01007387 */ /* 0x000fe20000100800 */
[----:B------:R-:W-:Y:S01]  /*4c80*/  @!P5 IMAD.MOV R14, RZ, RZ, -R14 ;  /* 0x000000ffff0ed224 */ /* 0x000fe200078e0a0e */
[----:B------:R-:W-:Y:S01]  /*4c90*/  IADD3 R4, R28, 0x1b9, RZ ;  /* 0x000001b91c047810 */ /* 0x000fe20007ffe0ff */
[----:B------:R-:W-:Y:S01]  /*4ca0*/  @!P4 IMAD.MOV R5, RZ, RZ, -R5 ;  /* 0x000000ffff05c224 */ /* 0x000fe200078e0a05 */
[----:B------:R-:W-:Y:S01]  /*4cb0*/  ISETP.GE.AND P5, PT, R6, RZ, PT ;  /* 0x000000ff0600720c */ /* 0x000fe20003fa6270 */
[----:B------:R-:W-:Y:S01]  /*4cc0*/  IMAD.HI.U32 R8, R20, R7, RZ ;  /* 0x0000000714087227 */ /* 0x000fe200078e00ff */
[----:B------:R0:W-:Y:S01]  /*4cd0*/  STL [R1+0x6f8], R14 ;  /* 0x0006f80e01007387 */ /* 0x0001e20000100800 */
[----:B------:R-:W-:Y:S02]  /*4ce0*/  ISETP.GE.AND P4, PT, R2, RZ, PT ;  /* 0x000000ff0200720c */ /* 0x000fe40003f86270 */
[--C-:B------:R-:W-:Y:S01]  /*4cf0*/  @!P3 IMAD.IADD R11, R11, 0x1, -R0.reuse ;  /* 0x000000010b0bb824 */ /* 0x100fe200078e0a00 */
[----:B------:R1:W-:Y:S01]  /*4d00*/  STL [R1+0x704], R5 ;  /* 0x0007040501007387 */ /* 0x0003e20000100800 */
[----:B------:R-:W-:Y:S01]  /*4d10*/  @!P2 IMAD.IADD R10, R10, 0x1, -R0 ;  /* 0x000000010a0aa824 */ /* 0x000fe200078e0a00 */
[----:B------:R-:W-:Y:S01]  /*4d20*/  IADD3 R6, R28, 0x1b7, RZ ;  /* 0x000001b71c067810 */ /* 0x000fe20007ffe0ff */
[----:B------:R-:W-:Y:S01]  /*4d30*/  IMAD.MOV R8, RZ, RZ, -R8 ;  /* 0x000000ffff087224 */ /* 0x000fe200078e0a08 */
[C---:B------:R-:W-:Y:S01]  /*4d40*/  ISETP.GT.U32.AND P3, PT, R0.reuse, R11, PT ;  /* 0x0000000b0000720c */ /* 0x040fe20003f64070 */
[----:B------:R-:W-:Y:S01]  /*4d50*/  IMAD.MOV.U32 R9, RZ, RZ, R3 ;  /* 0x000000ffff097224 */ /* 0x000fe200078e0003 */
[C---:B------:R-:W-:Y:S01]  /*4d60*/  ISETP.GT.U32.AND P2, PT, R0.reuse, R10, PT ;  /* 0x0000000a0000720c */ /* 0x040fe20003f44070 */
[----:B------:R-:W-:Y:S01]  /*4d70*/  IMAD R7, R0, R8, R7 ;  /* 0x0000000800077224 */ /* 0x000fe200078e0207 */
[----:B0-----:R-:W-:Y:S01]  /*4d80*/  IABS R14, R4 ;  /* 0x00000004000e7213 */ /* 0x001fe20000000000 */
[----:B------:R-:W-:Y:S01]  /*4d90*/  @!P0 IMAD.MOV R9, RZ, RZ, -R9 ;  /* 0x000000ffff098224 */ /* 0x000fe200078e0a09 */
[----:B-1----:R-:W-:Y:S01]  /*4da0*/  IABS R5, R2 ;  /* 0x0000000200057213 */ /* 0x002fe20000000000 */
[----:B------:R-:W-:Y:S01]  /*4db0*/  IMAD.HI.U32 R21, R20, R17, RZ ;  /* 0x0000001114157227 */ /* 0x000fe200078e00ff */
[----:B------:R-:W-:-:S02]  /*4dc0*/  IADD3 R2, R28, 0x1b8, RZ ;  /* 0x000001b81c027810 */ /* 0x000fc40007ffe0ff */
[----:B------:R-:W-:Y:S01]  /*4dd0*/  ISETP.GE.AND P0, PT, R4, RZ, PT ;  /* 0x000000ff0400720c */ /* 0x000fe20003f06270 */
[C---:B------:R-:W-:Y:S01]  /*4de0*/  IMAD.HI.U32 R8, R20.reuse, R5, RZ ;  /* 0x0000000514087227 */ /* 0x040fe200078e00ff */
[----:B------:R0:W-:Y:S01]  /*4df0*/  STL [R1+0x708], R9 ;  /* 0x0007080901007387 */ /* 0x0001e20000100800 */
[----:B------:R-:W-:Y:S02]  /*4e00*/  IABS R4, R2 ;  /* 0x0000000200047213 */ /* 0x000fe40000000000 */
[----:B------:R-:W-:Y:S02]  /*4e10*/  IMAD.MOV R8, RZ, RZ, -R8 ;  /* 0x000000ffff087224 */ /* 0x000fe400078e0a08 */
[----:B------:R-:W-:-:S04]  /*4e20*/  IMAD.HI.U32 R3, R20, R14, RZ ;  /* 0x0000000e14037227 */ /* 0x000fc800078e00ff */
[C---:B------:R-:W-:Y:S01]  /*4e30*/  IMAD R5, R0.reuse, R8, R5 ;  /* 0x0000000800057224 */ /* 0x040fe200078e0205 */
[----:B0-----:R-:W-:Y:S01]  /*4e40*/  IABS R9, R6 ;  /* 0x0000000600097213 */ /* 0x001fe20000000000 */
[--C-:B------:R-:W-:Y:S01]  /*4e50*/  @!P3 IMAD.IADD R11, R11, 0x1, -R0.reuse ;  /* 0x000000010b0bb824 */ /* 0x100fe200078e0a00 */
[----:B------:R-:W-:Y:S01]  /*4e60*/  ISETP.GT.U32.AND P3, PT, R0, R7, PT ;  /* 0x000000070000720c */ /* 0x000fe20003f64070 */
[----:B------:R-:W-:Y:S02]  /*4e70*/  IMAD.MOV R3, RZ, RZ, -R3 ;  /* 0x000000ffff037224 */ /* 0x000fe400078e0a03 */
[----:B------:R-:W-:Y:S01]  /*4e80*/  @!P2 IMAD.IADD R10, R10, 0x1, -R0 ;  /* 0x000000010a0aa824 */ /* 0x000fe200078e0a00 */
[C---:B------:R-:W-:Y:S01]  /*4e90*/  ISETP.GT.U32.AND P2, PT, R0.reuse, R5, PT ;  /* 0x000000050000720c */ /* 0x040fe20003f44070 */
[----:B------:R-:W-:Y:S02]  /*4ea0*/  IMAD R14, R0, R3, R14 ;  /* 0x00000003000e7224 */ /* 0x000fe400078e020e */
[----:B------:R-:W-:Y:S01]  /*4eb0*/  IMAD.MOV.U32 R13, RZ, RZ, R11 ;  /* 0x000000ffff0d7224 */ /* 0x000fe200078e000b */
[----:B------:R-:W-:Y:S01]  /*4ec0*/  IADD3 R11, R28, 0x1b6, RZ ;  /* 0x000001b61c0b7810 */ /* 0x000fe20007ffe0ff */
[----:B------:R-:W-:-:S04]  /*4ed0*/  IMAD.HI.U32 R8, R20, R4, RZ ;  /* 0x0000000414087227 */ /* 0x000fc800078e00ff */
[----:B------:R-:W-:Y:S01]  /*4ee0*/  @!P6 IMAD.MOV R13, RZ, RZ, -R13 ;  /* 0x000000ffff0de224 */ /* 0x000fe200078e0a0d */
[----:B------:R-:W-:Y:S01]  /*4ef0*/  ISETP.GT.U32.AND P6, PT, R0, R14, PT ;  /* 0x0000000e0000720c */ /* 0x000fe20003fc4070 */
[--C-:B------:R-:W-:Y:S02]  /*4f00*/  @!P3 IMAD.IADD R7, R7, 0x1, -R0.reuse ;  /* 0x000000010707b824 */ /* 0x100fe400078e0a00 */
[----:B------:R-:W-:Y:S01]  /*4f10*/  @!P2 IMAD.IADD R5, R5, 0x1, -R0 ;  /* 0x000000010505a824 */ /* 0x000fe200078e0a00 */
[----:B------:R0:W-:Y:S01]  /*4f20*/  STL [R1+0x6fc], R13 ;  /* 0x0006fc0d01007387 */ /* 0x0001e20000100800 */
[----:B------:R-:W-:Y:S01]  /*4f30*/  IMAD.HI.U32 R3, R20, R9, RZ ;  /* 0x0000000914037227 */ /* 0x000fe200078e00ff */
[C---:B------:R-:W-:Y:S02]  /*4f40*/  ISETP.GT.U32.AND P3, PT, R0.reuse, R7, PT ;  /* 0x000000070000720c */ /* 0x040fe40003f64070 */
[----:B------:R-:W-:Y:S01]  /*4f50*/  ISETP.GT.U32.AND P2, PT, R0, R5, PT ;  /* 0x000000050000720c */ /* 0x000fe20003f44070 */
[----:B------:R-:W-:Y:S01]  /*4f60*/  IMAD.MOV.U32 R12, RZ, RZ, R10 ;  /* 0x000000ffff0c7224 */ /* 0x000fe200078e000a */
[----:B------:R-:W-:Y:S01]  /*4f70*/  IADD3 R10, R28, 0x1b5, RZ ;  /* 0x000001b51c0a7810 */ /* 0x000fe20007ffe0ff */
[----:B------:R-:W-:-:S02]  /*4f80*/  IMAD.MOV R8, RZ, RZ, -R8 ;  /* 0x000000ffff087224 */ /* 0x000fc400078e0a08 */
[----:B------:R-:W-:Y:S01]  /*4f90*/  @!P6 IMAD.IADD R14, R14, 0x1, -R0 ;  /* 0x000000010e0ee824 */ /* 0x000fe200078e0a00 */
[----:B------:R-:W-:Y:S01]  /*4fa0*/  IABS R19, R10 ;  /* 0x0000000a00137213 */ /* 0x000fe20000000000 */
[----:B------:R-:W-:Y:S02]  /*4fb0*/  IMAD.MOV R3, RZ, RZ, -R3 ;  /* 0x000000ffff037224 */ /* 0x000fe400078e0a03 */
[----:B------:R-:W-:Y:S01]  /*4fc0*/  @!P5 IMAD.MOV R12, RZ, RZ, -R12 ;  /* 0x000000ffff0cd224 */ /* 0x000fe200078e0a0c */
[C---:B------:R-:W-:Y:S01]  /*4fd0*/  ISETP.GT.U32.AND P6, PT, R0.reuse, R14, PT ;  /* 0x0000000e0000720c */ /* 0x040fe20003fc4070 */
[----:B------:R-:W-:Y:S01]  /*4fe0*/  IMAD R9, R0, R3, R9 ;  /* 0x0000000300097224 */ /* 0x000fe200078e0209 */
[----:B------:R-:W-:Y:S01]  /*4ff0*/  ISETP.GE.AND P5, PT, R2, RZ, PT ;  /* 0x000000ff0200720c */ /* 0x000fe20003fa6270 */
[----:B------:R-:W-:Y:S01]  /*5000*/  IMAD R2, R0, R8, R4 ;  /* 0x0000000800027224 */ /* 0x000fe200078e0204 */
[----:B------:R-:W-:Y:S01]  /*5010*/  IABS R3, R11 ;  /* 0x0000000b00037213 */ /* 0x000fe20000000000 */
[--C-:B------:R-:W-:Y:S01]  /*5020*/  @!P3 IMAD.IADD R7, R7, 0x1, -R0.reuse ;  /* 0x000000010707b824 */ /* 0x100fe200078e0a00 */
[----:B------:R-:W-:Y:S01]  /*5030*/  ISETP.GE.AND P3, PT, R6, RZ, PT ;  /* 0x000000ff0600720c */ /* 0x000fe20003f66270 */
[----:B------:R-:W-:Y:S01]  /*5040*/  @!P2 IMAD.IADD R5, R5, 0x1, -R0 ;  /* 0x000000010505a824 */ /* 0x000fe200078e0a00 */
[----:B------:R-:W-:Y:S01]  /*5050*/  ISETP.GT.U32.AND P2, PT, R0, R2, PT ;  /* 0x000000020000720c */ /* 0x000fe20003f44070 */
[----:B------:R-:W-:Y:S01]  /*5060*/  IMAD.HI.U32 R6, R20, R3, RZ ;  /* 0x0000000314067227 */ /* 0x000fe200078e00ff */
[C---:B------:R-:W-:Y:S01]  /*5070*/  IADD3 R4, R28.reuse, 0x1b3, RZ ;  /* 0x000001b31c047810 */ /* 0x040fe20007ffe0ff */
[----:B------:R1:W-:Y:S01]  /*5080*/  STL [R1+0x700], R12 ;  /* 0x0007000c01007387 */ /* 0x0003e20000100800 */
[----:B------:R-:W-:Y:S01]  /*5090*/  IADD3 R8, R28, 0x1b2, RZ ;  /* 0x000001b21c087810 */ /* 0x000fe20007ffe0ff */
[----:B------:R-:W-:-:S02]  /*50a0*/  IMAD.MOV R6, RZ, RZ, -R6 ;  /* 0x000000ffff067224 */ /* 0x000fc400078e0a06 */
[----:B------:R-:W-:Y:S01]  /*50b0*/  @!P6 IMAD.IADD R14, R14, 0x1, -R0 ;  /* 0x000000010e0ee824 */ /* 0x000fe200078e0a00 */
[----:B------:R-:W-:Y:S01]  /*50c0*/  ISETP.GT.U32.AND P6, PT, R0, R9, PT ;  /* 0x000000090000720c */ /* 0x000fe20003fc4070 */
[----:B------:R-:W-:Y:S01]  /*50d0*/  IMAD.HI.U32 R18, R20, R19, RZ ;  /* 0x0000001314127227 */ /* 0x000fe200078e00ff */
[----:B0-----:R-:W-:-:S03]  /*50e0*/  IABS R13, R8 ;  /* 0x00000008000d7213 */ /* 0x001fc60000000000 */
[----:B------:R-:W-:Y:S01]  /*50f0*/  IMAD R3, R0, R6, R3 ;  /* 0x0000000600037224 */ /* 0x000fe200078e0203 */
[----:B-1----:R-:W-:Y:S01]  /*5100*/  IABS R12, R4 ;  /* 0x00000004000c7213 */ /* 0x002fe20000000000 */
[----:B------:R-:W-:Y:S02]  /*5110*/  IMAD.MOV R18, RZ, RZ, -R18 ;  /* 0x000000ffff127224 */ /* 0x000fe400078e0a12 */
[--C-:B------:R-:W-:Y:S01]  /*5120*/  @!P2 IMAD.IADD R2, R2, 0x1, -R0.reuse ;  /* 0x000000010202a824 */ /* 0x100fe200078e0a00 */
[C---:B------:R-:W-:Y:S01]  /*5130*/  ISETP.GT.U32.AND P2, PT, R0.reuse, R3, PT ;  /* 0x000000030000720c */ /* 0x040fe20003f44070 */
[C---:B------:R-:W-:Y:S02]  /*5140*/  IMAD R18, R0.reuse, R18, R19 ;  /* 0x0000001200127224 */ /* 0x040fe400078e0213 */
[----:B------:R-:W-:Y:S02]  /*5150*/  @!P6 IMAD.IADD R9, R9, 0x1, -R0 ;  /* 0x000000010909e824 */ /* 0x000fe400078e0a00 */
[----:B------:R-:W-:Y:S01]  /*5160*/  IMAD.MOV R21, RZ, RZ, -R21 ;  /* 0x000000ffff157224 */ /* 0x000fe200078e0a15 */
[----:B------:R-:W-:Y:S01]  /*5170*/  ISETP.GT.U32.AND P6, PT, R0, R18, PT ;  /* 0x000000120000720c */ /* 0x000fe20003fc4070 */
[----:B------:R-:W-:-:S02]  /*5180*/  IMAD.MOV.U32 R22, RZ, RZ, R7 ;  /* 0x000000ffff167224 */ /* 0x000fc400078e0007 */
[C---:B------:R-:W-:Y:S02]  /*5190*/  IMAD R17, R0.reuse, R21, R17 ;  /* 0x0000001500117224 */ /* 0x040fe400078e0211 */
[----:B------:R-:W-:Y:S02]  /*51a0*/  @!P0 IMAD.MOV R14, RZ, RZ, -R14 ;  /* 0x000000ffff0e8224 */ /* 0x000fe400078e0a0e */
[----:B------:R-:W-:Y:S01]  /*51b0*/  @!P2 IMAD.IADD R3, R3, 0x1, -R0 ;  /* 0x000000010303a824 */ /* 0x000fe200078e0a00 */
[----:B------:R-:W-:Y:S01]  /*51c0*/  ISETP.GT.U32.AND P2, PT, R0, R2, PT ;  /* 0x000000020000720c */ /* 0x000fe20003f44070 */
[----:B------:R-:W-:Y:S01]  /*51d0*/  IMAD.HI.U32 R15, R20, R12, RZ ;  /* 0x0000000c140f7227 */ /* 0x000fe200078e00ff */
[----:B------:R-:W-:-:S03]  /*51e0*/  ISETP.GT.U32.AND P0, PT, R0, R17, PT ;  /* 0x000000110000720c */ /* 0x000fc60003f04070 */
[----:B------:R-:W-:-:S04]  /*51f0*/  IMAD.HI.U32 R6, R20, R13, RZ ;  /* 0x0000000d14067227 */ /* 0x000fc800078e00ff */
[----:B------:R-:W-:Y:S01]  /*5200*/  @!P1 IMAD.MOV R22, RZ, RZ, -R22 ;  /* 0x000000ffff169224 */ /* 0x000fe200078e0a16 */
[----:B------:R-:W-:Y:S01]  /*5210*/  ISETP.GT.U32.AND P1, PT, R0, R9, PT ;  /* 0x000000090000720c */ /* 0x000fe20003f24070 */
[----:B------:R-:W-:Y:S02]  /*5220*/  IMAD.MOV.U32 R19, RZ, RZ, R5 ;  /* 0x000000ffff137224 */ /* 0x000fe400078e0005 */
[----:B------:R-:W-:Y:S01]  /*5230*/  @!P6 IMAD.IADD R18, R18, 0x1, -R0 ;  /* 0x000000011212e824 */ /* 0x000fe200078e0a00 */
[C---:B------:R-:W-:Y:S01]  /*5240*/  ISETP.GT.U32.AND P6, PT, R0.reuse, R3, PT ;  /* 0x000000030000720c */ /* 0x040fe20003fc4070 */
[----:B------:R-:W-:Y:S01]  /*5250*/  IMAD.MOV R15, RZ, RZ, -R15 ;  /* 0x000000ffff0f7224 */ /* 0x000fe200078e0a0f */
[----:B------:R-:W-:Y:S01]  /*5260*/  STL [R1+0x6f0], R22 ;  /* 0x0006f01601007387 */ /* 0x000fe20000100800 */
[----:B------:R-:W-:Y:S02]  /*5270*/  IMAD.MOV R6, RZ, RZ, -R6 ;  /* 0x000000ffff067224 */ /* 0x000fe400078e0a06 */
[----:B------:R-:W-:Y:S01]  /*5280*/  @!P4 IMAD.MOV R19, RZ, RZ, -R19 ;  /* 0x000000ffff13c224 */ /* 0x000fe200078e0a13 */
[C---:B------:R-:W-:Y:S01]  /*5290*/  ISETP.GT.U32.AND P4, PT, R0.reuse, R18, PT ;  /* 0x000000120000720c */ /* 0x040fe20003f84070 */
[----:B------:R-:W-:Y:S01]  /*52a0*/  IMAD R12, R0, R15, R12 ;  /* 0x0000000f000c7224 */ /* 0x000fe200078e020c */
[----:B------:R-:W-:Y:S01]  /*52b0*/  IADD3 R15, R28, 0x1b1, RZ ;  /* 0x000001b11c0f7810 */ /* 0x000fe20007ffe0ff */
[----:B------:R-:W-:Y:S01]  /*52c0*/  IMAD R6, R0, R6, R13 ;  /* 0x0000000600067224 */ /* 0x000fe200078e020d */
[----:B------:R-:W-:Y:S01]  /*52d0*/  IADD3 R13, R28, 0x1b0, RZ ;  /* 0x000001b01c0d7810 */ /* 0x000fe20007ffe0ff */
[--C-:B------:R-:W-:Y:S01]  /*52e0*/  @!P2 IMAD.IADD R2, R2, 0x1, -R0.reuse ;  /* 0x000000010202a824 */ /* 0x100fe200078e0a00 */
[----:B------:R-:W-:Y:S01]  /*52f0*/  IABS R7, R15 ;  /* 0x0000000f00077213 */ /* 0x000fe20000000000 */
[----:B------:R-:W-:Y:S01]  /*5300*/  @!P0 IMAD.IADD R17, R17, 0x1, -R0 ;  /* 0x0000000111118824 */ /* 0x000fe200078e0a00 */
[----:B------:R-:W-:Y:S01]  /*5310*/  IABS R5, R13 ;  /* 0x0000000d00057213 */ /* 0x000fe20000000000 */
[----:B------:R-:W-:Y:S01]  /*5320*/  IMAD.MOV.U32 R21, RZ, RZ, R2 ;  /* 0x000000ffff157224 */ /* 0x000fe200078e0002 */
[C---:B------:R-:W-:Y:S01]  /*5330*/  ISETP.GT.U32.AND P2, PT, R0.reuse, R12, PT ;  /* 0x0000000c0000720c */ /* 0x040fe20003f44070 */
[--C-:B------:R-:W-:Y:S01]  /*5340*/  @!P1 IMAD.IADD R9, R9, 0x1, -R0.reuse ;  /* 0x0000000109099824 */ /* 0x100fe200078e0a00 */
[----:B------:R0:W-:Y:S01]  /*5350*/  STL [R1+0x6ec], R19 ;  /* 0x0006ec1301007387 */ /* 0x0001e20000100800 */
[----:B------:R-:W-:Y:S01]  /*5360*/  @!P6 IMAD.IADD R3, R3, 0x1, -R0 ;  /* 0x000000010303e824 */ /* 0x000fe200078e0a00 */
[----:B------:R-:W-:Y:S01]  /*5370*/  ISETP.GE.AND P1, PT, R11, RZ, PT ;  /* 0x000000ff0b00720c */ /* 0x000fe20003f26270 */
[----:B------:R-:W-:Y:S01]  /*5380*/  @!P5 IMAD.MOV R21, RZ, RZ, -R21 ;  /* 0x000000ffff15d224 */ /* 0x000fe200078e0a15 */
[----:B------:R-:W-:Y:S01]  /*5390*/  ISETP.GT.U32.AND P6, PT, R0, R6, PT ;  /* 0x000000060000720c */ /* 0x000fe20003fc4070 */
[----:B------:R1:W-:Y:S01]  /*53a0*/  STL [R1+0x6e8], R14 ;  /* 0x0006e80e01007387 */ /* 0x0003e20000100800 */
[----:B------:R-:W-:Y:S01]  /*53b0*/  IMAD.HI.U32 R11, R20, R7, RZ ;  /* 0x00000007140b7227 */ /* 0x000fe200078e00ff */
[----:B------:R-:W-:-:S02]  /*53c0*/  ISETP.GT.U32.AND P5, PT, R0, R17, PT ;  /* 0x000000110000720c */ /* 0x000fc40003fa4070 */
[----:B------:R-:W-:Y:S01]  /*53d0*/  IADD3 R2, R28, 0x1af, RZ ;  /* 0x000001af1c027810 */ /* 0x000fe20007ffe0ff */
[----:B------:R-:W-:Y:S01]  /*53e0*/  @!P4 IMAD.IADD R18, R18, 0x1, -R0 ;  /* 0x000000011212c824 */ /* 0x000fe200078e0a00 */
[----:B------:R-:W-:Y:S01]  /*53f0*/  ISETP.GE.AND P4, PT, R10, RZ, PT ;  /* 0x000000ff0a00720c */ /* 0x000fe20003f86270 */
[----:B------:R-:W-:Y:S01]  /*5400*/  IMAD.MOV R11, RZ, RZ, -R11 ;  /* 0x000000ffff0b7224 */ /* 0x000fe200078e0a0b */
[----:B------:R-:W-:Y:S01]  /*5410*/  ISETP.GE.AND P0, PT, R16, RZ, PT ;  /* 0x000000ff1000720c */ /* 0x000fe20003f06270 */
[----:B0-----:R-:W-:Y:S01]  /*5420*/  IMAD.MOV.U32 R19, RZ, RZ, R9 ;  /* 0x000000ffff137224 */ /* 0x001fe200078e0009 */
[----:B------:R-:W-:Y:S01]  /*5430*/  STL [R1+0x6dc], R21 ;  /* 0x0006dc1501007387 */ /* 0x000fe20000100800 */
[----:B-1----:R-:W-:-:S04]  /*5440*/  IMAD.HI.U32 R14, R20, R5, RZ ;  /* 0x00000005140e7227 */ /* 0x002fc800078e00ff */
[----:B------:R-:W-:Y:S02]  /*5450*/  IMAD.MOV R14, RZ, RZ, -R14 ;  /* 0x000000ffff0e7224 */ /* 0x000fe400078e0a0e */
[----:B------:R-:W-:Y:S01]  /*5460*/  IMAD R7, R0, R11, R7 ;  /* 0x0000000b00077224 */ /* 0x000fe200078e0207 */
[----:B------:R-:W-:Y:S01]  /*5470*/  IABS R11, R2 ;  /* 0x00000002000b7213 */ /* 0x000fe20000000000 */
[----:B------:R-:W-:Y:S01]  /*5480*/  IMAD.MOV.U32 R9, RZ, RZ, R3 ;  /* 0x000000ffff097224 */ /* 0x000fe200078e0003 */
[----:B------:R-:W-:Y:S01]  /*5490*/  IADD3 R3, R28, 0x1ae, RZ ;  /* 0x000001ae1c037810 */ /* 0x000fe20007ffe0ff */
[----:B------:R-:W-:Y:S02]  /*54a0*/  IMAD R5, R0, R14, R5 ;  /* 0x0000000e00057224 */ /* 0x000fe400078e0205 */
[--C-:B------:R-:W-:Y:S01]  /*54b0*/  @!P2 IMAD.IADD R12, R12, 0x1, -R0.reuse ;  /* 0x000000010c0ca824 */ /* 0x100fe200078e0a00 */
[----:B------:R-:W-:Y:S01]  /*54c0*/  ISETP.GE.AND P2, PT, R4, RZ, PT ;  /* 0x000000ff0400720c */ /* 0x000fe20003f46270 */
[----:B------:R-:W-:Y:S01]  /*54d0*/  @!P6 IMAD.IADD R6, R6, 0x1, -R0 ;  /* 0x000000010606e824 */ /* 0x000fe200078e0a00 */
[----:B------:R-:W-:Y:S01]  /*54e0*/  IABS R14, R3 ;  /* 0x00000003000e7213 */ /* 0x000fe20000000000 */
[----:B------:R-:W-:-:S02]  /*54f0*/  IMAD.MOV.U32 R4, RZ, RZ, R18 ;  /* 0x000000ffff047224 */ /* 0x000fc400078e0012 */
[----:B------:R-:W-:Y:S01]  /*5500*/  @!P1 IMAD.MOV R9, RZ, RZ, -R9 ;  /* 0x000000ffff099224 */ /* 0x000fe200078e0a09 */
[C---:B------:R-:W-:Y:S01]  /*5510*/  ISETP.GT.U32.AND P1, PT, R0.reuse, R7, PT ;  /* 0x000000070000720c */ /* 0x040fe20003f24070 */
[----:B------:R-:W-:Y:S01]  /*5520*/  @!P5 IMAD.IADD R17, R17, 0x1, -R0 ;  /* 0x000000011111d824 */ /* 0x000fe200078e0a00 */
[C---:B------:R-:W-:Y:S01]  /*5530*/  ISETP.GT.U32.AND P5, PT, R0.reuse, R5, PT ;  /* 0x000000050000720c */ /* 0x040fe20003fa4070 */
[----:B------:R-:W-:Y:S01]  /*5540*/  @!P3 IMAD.MOV R19, RZ, RZ, -R19 ;  /* 0x000000ffff13b224 */ /* 0x000fe200078e0a13 */
[----:B------:R-:W-:Y:S01]  /*5550*/  ISETP.GT.U32.AND P6, PT, R0, R6, PT ;  /* 0x000000060000720c */ /* 0x000fe20003fc4070 */
[----:B------:R-:W-:Y:S01]  /*5560*/  @!P4 IMAD.MOV R4, RZ, RZ, -R4 ;  /* 0x000000ffff04c224 */ /* 0x000fe200078e0a04 */
[----:B------:R-:W-:Y:S01]  /*5570*/  ISETP.GE.AND P4, PT, R8, RZ, PT ;  /* 0x000000ff0800720c */ /* 0x000fe20003f86270 */
[----:B------:R-:W-:Y:S01]  /*5580*/  IMAD.MOV.U32 R10, RZ, RZ, R17 ;  /* 0x000000ffff0a7224 */ /* 0x000fe200078e0011 */
[----:B------:R-:W-:Y:S01]  /*5590*/  STL [R1+0x6d8], R19 ;  /* 0x0006d81301007387 */ /* 0x000fe20000100800 */
[----:B------:R-:W-:-:S02]  /*55a0*/  ISETP.GT.U32.AND P3, PT, R0, R12, PT ;  /* 0x0000000c0000720c */ /* 0x000fc40003f64070 */
[----:B------:R-:W-:Y:S01]  /*55b0*/  @!P0 IMAD.MOV R10, RZ, RZ, -R10 ;  /* 0x000000ffff0a8224 */ /* 0x000fe200078e0a0a */
[----:B------:R-:W-:Y:S01]  /*55c0*/  STL [R1+0x6d4], R9 ;  /* 0x0006d40901007387 */ /* 0x000fe20000100800 */
[--C-:B------:R-:W-:Y:S01]  /*55d0*/  @!P1 IMAD.IADD R7, R7, 0x1, -R0.reuse ;  /* 0x0000000107079824 */ /* 0x100fe200078e0a00 */
[----:B------:R-:W-:Y:S01]  /*55e0*/  ISETP.GE.AND P1, PT, R2, RZ, PT ;  /* 0x000000ff0200720c */ /* 0x000fe20003f26270 */
[--C-:B------:R-:W-:Y:S01]  /*55f0*/  @!P5 IMAD.IADD R5, R5, 0x1, -R0.reuse ;  /* 0x000000010505d824 */ /* 0x100fe200078e0a00 */
[----:B------:R0:W-:Y:S01]  /*5600*/  STL [R1+0x6d0], R4 ;  /* 0x0006d00401007387 */ /* 0x0001e20000100800 */
[----:B------:R-:W-:Y:S01]  /*5610*/  @!P6 IMAD.IADD R6, R6, 0x1, -R0 ;  /* 0x000000010606e824 */ /* 0x000fe200078e0a00 */
[----:B------:R-:W-:Y:S01]  /*5620*/  ISETP.GT.U32.AND P0, PT, R0, R7, PT ;  /* 0x000000070000720c */ /* 0x000fe20003f04070 */
[----:B------:R-:W-:Y:S01]  /*5630*/  IMAD.HI.U32 R2, R20, R14, RZ ;  /* 0x0000000e14027227 */ /* 0x000fe200078e00ff */
[----:B------:R-:W-:Y:S01]  /*5640*/  ISETP.GT.U32.AND P5, PT, R0, R5, PT ;  /* 0x000000050000720c */ /* 0x000fe20003fa4070 */
[----:B------:R1:W-:Y:S01]  /*5650*/  STL [R1+0x6cc], R10 ;  /* 0x0006cc0a01007387 */ /* 0x0003e20000100800 */
[----:B------:R-:W-:Y:S01]  /*5660*/  ISETP.GE.AND P6, PT, R13, RZ, PT ;  /* 0x000000ff0d00720c */ /* 0x000fe20003fc6270 */
[----:B------:R-:W-:Y:S01]  /*5670*/  @!P4 IMAD.MOV R6, RZ, RZ, -R6 ;  /* 0x000000ffff06c224 */ /* 0x000fe200078e0a06 */
[----:B------:R-:W-:Y:S01]  /*5680*/  IADD3 R8, R28, 0x1a8, RZ ;  /* 0x000001a81c087810 */ /* 0x000fe20007ffe0ff */
[----:B------:R-:W-:-:S02]  /*5690*/  IMAD.MOV R2, RZ, RZ, -R2 ;  /* 0x000000ffff027224 */ /* 0x000fc400078e0a02 */
[----:B0-----:R-:W-:-:S04]  /*56a0*/  IMAD.HI.U32 R4, R20, R11, RZ ;  /* 0x0000000b14047227 */ /* 0x001fc800078e00ff */
[----:B------:R-:W-:Y:S01]  /*56b0*/  IMAD.MOV R4, RZ, RZ, -R4 ;  /* 0x000000ffff047224 */ /* 0x000fe200078e0a04 */
[----:B-1----:R-:W-:Y:S01]  /*56c0*/  IABS R10, R8 ;  /* 0x00000008000a7213 */ /* 0x002fe20000000000 */
[----:B------:R-:W-:Y:S01]  /*56d0*/  @!P3 IMAD.IADD R12, R12, 0x1, -R0 ;  /* 0x000000010c0cb824 */ /* 0x000fe200078e0a00 */
[----:B------:R-:W-:Y:S01]  /*56e0*/  ISETP.GE.AND P3, PT, R15, RZ, PT ;  /* 0x000000ff0f00720c */ /* 0x000fe20003f66270 */
[C---:B------:R-:W-:Y:S02]  /*56f0*/  IMAD R11, R0.reuse, R4, R11 ;  /* 0x00000004000b7224 */ /* 0x040fe400078e020b */
[----:B------:R-:W-:Y:S01]  /*5700*/  IMAD R14, R0, R2, R14 ;  /* 0x00000002000e7224 */ /* 0x000fe200078e020e */
[----:B------:R-:W-:Y:S01]  /*5710*/  IADD3 R2, R28, 0x1ab, RZ ;  /* 0x000001ab1c027810 */ /* 0x000fe20007ffe0ff */
[----:B------:R-:W-:Y:S01]  /*5720*/  IMAD.MOV.U32 R9, RZ, RZ, R12 ;  /* 0x000000ffff097224 */ /* 0x000fe200078e000c */
[----:B------:R-:W-:Y:S01]  /*5730*/  ISETP.GT.U32.AND P4, PT, R0, R11, PT ;  /* 0x0000000b0000720c */ /* 0x000fe20003f84070 */
[--C-:B------:R-:W-:Y:S01]  /*5740*/  @!P0 IMAD.IADD R7, R7, 0x1, -R0.reuse ;  /* 0x0000000107078824 */ /* 0x100fe200078e0a00 */
[----:B------:R-:W-:Y:S01]  /*5750*/  IADD3 R12, R28, 0x1ad, RZ ;  /* 0x000001ad1c0c7810 */ /* 0x000fe20007ffe0ff */
[----:B------:R-:W-:Y:S01]  /*5760*/  @!P5 IMAD.IADD R5, R5, 0x1, -R0 ;  /* 0x000000010505d824 */ /* 0x000fe200078e0a00 */
[----:B------:R-:W-:Y:S01]  /*5770*/  ISETP.GT.U32.AND P5, PT, R0, R14, PT ;  /* 0x0000000e0000720c */ /* 0x000fe20003fa4070 */
[----:B------:R-:W-:Y:S01]  /*5780*/  IMAD.MOV.U32 R4, RZ, RZ, R7 ;  /* 0x000000ffff047224 */ /* 0x000fe200078e0007 */
[----:B------:R-:W-:Y:S01]  /*5790*/  ISETP.GE.AND P0, PT, R12, RZ, PT ;  /* 0x000000ff0c00720c */ /* 0x000fe20003f06270 */
[----:B------:R-:W-:Y:S01]  /*57a0*/  @!P2 IMAD.MOV R9, RZ, RZ, -R9 ;  /* 0x000000ffff09a224 */ /* 0x000fe200078e0a09 */
[----:B------:R-:W-:Y:S01]  /*57b0*/  IABS R12, R12 ;  /* 0x0000000c000c7213 */ /* 0x000fe20000000000 */
[----:B------:R-:W-:Y:S01]  /*57c0*/  @!P3 IMAD.MOV R4, RZ, RZ, -R4 ;  /* 0x000000ffff04b224 */ /* 0x000fe200078e0a04 */
[----:B------:R-:W-:Y:S01]  /*57d0*/  ISETP.GE.AND P2, PT, R3, RZ, PT ;  /* 0x000000ff0300720c */ /* 0x000fe20003f46270 */
[----:B------:R-:W-:Y:S01]  /*57e0*/  @!P6 IMAD.MOV R5, RZ, RZ, -R5 ;  /* 0x000000ffff05e224 */ /* 0x000fe200078e0a05 */
[----:B------:R-:W-:Y:S01]  /*57f0*/  IADD3 R3, R28, 0x1ac, RZ ;  /* 0x000001ac1c037810 */ /* 0x000fe20007ffe0ff */
[----:B------:R-:W-:Y:S01]  /*5800*/  @!P4 IMAD.IADD R11, R11, 0x1, -R0 ;  /* 0x000000010b0bc824 */ /* 0x000fe200078e0a00 */
[----:B------:R0:W-:Y:S01]  /*5810*/  STL [R1+0x6c8], R9 ;  /* 0x0006c80901007387 */ /* 0x0001e20000100800 */
[----:B------:R-:W-:Y:S01]  /*5820*/  IMAD.HI.U32 R7, R20, R12, RZ ;  /* 0x0000000c14077227 */ /* 0x000fe200078e00ff */
[----:B------:R-:W-:-:S02]  /*5830*/  ISETP.GE.AND P4, PT, R3, RZ, PT ;  /* 0x000000ff0300720c */ /* 0x000fc40003f86270 */
[----:B------:R-:W-:Y:S01]  /*5840*/  ISETP.GT.U32.AND P3, PT, R0, R11, PT ;  /* 0x0000000b0000720c */ /* 0x000fe20003f64070 */
[----:B------:R-:W-:Y:S01]  /*5850*/  IMAD.MOV R7, RZ, RZ, -R7 ;  /* 0x000000ffff077224 */ /* 0x000fe200078e0a07 */
[----:B------:R1:W-:Y:S01]  /*5860*/  STL [R1+0x6c4], R6 ;  /* 0x0006c40601007387 */ /* 0x0003e20000100800 */
[----:B------:R-:W-:Y:S01]  /*5870*/  @!P5 IMAD.IADD R14, R14, 0x1, -R0 ;  /* 0x000000010e0ed824 */ /* 0x000fe200078e0a00 */
[----:B------:R-:W-:Y:S01]  /*5880*/  ISETP.GE.AND P6, PT, R2, RZ, PT ;  /* 0x000000ff0200720c */ /* 0x000fe20003fc6270 */
[C---:B------:R-:W-:Y:S01]  /*5890*/  IMAD R12, R0.reuse, R7, R12 ;  /* 0x00000007000c7224 */ /* 0x040fe200078e020c */
[----:B0-----:R-:W-:Y:S01]  /*58a0*/  IABS R9, R2 ;  /* 0x0000000200097213 */ /* 0x001fe20000000000 */
[----:B------:R0:W-:Y:S01]  /*58b0*/  STL [R1+0x674], R4 ;  /* 0x0006740401007387 */ /* 0x0001e20000100800 */
[----:B------:R-:W-:Y:S02]  /*58c0*/  ISETP.GT.U32.AND P5, PT, R0, R14, PT ;  /* 0x0000000e0000720c */ /* 0x000fe40003fa4070 */
[----:B------:R-:W-:Y:S01]  /*58d0*/  IADD3 R2, R28, 0x1aa, RZ ;  /* 0x000001aa1c027810 */ /* 0x000fe20007ffe0ff */
[----:B------:R2:W-:Y:S01]  /*58e0*/  STL [R1+0x6c0], R5 ;  /* 0x0006c00501007387 */ /* 0x0005e20000100800 */
[----:B-1----:R-:W-:Y:S01]  /*58f0*/  IABS R6, R3 ;  /* 0x0000000300067213 */ /* 0x002fe20000000000 */
[----:B------:R-:W-:Y:S01]  /*5900*/  IMAD.HI.U32 R3, R20, R9, RZ ;  /* 0x0000000914037227 */ /* 0x000fe200078e00ff */
[----:B------:R-:W-:-:S03]  /*5910*/  IADD3 R7, R28, 0x1a9, RZ ;  /* 0x000001a91c077810 */ /* 0x000fc60007ffe0ff */
[----:B0-----:R-:W-:Y:S01]  /*5920*/  IMAD.HI.U32 R4, R20, R6, RZ ;  /* 0x0000000614047227 */ /* 0x001fe200078e00ff */
[----:B------:R-:W-:-:S03]  /*5930*/  IABS R13, R7 ;  /* 0x00000007000d7213 */ /* 0x000fc60000000000 */
[----:B------:R-:W-:Y:S01]  /*5940*/  @!P3 IMAD.IADD R11, R11, 0x1, -R0 ;  /* 0x000000010b0bb824 */ /* 0x000fe200078e0a00 */
[C---:B------:R-:W-:Y:S01]  /*5950*/  ISETP.GT.U32.AND P3, PT, R0.reuse, R12, PT ;  /* 0x0000000c0000720c */ /* 0x040fe20003f64070 */
[----:B------:R-:W-:Y:S02]  /*5960*/  IMAD.MOV R3, RZ, RZ, -R3 ;  /* 0x000000ffff037224 */ /* 0x000fe400078e0a03 */
[----:B------:R-:W-:Y:S02]  /*5970*/  IMAD.MOV R4, RZ, RZ, -R4 ;  /* 0x000000ffff047224 */ /* 0x000fe400078e0a04 */
[----:B------:R-:W-:Y:S01]  /*5980*/  IMAD R9, R0, R3, R9 ;  /* 0x0000000300097224 */ /* 0x000fe200078e0209 */
[----:B------:R-:W-:Y:S01]  /*5990*/  IADD3 R3, R28, 0x1a7, RZ ;  /* 0x000001a71c037810 */ /* 0x000fe20007ffe0ff */
[----:B------:R-:W-:Y:S02]  /*59a0*/  IMAD.MOV.U32 R15, RZ, RZ, R11 ;  /* 0x000000ffff0f7224 */ /* 0x000fe400078e000b */
[C---:B------:R-:W-:Y:S01]  /*59b0*/  IMAD R6, R0.reuse, R4, R6 ;  /* 0x0000000400067224 */ /* 0x040fe200078e0206 */
[----:B------:R-:W-:Y:S01]  /*59c0*/  IABS R4, R2 ;  /* 0x0000000200047213 */ /* 0x000fe20000000000 */
[----:B------:R-:W-:Y:S01]  /*59d0*/  @!P1 IMAD.MOV R15, RZ, RZ, -R15 ;  /* 0x000000ffff0f9224 */ /* 0x000fe200078e0a0f */
[----:B------:R-:W-:Y:S01]  /*59e0*/  ISETP.GT.U32.AND P1, PT, R0, R9, PT ;  /* 0x000000090000720c */ /* 0x000fe20003f24070 */
[--C-:B------:R-:W-:Y:S01]  /*59f0*/  @!P5 IMAD.IADD R14, R14, 0x1, -R0.reuse ;  /* 0x000000010e0ed824 */ /* 0x100fe200078e0a00 */
[----:B------:R-:W-:Y:S01]  /*5a00*/  ISETP.GT.U32.AND P5, PT, R0, R6, PT ;  /* 0x000000060000720c */ /* 0x000fe20003fa4070 */
[----:B------:R-:W-:Y:S01]  /*5a10*/  @!P3 IMAD.IADD R12, R12, 0x1, -R0 ;  /* 0x000000010c0cb824 */ /* 0x000fe200078e0a00 */
[----:B--2---:R-:W-:Y:S01]  /*5a20*/  IABS R5, R3 ;  /* 0x0000000300057213 */ /* 0x004fe20000000000 */
[----:B------:R-:W-:Y:S01]  /*5a30*/  IMAD.HI.U32 R11, R20, R4, RZ ;  /* 0x00000004140b7227 */ /* 0x000fe200078e00ff */
[----:B------:R-:W-:Y:S02]  /*5a40*/  STL [R1+0x688], R15 ;  /* 0x0006880f01007387 */ /* 0x000fe40000100800 */
[----:B------:R-:W-:Y:S01]  /*5a50*/  ISETP.GT.U32.AND P3, PT, R0, R12, PT ;  /* 0x0000000c0000720c */ /* 0x000fe20003f64070 */
[----:B------:R-:W-:-:S02]  /*5a60*/  IMAD.MOV R11, RZ, RZ, -R11 ;  /* 0x000000ffff0b7224 */ /* 0x000fc400078e0a0b */
[----:B------:R-:W-:Y:S01]  /*5a70*/  @!P2 IMAD.MOV R14, RZ, RZ, -R14 ;  /* 0x000000ffff0ea224 */ /* 0x000fe200078e0a0e */
[----:B------:R-:W-:Y:S01]  /*5a80*/  ISETP.GE.AND P2, PT, R2, RZ, PT ;  /* 0x000000ff0200720c */ /* 0x000fe20003f46270 */
[--C-:B------:R-:W-:Y:S02]  /*5a90*/  @!P1 IMAD.IADD R9, R9, 0x1, -R0.reuse ;  /* 0x0000000109099824 */ /* 0x100fe400078e0a00 */
[----:B------:R-:W-:Y:S01]  /*5aa0*/  @!P5 IMAD.IADD R6, R6, 0x1, -R0 ;  /* 0x000000010606d824 */ /* 0x000fe200078e0a00 */
[----:B------:R0:W-:Y:S01]  /*5ab0*/  STL [R1+0x6bc], R14 ;  /* 0x0006bc0e01007387 */ /* 0x0001e20000100800 */
[C---:B------:R-:W-:Y:S01]  /*5ac0*/  IMAD R2, R0.reuse, R11, R4 ;  /* 0x0000000b00027224 */ /* 0x040fe200078e0204 */
[----:B------:R-:W-:Y:S01]  /*5ad0*/  ISETP.GT.U32.AND P1, PT, R0, R9, PT ;  /* 0x000000090000720c */ /* 0x000fe20003f24070 */
[----:B------:R-:W-:Y:S01]  /*5ae0*/  IMAD.HI.U32 R4, R20, R10, RZ ;  /* 0x0000000a14047227 */ /* 0x000fe200078e00ff */
[----:B------:R-:W-:-:S03]  /*5af0*/  ISETP.GT.U32.AND P5, PT, R0, R6, PT ;  /* 0x000000060000720c */ /* 0x000fc60003fa4070 */
[----:B------:R-:W-:Y:S01]  /*5b00*/  @!P3 IMAD.IADD R12, R12, 0x1, -R0 ;  /* 0x000000010c0cb824 */ /* 0x000fe200078e0a00 */
[----:B------:R-:W-:Y:S01]  /*5b10*/  ISETP.GT.U32.AND P3, PT, R0, R2, PT ;  /* 0x000000020000720c */ /* 0x000fe20003f64070 */
[----:B------:R-:W-:-:S04]  /*5b20*/  IMAD.HI.U32 R11, R20, R5, RZ ;  /* 0x00000005140b7227 */ /* 0x000fc800078e00ff */
[----:B0-----:R-:W-:-:S04]  /*5b30*/  IMAD.HI.U32 R14, R20, R13, RZ ;  /* 0x0000000d140e7227 */ /* 0x001fc800078e00ff */
[----:B------:R-:W-:Y:S02]  /*5b40*/  IMAD.MOV R4, RZ, RZ, -R4 ;  /* 0x000000ffff047224 */ /* 0x000fe400078e0a04 */
[----:B------:R-:W-:Y:S02]  /*5b50*/  IMAD.MOV R14, RZ, RZ, -R14 ;  /* 0x000000ffff0e7224 */ /* 0x000fe400078e0a0e */
[----:B------:R-:W-:Y:S02]  /*5b60*/  IMAD.MOV R11, RZ, RZ, -R11 ;  /* 0x000000ffff0b7224 */ /* 0x000fe400078e0a0b */
[----:B------:R-:W-:Y:S01]  /*5b70*/  IMAD R10, R0, R4, R10 ;  /* 0x00000004000a7224 */ /* 0x000fe200078e020a */
[----:B------:R-:W-:Y:S01]  /*5b80*/  IADD3 R4, R28, 0x1a6, RZ ;  /* 0x000001a61c047810 */ /* 0x000fe20007ffe0ff */
[--C-:B------:R-:W-:Y:S02]  /*5b90*/  @!P1 IMAD.IADD R9, R9, 0x1, -R0.reuse ;  /* 0x0000000109099824 */ /* 0x100fe400078e0a00 */
[----:B------:R-:W-:Y:S01]  /*5ba0*/  @!P5 IMAD.IADD R6, R6, 0x1, -R0 ;  /* 0x000000010606d824 */ /* 0x000fe200078e0a00 */
[----:B------:R-:W-:Y:S01]  /*5bb0*/  ISETP.GE.AND P5, PT, R7, RZ, PT ;  /* 0x000000ff0700720c */ /* 0x000fe20003fa6270 */
[----:B------:R-:W-:Y:S01]  /*5bc0*/  IMAD.MOV.U32 R15, RZ, RZ, R12 ;  /* 0x000000ffff0f7224 */ /* 0x000fe200078e000c */
[C---:B------:R-:W-:Y:S01]  /*5bd0*/  ISETP.GT.U32.AND P1, PT, R0.reuse, R10, PT ;  /* 0x0000000a0000720c */ /* 0x040fe20003f24070 */
[----:B------:R-:W-:-:S02]  /*5be0*/  IMAD R7, R0, R14, R13 ;  /* 0x0000000e00077224 */ /* 0x000fc400078e020d */
[----:B------:R-:W-:Y:S01]  /*5bf0*/  IMAD R5, R0, R11, R5 ;  /* 0x0000000b00057224 */ /* 0x000fe200078e0205 */
[----:B------:R-:W-:Y:S01]  /*5c00*/  IABS R11, R4 ;  /* 0x00000004000b7213 */ /* 0x000fe20000000000 */
[----:B------:R-:W-:Y:S01]  /*5c10*/  IMAD.MOV.U32 R12, RZ, RZ, R9 ;  /* 0x000000ffff0c7224 */ /* 0x000fe200078e0009 */
[----:B------:R-:W-:Y:S01]  /*5c20*/  IADD3 R9, R28, 0x1a5, RZ ;  /* 0x000001a51c097810 */ /* 0x000fe20007ffe0ff */
[----:B------:R-:W-:Y:S02]  /*5c30*/  @!P3 IMAD.IADD R2, R2, 0x1, -R0 ;  /* 0x000000010202b824 */ /* 0x000fe400078e0a00 */
[----:B------:R-:W-:Y:S01]  /*5c40*/  @!P0 IMAD.MOV R15, RZ, RZ, -R15 ;  /* 0x000000ffff0f8224 */ /* 0x000fe200078e0a0f */
[C---:B------:R-:W-:Y:S01]  /*5c50*/  ISETP.GT.U32.AND P0, PT, R0.reuse, R7, PT ;  /* 0x000000070000720c */ /* 0x040fe20003f04070 */
[----:B------:R-:W-:Y:S01]  /*5c60*/  @!P6 IMAD.MOV R12, RZ, RZ, -R12 ;  /* 0x000000ffff0ce224 */ /* 0x000fe200078e0a0c */
[C---:B------:R-:W-:Y:S01]  /*5c70*/  ISETP.GT.U32.AND P6, PT, R0.reuse, R5, PT ;  /* 0x000000050000720c */ /* 0x040fe20003fc4070 */
[----:B------:R-:W-:Y:S01]  /*5c80*/  IMAD.MOV.U32 R13, RZ, RZ, R6 ;  /* 0x000000ffff0d7224 */ /* 0x000fe200078e0006 */
[----:B------:R-:W-:Y:S01]  /*5c90*/  ISETP.GT.U32.AND P3, PT, R0, R2, PT ;  /* 0x000000020000720c */ /* 0x000fe20003f64070 */
[----:B------:R-:W-:Y:S01]  /*5ca0*/  IMAD.MOV.U32 R6, RZ, RZ, R11 ;  /* 0x000000ffff067224 */ /* 0x000fe200078e000b */
[----:B------:R-:W-:Y:S01]  /*5cb0*/  IABS R11, R9 ;  /* 0x00000009000b7213 */ /* 0x000fe20000000000 */
[----:B------:R-:W-:Y:S01]  /*5cc0*/  @!P4 IMAD.MOV R13, RZ, RZ, -R13 ;  /* 0x000000ffff0dc224 */ /* 0x000fe200078e0a0d */
[----:B------:R-:W-:Y:S01]  /*5cd0*/  ISETP.GE.AND P4, PT, R8, RZ, PT ;  /* 0x000000ff0800720c */ /* 0x000fe20003f86270 */
[----:B------:R-:W-:Y:S01]  /*5ce0*/  IMAD.HI.U32 R8, R20, R6, RZ ;  /* 0x0000000614087227 */ /* 0x000fe200078e00ff */
[----:B------:R-:W-:Y:S03]  /*5cf0*/  STL [R1+0x6a8], R15 ;  /* 0x0006a80f01007387 */ /* 0x000fe60000100800 */
[----:B------:R-:W-:Y:S01]  /*5d00*/  @!P1 IMAD.IADD R10, R10, 0x1, -R0 ;  /* 0x000000010a0a9824 */ /* 0x000fe200078e0a00 */
[----:B------:R-:W-:Y:S01]  /*5d10*/  STL [R1+0x6b0], R13 ;  /* 0x0006b00d01007387 */ /* 0x000fe20000100800 */
[----:B------:R-:W-:-:S02]  /*5d20*/  IMAD.MOV R8, RZ, RZ, -R8 ;  /* 0x000000ffff087224 */ /* 0x000fc400078e0a08 */
[--C-:B------:R-:W-:Y:S01]  /*5d30*/  @!P0 IMAD.IADD R7, R7, 0x1, -R0.reuse ;  /* 0x0000000107078824 */ /* 0x100fe200078e0a00 */
[----:B------:R0:W-:Y:S01]  /*5d40*/  STL [R1+0x6b4], R12 ;  /* 0x0006b40c01007387 */ /* 0x0001e20000100800 */
[--C-:B------:R-:W-:Y:S01]  /*5d50*/  @!P6 IMAD.IADD R5, R5, 0x1, -R0.reuse ;  /* 0x000000010505e824 */ /* 0x100fe200078e0a00 */
[----:B------:R-:W-:Y:S01]  /*5d60*/  ISETP.GT.U32.AND P6, PT, R0, R10, PT ;  /* 0x0000000a0000720c */ /* 0x000fe20003fc4070 */
[----:B------:R-:W-:Y:S01]  /*5d70*/  @!P3 IMAD.IADD R2, R2, 0x1, -R0 ;  /* 0x000000010202b824 */ /* 0x000fe200078e0a00 */
[C---:B------:R-:W-:Y:S01]  /*5d80*/  ISETP.GT.U32.AND P1, PT, R0.reuse, R7, PT ;  /* 0x000000070000720c */ /* 0x040fe20003f24070 */
[----:B------:R-:W-:Y:S01]  /*5d90*/  IMAD R6, R0, R8, R6 ;  /* 0x0000000800067224 */ /* 0x000fe200078e0206 */
[----:B------:R-:W-:Y:S01]  /*5da0*/  ISETP.GE.AND P0, PT, R4, RZ, PT ;  /* 0x000000ff0400720c */ /* 0x000fe20003f06270 */
[----:B------:R-:W-:Y:S01]  /*5db0*/  IMAD.HI.U32 R8, R20, R11, RZ ;  /* 0x0000000b14087227 */ /* 0x000fe200078e00ff */
[----:B------:R-:W-:Y:S02]  /*5dc0*/  ISETP.GE.AND P3, PT, R3, RZ, PT ;  /* 0x000000ff0300720c */ /* 0x000fe40003f66270 */
[C---:B------:R-:W-:Y:S01]  /*5dd0*/  IADD3 R4, R28.reuse, 0x1a2, RZ ;  /* 0x000001a21c047810 */ /* 0x040fe20007ffe0ff */
[----:B0-----:R-:W-:Y:S01]  /*5de0*/  IMAD.MOV.U32 R12, RZ, RZ, R2 ;  /* 0x000000ffff0c7224 */ /* 0x001fe200078e0002 */
[----:B------:R-:W-:Y:S01]  /*5df0*/  IADD3 R3, R28, 0x1a4, RZ ;  /* 0x000001a41c037810 */ /* 0x000fe20007ffe0ff */
[----:B------:R-:W-:Y:S01]  /*5e00*/  IMAD.MOV R8, RZ, RZ, -R8 ;  /* 0x000000ffff087224 */ /* 0x000fe200078e0a08 */
[----:B------:R-:W-:Y:S01]  /*5e10*/  IABS R13, R4 ;  /* 0x00000004000d7213 */ /* 0x000fe20000000000 */
[----:B------:R-:W-:Y:S01]  /*5e20*/  @!P2 IMAD.MOV R12, RZ, RZ, -R12 ;  /* 0x000000ffff0ca224 */ /* 0x000fe200078e0a0c */
[C---:B------:R-:W-:Y:S01]  /*5e30*/  ISETP.GT.U32.AND P2, PT, R0.reuse, R5, PT ;  /* 0x000000050000720c */ /* 0x040fe20003f44070 */
[----:B------:R-:W-:Y:S01]  /*5e40*/  IMAD R11, R0, R8, R11 ;  /* 0x00000008000b7224 */ /* 0x000fe200078e020b */
[----:B------:R-:W-:Y:S01]  /*5e50*/  IADD3 R2, R28, 0x1a3, RZ ;  /* 0x000001a31c027810 */ /* 0x000fe20007ffe0ff */
[--C-:B------:R-:W-:Y:S01]  /*5e60*/  @!P6 IMAD.IADD R10, R10, 0x1, -R0.reuse ;  /* 0x000000010a0ae824 */ /* 0x100fe200078e0a00 */
[----:B------:R0:W-:Y:S01]  /*5e70*/  STL [R1+0x6b8], R12 ;  /* 0x0006b80c01007387 */ /* 0x0001e20000100800 */
[----:B------:R-:W-:Y:S01]  /*5e80*/  @!P1 IMAD.IADD R7, R7, 0x1, -R0 ;  /* 0x0000000107079824 */ /* 0x000fe200078e0a00 */
[C---:B------:R-:W-:Y:S01]  /*5e90*/  ISETP.GT.U32.AND P6, PT, R0.reuse, R11, PT ;  /* 0x0000000b0000720c */ /* 0x040fe20003fc4070 */
[----:B------:R-:W-:Y:S01]  /*5ea0*/  @!P4 IMAD.MOV R10, RZ, RZ, -R10 ;  /* 0x000000ffff0ac224 */ /* 0x000fe200078e0a0a */
[----:B------:R-:W-:Y:S01]  /*5eb0*/  ISETP.GT.U32.AND P1, PT, R0, R6, PT ;  /* 0x000000060000720c */ /* 0x000fe20003f24070 */
[----:B------:R-:W-:Y:S01]  /*5ec0*/  IMAD.MOV.U32 R15, RZ, RZ, R7 ;  /* 0x000000ffff0f7224 */ /* 0x000fe200078e0007 */
[----:B------:R-:W-:-:S03]  /*5ed0*/  IABS R8, R2 ;  /* 0x0000000200087213 */ /* 0x000fc60000000000 */
[----:B------:R-:W-:Y:S01]  /*5ee0*/  @!P2 IMAD.IADD R5, R5, 0x1, -R0 ;  /* 0x000000010505a824 */ /* 0x000fe200078e0a00 */
[----:B0-----:R-:W-:Y:S01]  /*5ef0*/  IABS R12, R3 ;  /* 0x00000003000c7213 */ /* 0x001fe20000000000 */
[----:B------:R-:W-:Y:S01]  /*5f00*/  IMAD.HI.U32 R14, R20, R8, RZ ;  /* 0x00000008140e7227 */ /* 0x000fe200078e00ff */
[----:B------:R-:W-:-:S03]  /*5f10*/  ISETP.GE.AND P2, PT, R9, RZ, PT ;  /* 0x000000ff0900720c */ /* 0x000fc60003f46270 */
[----:B------:R-:W-:Y:S02]  /*5f20*/  IMAD.MOV.U32 R9, RZ, RZ, R13 ;  /* 0x000000ffff097224 */ /* 0x000fe400078e000d */
[----:B------:R-:W-:-:S04]  /*5f30*/  IMAD.HI.U32 R13, R20, R12, RZ ;  /* 0x0000000c140d7227 */ /* 0x000fc800078e00ff */
[--C-:B------:R-:W-:Y:S02]  /*5f40*/  @!P6 IMAD.IADD R11, R11, 0x1, -R0.reuse ;  /* 0x000000010b0be824 */ /* 0x100fe400078e0a00 */
[----:B------:R-:W-:Y:S02]  /*5f50*/  IMAD.MOV R13, RZ, RZ, -R13 ;  /* 0x000000ffff0d7224 */ /* 0x000fe400078e0a0d */
[----:B------:R-:W-:Y:S01]  /*5f60*/  @!P1 IMAD.IADD R6, R6, 0x1, -R0 ;  /* 0x0000000106069824 */ /* 0x000fe200078e0a00 */
[----:B------:R-:W-:Y:S01]  /*5f70*/  ISETP.GE.AND P1, PT, R3, RZ, PT ;  /* 0x000000ff0300720c */ /* 0x000fe20003f26270 */
[----:B------:R-:W-:Y:S01]  /*5f80*/  IMAD.HI.U32 R3, R20, R9, RZ ;  /* 0x0000000914037227 */ /* 0x000fe200078e00ff */
[----:B------:R-:W-:-:S03]  /*5f90*/  ISETP.GT.U32.AND P6, PT, R0, R11, PT ;  /* 0x0000000b0000720c */ /* 0x000fc60003fc4070 */
[----:B------:R-:W-:Y:S02]  /*5fa0*/  IMAD.MOV R7, RZ, RZ, -R14 ;  /* 0x000000ffff077224 */ /* 0x000fe400078e0a0e */
[----:B------:R-:W-:Y:S01]  /*5fb0*/  IMAD R12, R0, R13, R12 ;  /* 0x0000000d000c7224 */ /* 0x000fe200078e020c */
[----:B------:R-:W-:Y:S01]  /*5fc0*/  IADD3 R13, R28, 0x1a1, RZ ;  /* 0x000001a11c0d7810 */ /* 0x000fe20007ffe0ff */
[----:B------:R-:W-:Y:S01]  /*5fd0*/  @!P5 IMAD.MOV R15, RZ, RZ, -R15 ;  /* 0x000000ffff0fd224 */ /* 0x000fe200078e0a0f */
[C---:B------:R-:W-:Y:S01]  /*5fe0*/  ISETP.GT.U32.AND P5, PT, R0.reuse, R6, PT ;  /* 0x000000060000720c */ /* 0x040fe20003fa4070 */
[----:B------:R-:W-:Y:S01]  /*5ff0*/  IMAD.MOV R3, RZ, RZ, -R3 ;  /* 0x000000ffff037224 */ /* 0x000fe200078e0a03 */
[C---:B------:R-:W-:Y:S01]  /*6000*/  ISETP.GT.U32.AND P4, PT, R0.reuse, R12, PT ;  /* 0x0000000c0000720c */ /* 0x040fe20003f84070 */
[C---:B------:R-:W-:Y:S01]  /*6010*/  IMAD R8, R0.reuse, R7, R8 ;  /* 0x0000000700087224 */ /* 0x040fe200078e0208 */
[----:B------:R0:W-:Y:S01]  /*6020*/  STL [R1+0x6ac], R15 ;  /* 0x0006ac0f01007387 */ /* 0x0001e20000100800 */
[C---:B------:R-:W-:Y:S01]  /*6030*/  IMAD R9, R0.reuse, R3, R9 ;  /* 0x0000000300097224 */ /* 0x040fe200078e0209 */
[----:B------:R-:W-:Y:S01]  /*6040*/  IABS R3, R13 ;  /* 0x0000000d00037213 */ /* 0x000fe20000000000 */
[----:B------:R-:W-:Y:S01]  /*6050*/  @!P3 IMAD.MOV R5, RZ, RZ, -R5 ;  /* 0x000000ffff05b224 */ /* 0x000fe200078e0a05 */
[C---:B------:R-:W-:Y:S01]  /*6060*/  ISETP.GT.U32.AND P3, PT, R0.reuse, R8, PT ;  /* 0x000000080000720c */ /* 0x040fe20003f64070 */
[--C-:B------:R-:W-:Y:S01]  /*6070*/  @!P6 IMAD.IADD R11, R11, 0x1, -R0.reuse ;  /* 0x000000010b0be824 */ /* 0x100fe200078e0a00 */
[----:B------:R-:W-:Y:S01]  /*6080*/  ISETP.GT.U32.AND P6, PT, R0, R9, PT ;  /* 0x000000090000720c */ /* 0x000fe20003fc4070 */
[----:B------:R-:W-:Y:S01]  /*6090*/  STL [R1+0x69c], R10 ;  /* 0x00069c0a01007387 */ /* 0x000fe20000100800 */
[----:B------:R-:W-:Y:S01]  /*60a0*/  IADD3 R7, R28, 0x19f, RZ ;  /* 0x0000019f1c077810 */ /* 0x000fe20007ffe0ff */
[--C-:B------:R-:W-:Y:S01]  /*60b0*/  @!P5 IMAD.IADD R6, R6, 0x1, -R0.reuse ;  /* 0x000000010606d824 */ /* 0x100fe200078e0a00 */
[----:B------:R-:W-:Y:S01]  /*60c0*/  ISETP.GE.AND P5, PT, R2, RZ, PT ;  /* 0x000000ff0200720c */ /* 0x000fe20003fa6270 */
[----:B------:R-:W-:Y:S01]  /*60d0*/  @!P4 IMAD.IADD R12, R12, 0x1, -R0 ;  /* 0x000000010c0cc824 */ /* 0x000fe200078e0a00 */
[----:B------:R-:W-:Y:S01]  /*60e0*/  IADD3 R2, R28, 0x1a0, RZ ;  /* 0x000001a01c027810 */ /* 0x000fe20007ffe0ff */
[----:B------:R1:W-:Y:S01]  /*60f0*/  STL [R1+0x6a0], R5 ;  /* 0x0006a00501007387 */ /* 0x0003e20000100800 */
[----:B------:R-:W-:Y:S01]  /*6100*/  ISETP.GE.AND P4, PT, R4, RZ, PT ;  /* 0x000000ff0400720c */ /* 0x000fe20003f86270 */
[----:B------:R-:W-:Y:S01]  /*6110*/  IMAD.HI.U32 R4, R20, R3, RZ ;  /* 0x0000000314047227 */ /* 0x000fe200078e00ff */
[----:B0-----:R-:W-:-:S03]  /*6120*/  IABS R15, R7 ;  /* 0x00000007000f7213 */ /* 0x001fc60000000000 */
[--C-:B------:R-:W-:Y:S01]  /*6130*/  @!P3 IMAD.IADD R8, R8, 0x1, -R0.reuse ;  /* 0x000000010808b824 */ /* 0x100fe200078e0a00 */
[C---:B------:R-:W-:Y:S01]  /*6140*/  ISETP.GT.U32.AND P3, PT, R0.reuse, R12, PT ;  /* 0x0000000c0000720c */ /* 0x040fe20003f64070 */
[----:B------:R-:W-:Y:S01]  /*6150*/  @!P6 IMAD.IADD R9, R9, 0x1, -R0 ;  /* 0x000000010909e824 */ /* 0x000fe200078e0a00 */
[----:B-1----:R-:W-:Y:S01]  /*6160*/  IABS R5, R2 ;  /* 0x0000000200057213 */ /* 0x002fe20000000000 */
[----:B------:R-:W-:Y:S01]  /*6170*/  IMAD.MOV.U32 R10, RZ, RZ, R6 ;  /* 0x000000ffff0a7224 */ /* 0x000fe200078e0006 */
[----:B------:R-:W-:Y:S01]  /*6180*/  ISETP.GT.U32.AND P6, PT, R0, R8, PT ;  /* 0x000000080000720c */ /* 0x000fe20003fc4070 */
[----:B------:R-:W-:Y:S02]  /*6190*/  IMAD.MOV R4, RZ, RZ, -R4 ;  /* 0x000000ffff047224 */ /* 0x000fe400078e0a04 */
[----:B------:R-:W-:-:S04]  /*61a0*/  IMAD.HI.U32 R6, R20, R5, RZ ;  /* 0x0000000514067227 */ /* 0x000fc800078e00ff */
[----:B------:R-:W-:Y:S01]  /*61b0*/  IMAD R3, R0, R4, R3 ;  /* 0x0000000400037224 */ /* 0x000fe200078e0203 */
[----:B------:R-:W-:Y:S01]  /*61c0*/  IADD3 R4, R28, 0x19e, RZ ;  /* 0x0000019e1c047810 */ /* 0x000fe20007ffe0ff */
[----:B------:R-:W-:Y:S02]  /*61d0*/  IMAD.MOV R6, RZ, RZ, -R6 ;  /* 0x000000ffff067224 */ /* 0x000fe400078e0a06 */
[--C-:B------:R-:W-:Y:S01]  /*61e0*/  @!P3 IMAD.IADD R12, R12, 0x1, -R0.reuse ;  /* 0x000000010c0cb824 */ /* 0x100fe200078e0a00 */
[C---:B------:R-:W-:Y:S01]  /*61f0*/  ISETP.GT.U32.AND P3, PT, R0.reuse, R3, PT ;  /* 0x000000030000720c */ /* 0x040fe20003f64070 */
[----:B------:R-:W-:Y:S01]  /*6200*/  IMAD R5, R0, R6, R5 ;  /* 0x0000000600057224 */ /* 0x000fe200078e0205 */
[----:B------:R-:W-:Y:S01]  /*6210*/  IABS R6, R4 ;  /* 0x0000000400067213 */ /* 0x000fe20000000000 */
[----:B------:R-:W-:Y:S02]  /*6220*/  @!P6 IMAD.IADD R8, R8, 0x1, -R0 ;  /* 0x000000010808e824 */ /* 0x000fe400078e0a00 */
[----:B------:R-:W-:Y:S01]  /*6230*/  IMAD.HI.U32 R16, R20, R15, RZ ;  /* 0x0000000f14107227 */ /* 0x000fe200078e00ff */
[----:B------:R-:W-:-:S03]  /*6240*/  ISETP.GT.U32.AND P6, PT, R0, R5, PT ;  /* 0x000000050000720c */ /* 0x000fc60003fc4070 */
[----:B------:R-:W-:Y:S01]  /*6250*/  @!P0 IMAD.MOV R10, RZ, RZ, -R10 ;  /* 0x000000ffff0a8224 */ /* 0x000fe200078e0a0a */
[----:B------:R-:W-:Y:S01]  /*6260*/  ISETP.GT.U32.AND P0, PT, R0, R9, PT ;  /* 0x000000090000720c */ /* 0x000fe20003f04070 */
[----:B------:R-:W-:Y:S02]  /*6270*/  IMAD.MOV R16, RZ, RZ, -R16 ;  /* 0x000000ffff107224 */ /* 0x000fe400078e0a10 */
[--C-:B------:R-:W-:Y:S01]  /*6280*/  @!P3 IMAD.IADD R3, R3, 0x1, -R0.reuse ;  /* 0x000000010303b824 */ /* 0x100fe200078e0a00 */
[----:B------:R-:W-:Y:S01]  /*6290*/  ISETP.GE.AND P3, PT, R2, RZ, PT ;  /* 0x000000ff0200720c */ /* 0x000fe20003f66270 */
[----:B------:R-:W-:Y:S01]  /*62a0*/  IMAD.HI.U32 R14, R20, R6, RZ ;  /* 0x00000006140e7227 */ /* 0x000fe200078e00ff */
[----:B------:R0:W-:Y:S03]  /*62b0*/  STL [R1+0x6a4], R10 ;  /* 0x0006a40a01007387 */ /* 0x0001e60000100800 */
[----:B------:R-:W-:Y:S01]  /*62c0*/  @!P6 IMAD.IADD R5, R5, 0x1, -R0 ;  /* 0x000000010505e824 */ /* 0x000fe200078e0a00 */
[C---:B------:R-:W-:Y:S01]  /*62d0*/  ISETP.GT.U32.AND P6, PT, R0.reuse, R3, PT ;  /* 0x000000030000720c */ /* 0x040fe20003fc4070 */
[----:B------:R-:W-:-:S02]  /*62e0*/  IMAD R2, R0, R16, R15 ;  /* 0x0000001000027224 */ /* 0x000fc400078e020f */
[----:B------:R-:W-:Y:S02]  /*62f0*/  IMAD.MOV R14, RZ, RZ, -R14 ;  /* 0x000000ffff0e7224 */ /* 0x000fe400078e0a0e */
[----:B------:R-:W-:Y:S01]  /*6300*/  @!P2 IMAD.MOV R11, RZ, RZ, -R11 ;  /* 0x000000ffff0ba224 */ /* 0x000fe200078e0a0b */
[----:B0-----:R-:W-:Y:S01]  /*6310*/  IADD3 R10, R28, 0x19d, RZ ;  /* 0x0000019d1c0a7810 */ /* 0x001fe20007ffe0ff */
[----:B------:R-:W-:Y:S01]  /*6320*/  IMAD.MOV.U32 R17, RZ, RZ, R12 ;  /* 0x000000ffff117224 */ /* 0x000fe200078e000c */
[C---:B------:R-:W-:Y:S01]  /*6330*/  ISETP.GT.U32.AND P2, PT, R0.reuse, R2, PT ;  /* 0x000000020000720c */ /* 0x040fe20003f44070 */
[C---:B------:R-:W-:Y:S01]  /*6340*/  IMAD R6, R0.reuse, R14, R6 ;  /* 0x0000000e00067224 */ /* 0x040fe200078e0206 */
[----:B------:R0:W-:Y:S01]  /*6350*/  STL [R1+0x698], R11 ;  /* 0x0006980b01007387 */ /* 0x0001e20000100800 */
[--C-:B------:R-:W-:Y:S01]  /*6360*/  @!P0 IMAD.IADD R9, R9, 0x1, -R0.reuse ;  /* 0x0000000109098824 */ /* 0x100fe200078e0a00 */
[----:B------:R-:W-:Y:S01]  /*6370*/  ISETP.GE.AND P0, PT, R13, RZ, PT ;  /* 0x000000ff0d00720c */ /* 0x000fe20003f06270 */
[----:B------:R-:W-:Y:S01]  /*6380*/  @!P1 IMAD.MOV R17, RZ, RZ, -R17 ;  /* 0x000000ffff119224 */ /* 0x000fe200078e0a11 */
[----:B------:R-:W-:Y:S01]  /*6390*/  IABS R13, R10 ;  /* 0x0000000a000d7213 */ /* 0x000fe20000000000 */
[----:B------:R-:W-:Y:S01]  /*63a0*/  @!P6 IMAD.IADD R3, R3, 0x1, -R0 ;  /* 0x000000010303e824 */ /* 0x000fe200078e0a00 */
[----:B------:R-:W-:-:S02]  /*63b0*/  ISETP.GT.U32.AND P1, PT, R0, R5, PT ;  /* 0x000000050000720c */ /* 0x000fc40003f24070 */
[----:B------:R-:W-:Y:S01]  /*63c0*/  ISETP.GT.U32.AND P6, PT, R0, R6, PT ;  /* 0x000000060000720c */ /* 0x000fe20003fc4070 */
[----:B------:R-:W-:Y:S01]  /*63d0*/  STL [R1+0x694], R17 ;  /* 0x0006941101007387 */ /* 0x000fe20000100800 */
[----:B0-----:R-:W-:Y:S02]  /*63e0*/  IMAD.MOV.U32 R11, RZ, RZ, R8 ;  /* 0x000000ffff0b7224 */ /* 0x001fe400078e0008 */
[----:B------:R-:W-:Y:S02]  /*63f0*/  IMAD.MOV.U32 R8, RZ, RZ, R9 ;  /* 0x000000ffff087224 */ /* 0x000fe400078e0009 */
[----:B------:R-:W-:Y:S01]  /*6400*/  @!P5 IMAD.MOV R11, RZ, RZ, -R11 ;  /* 0x000000ffff0bd224 */ /* 0x000fe200078e0a0b */
[----:B------:R-:W-:Y:S01]  /*6410*/  ISETP.GE.AND P5, PT, R7, RZ, PT ;  /* 0x000000ff0700720c */ /* 0x000fe20003fa6270 */
[----:B------:R-:W-:-:S03]  /*6420*/  IMAD.HI.U32 R7, R20, R13, RZ ;  /* 0x0000000d14077227 */ /* 0x000fc600078e00ff */
[----:B------:R-:W-:Y:S01]  /*6430*/  STL [R1+0x690], R11 ;  /* 0x0006900b01007387 */ /* 0x000fe20000100800 */
[----:B------:R-:W-:Y:S01]  /*6440*/  @!P4 IMAD.MOV R8, RZ, RZ, -R8 ;  /* 0x000000ffff08c224 */ /* 0x000fe200078e0a08 */
[----:B------:R-:W-:Y:S01]  /*6450*/  ISETP.GE.AND P4, PT, R4, RZ, PT ;  /* 0x000000ff0400720c */ /* 0x000fe20003f86270 */
[----:B------:R-:W-:Y:S01]  /*6460*/  IMAD.MOV R7, RZ, RZ, -R7 ;  /* 0x000000ffff077224 */ /* 0x000fe200078e0a07 */
[----:B------:R-:W-:Y:S01]  /*6470*/  IADD3 R4, R28, 0x19c, RZ ;  /* 0x0000019c1c047810 */ /* 0x000fe20007ffe0ff */
[--C-:B------:R-:W-:Y:S01]  /*6480*/  @!P2 IMAD.IADD R2, R2, 0x1, -R0.reuse ;  /* 0x000000010202a824 */ /* 0x100fe200078e0a00 */
[----:B------:R0:W-:Y:S01]  /*6490*/  STL [R1+0x68c], R8 ;  /* 0x00068c0801007387 */ /* 0x0001e20000100800 */
[--C-:B------:R-:W-:Y:S01]  /*64a0*/  @!P1 IMAD.IADD R5, R5, 0x1, -R0.reuse ;  /* 0x0000000105059824 */ /* 0x100fe200078e0a00 */
[----:B------:R-:W-:Y:S01]  /*64b0*/  IABS R15, R4 ;  /* 0x00000004000f7213 */ /* 0x000fe20000000000 */
[----:B------:R-:W-:Y:S01]  /*64c0*/  IMAD R16, R0, R7, R13 ;  /* 0x0000000700107224 */ /* 0x000fe200078e020d */
[----:B------:R-:W-:Y:S01]  /*64d0*/  IADD3 R7, R28, 0x19a, RZ ;  /* 0x0000019a1c077810 */ /* 0x000fe20007ffe0ff */
[----:B------:R-:W-:Y:S01]  /*64e0*/  @!P6 IMAD.IADD R6, R6, 0x1, -R0 ;  /* 0x000000010606e824 */ /* 0x000fe200078e0a00 */
[C---:B------:R-:W-:Y:S01]  /*64f0*/  ISETP.GT.U32.AND P6, PT, R0.reuse, R2, PT ;  /* 0x000000020000720c */ /* 0x040fe20003fc4070 */
[----:B------:R-:W-:Y:S01]  /*6500*/  IMAD.MOV.U32 R9, RZ, RZ, R3 ;  /* 0x000000ffff097224 */ /* 0x000fe200078e0003 */
[----:B------:R-:W-:Y:S01]  /*6510*/  IABS R14, R7 ;  /* 0x00000007000e7213 */ /* 0x000fe20000000000 */
[----:B------:R-:W-:Y:S01]  /*6520*/  @!P3 IMAD.MOV R5, RZ, RZ, -R5 ;  /* 0x000000ffff05b224 */ /* 0x000fe200078e0a05 */
[----:B------:R-:W-:Y:S01]  /*6530*/  ISETP.GT.U32.AND P3, PT, R0, R16, PT ;  /* 0x000000100000720c */ /* 0x000fe20003f64070 */
[----:B------:R-:W-:Y:S01]  /*6540*/  IMAD.HI.U32 R3, R20, R15, RZ ;  /* 0x0000000f14037227 */ /* 0x000fe200078e00ff */
[----:B0-----:R-:W-:-:S02]  /*6550*/  IADD3 R8, R28, 0x19b, RZ ;  /* 0x0000019b1c087810 */ /* 0x001fc40007ffe0ff */
[----:B------:R-:W-:Y:S01]  /*6560*/  ISETP.GE.AND P2, PT, R4, RZ, PT ;  /* 0x000000ff0400720c */ /* 0x000fe20003f46270 */
[----:B------:R-:W-:Y:S01]  /*6570*/  @!P0 IMAD.MOV R9, RZ, RZ, -R9 ;  /* 0x000000ffff098224 */ /* 0x000fe200078e0a09 */
[----:B------:R-:W-:Y:S01]  /*6580*/  ISETP.GT.U32.AND P0, PT, R0, R6, PT ;  /* 0x000000060000720c */ /* 0x000fe20003f04070 */
[----:B------:R-:W-:Y:S01]  /*6590*/  IMAD.MOV R3, RZ, RZ, -R3 ;  /* 0x000000ffff037224 */ /* 0x000fe200078e0a03 */
[----:B------:R-:W-:Y:S01]  /*65a0*/  IABS R11, R8 ;  /* 0x00000008000b7213 */ /* 0x000fe20000000000 */
[--C-:B------:R-:W-:Y:S01]  /*65b0*/  @!P6 IMAD.IADD R2, R2, 0x1, -R0.reuse ;  /* 0x000000010202e824 */ /* 0x100fe200078e0a00 */
[----:B------:R0:W-:Y:S01]  /*65c0*/  STL [R1+0x684], R9 ;  /* 0x0006840901007387 */ /* 0x0001e20000100800 */
[----:B------:R-:W-:Y:S01]  /*65d0*/  IMAD R15, R0, R3, R15 ;  /* 0x00000003000f7224 */ /* 0x000fe200078e020f */
[----:B------:R-:W-:Y:S01]  /*65e0*/  IADD3 R4, R28, 0x199, RZ ;  /* 0x000001991c047810 */ /* 0x000fe20007ffe0ff */
[----:B------:R-:W-:Y:S01]  /*65f0*/  @!P3 IMAD.IADD R16, R16, 0x1, -R0 ;  /* 0x000000011010b824 */ /* 0x000fe200078e0a00 */
[----:B------:R1:W-:Y:S01]  /*6600*/  STL [R1+0x680], R5 ;  /* 0x0006800501007387 */ /* 0x0003e20000100800 */
[----:B------:R-:W-:Y:S01]  /*6610*/  IMAD.HI.U32 R3, R20, R11, RZ ;  /* 0x0000000b14037227 */ /* 0x000fe200078e00ff */
[----:B------:R-:W-:-:S02]  /*6620*/  ISETP.GT.U32.AND P6, PT, R0, R15, PT ;  /* 0x0000000f0000720c */ /* 0x000fc40003fc4070 */
[----:B------:R-:W-:Y:S01]  /*6630*/  IABS R13, R4 ;  /* 0x00000004000d7213 */ /* 0x000fe20000000000 */
[----:B------:R-:W-:Y:S01]  /*6640*/  @!P0 IMAD.IADD R6, R6, 0x1, -R0 ;  /* 0x0000000106068824 */ /* 0x000fe200078e0a00 */
[----:B------:R-:W-:Y:S01]  /*6650*/  ISETP.GE.AND P0, PT, R8, RZ, PT ;  /* 0x000000ff0800720c */ /* 0x000fe20003f06270 */
[----:B0-----:R-:W-:Y:S01]  /*6660*/  IMAD.MOV.U32 R9, RZ, RZ, R2 ;  /* 0x000000ffff097224 */ /* 0x001fe200078e0002 */
[----:B------:R-:W-:Y:S01]  /*6670*/  ISETP.GE.AND P3, PT, R7, RZ, PT ;  /* 0x000000ff0700720c */ /* 0x000fe20003f66270 */
[----:B------:R-:W-:Y:S01]  /*6680*/  IMAD.MOV R8, RZ, RZ, -R3 ;  /* 0x000000ffff087224 */ /* 0x000fe200078e0a03 */
[----:B------:R-:W-:Y:S01]  /*6690*/  IADD3 R7, R28, 0x198, RZ ;  /* 0x000001981c077810 */ /* 0x000fe20007ffe0ff */
[----:B------:R-:W-:Y:S01]  /*66a0*/  @!P5 IMAD.MOV R9, RZ, RZ, -R9 ;  /* 0x000000ffff09d224 */ /* 0x000fe200078e0a09 */
[----:B------:R-:W-:Y:S01]  /*66b0*/  ISETP.GT.U32.AND P5, PT, R0, R16, PT ;  /* 0x000000100000720c */ /* 0x000fe20003fa4070 */
[----:B-1----:R-:W-:Y:S01]  /*66c0*/  IMAD.HI.U32 R5, R20, R14, RZ ;  /* 0x0000000e14057227 */ /* 0x002fe200078e00ff */
[----:B------:R-:W-:-:S02]  /*66d0*/  ISETP.GE.AND P1, PT, R10, RZ, PT ;  /* 0x000000ff0a00720c */ /* 0x000fc40003f26270 */
[----:B------:R0:W-:Y:S01]  /*66e0*/  STL [R1+0x678], R9 ;  /* 0x0006780901007387 */ /* 0x0001e20000100800 */
[----:B------:R-:W-:Y:S01]  /*66f0*/  IMAD.MOV R5, RZ, RZ, -R5 ;  /* 0x000000ffff057224 */ /* 0x000fe200078e0a05 */
[----:B------:R-:W-:Y:S01]  /*6700*/  IADD3 R10, R28, 0x195, RZ ;  /* 0x000001951c0a7810 */ /* 0x000fe20007ffe0ff */
[----:B------:R-:W-:Y:S01]  /*6710*/  IMAD R11, R0, R8, R11 ;  /* 0x00000008000b7224 */ /* 0x000fe200078e020b */
[----:B------:R-:W-:Y:S01]  /*6720*/  IADD3 R8, R28, 0x196, RZ ;  /* 0x000001961c087810 */ /* 0x000fe20007ffe0ff */
[----:B------:R-:W-:Y:S02]  /*6730*/  IMAD.MOV.U32 R2, RZ, RZ, R6 ;  /* 0x000000ffff027224 */ /* 0x000fe400078e0006 */
[C---:B------:R-:W-:Y:S01]  /*6740*/  IMAD R14, R0.reuse, R5, R14 ;  /* 0x00000005000e7224 */ /* 0x040fe200078e020e */
[----:B------:R-:W-:Y:S01]  /*6750*/  IABS R5, R10 ;  /* 0x0000000a00057213 */ /* 0x000fe20000000000 */
[----:B------:R-:W-:Y:S01]  /*6760*/  @!P6 IMAD.IADD R15, R15, 0x1, -R0 ;  /* 0x000000010f0fe824 */ /* 0x000fe200078e0a00 */
[----:B0-----:R-:W-:Y:S01]  /*6770*/  IABS R9, R7 ;  /* 0x0000000700097213 */ /* 0x001fe20000000000 */
[----:B------:R-:W-:Y:S01]  /*6780*/  @!P4 IMAD.MOV R2, RZ, RZ, -R2 ;  /* 0x000000ffff02c224 */ /* 0x000fe200078e0a02 */
[----:B------:R-:W-:Y:S01]  /*6790*/  ISETP.GT.U32.AND P4, PT, R0, R11, PT ;  /* 0x0000000b0000720c */ /* 0x000fe20003f84070 */
[----:B------:R-:W-:Y:S01]  /*67a0*/  @!P5 IMAD.IADD R16, R16, 0x1, -R0 ;  /* 0x000000011010d824 */ /* 0x000fe200078e0a00 */
[----:B------:R-:W-:Y:S01]  /*67b0*/  ISETP.GT.U32.AND P6, PT, R0, R15, PT ;  /* 0x0000000f0000720c */ /* 0x000fe20003fc4070 */
[----:B------:R-:W-:Y:S01]  /*67c0*/  IMAD.HI.U32 R3, R20, R13, RZ ;  /* 0x0000000d14037227 */ /* 0x000fe200078e00ff */
[----:B------:R-:W-:Y:S01]  /*67d0*/  ISETP.GT.U32.AND P5, PT, R0, R14, PT ;  /* 0x0000000e0000720c */ /* 0x000fe20003fa4070 */
[----:B------:R0:W-:Y:S01]  /*67e0*/  STL [R1+0x67c], R2 ;  /* 0x00067c0201007387 */ /* 0x0001e20000100800 */
[----:B------:R-:W-:Y:S01]  /*67f0*/  IABS R6, R8 ;  /* 0x0000000800067213 */ /* 0x000fe20000000000 */
[----:B------:R-:W-:-:S02]  /*6800*/  IMAD.MOV R3, RZ, RZ, -R3 ;  /* 0x000000ffff037224 */ /* 0x000fc400078e0a03 */
[----:B------:R-:W-:-:S04]  /*6810*/  IMAD.HI.U32 R12, R20, R9, RZ ;  /* 0x00000009140c7227 */ /* 0x000fc800078e00ff */
[----:B------:R-:W-:Y:S01]  /*6820*/  IMAD R13, R0, R3, R13 ;  /* 0x00000003000d7224 */ /* 0x000fe200078e020d */
[----:B------:R-:W-:Y:S01]  /*6830*/  IADD3 R3, R28, 0x197, RZ ;  /* 0x000001971c037810 */ /* 0x000fe20007ffe0ff */
[--C-:B------:R-:W-:Y:S01]  /*6840*/  @!P4 IMAD.IADD R11, R11, 0x1, -R0.reuse ;  /* 0x000000010b0bc824 */ /* 0x100fe200078e0a00 */
[----:B------:R-:W-:Y:S01]  /*6850*/  ISETP.GE.AND P4, PT, R4, RZ, PT ;  /* 0x000000ff0400720c */ /* 0x000fe20003f86270 */
[--C-:B------:R-:W-:Y:S01]  /*6860*/  @!P6 IMAD.IADD R15, R15, 0x1, -R0.reuse ;  /* 0x000000010f0fe824 */ /* 0x100fe200078e0a00 */
[----:B------:R-:W-:Y:S01]  /*6870*/  ISETP.GT.U32.AND P6, PT, R0, R13, PT ;  /* 0x0000000d0000720c */ /* 0x000fe20003fc4070 */
[----:B------:R-:W-:Y:S01]  /*6880*/  @!P5 IMAD.IADD R14, R14, 0x1, -R0 ;  /* 0x000000010e0ed824 */ /* 0x000fe200078e0a00 */
[----:B------:R-:W-:Y:S01]  /*6890*/  ISETP.GT.U32.AND P5, PT, R0, R11, PT ;  /* 0x0000000b0000720c */ /* 0x000fe20003fa4070 */
[----:B------:R-:W-:Y:S01]  /*68a0*/  IMAD.MOV R12, RZ, RZ, -R12 ;  /* 0x000000ffff0c7224 */ /* 0x000fe200078e0a0c */
[----:B0-----:R-:W-:Y:S01]  /*68b0*/  IABS R2, R3 ;  /* 0x0000000300027213 */ /* 0x001fe20000000000 */
[----:B------:R-:W-:-:S02]  /*68c0*/  IMAD.MOV.U32 R17, RZ, RZ, R15 ;  /* 0x000000ffff117224 */ /* 0x000fc400078e000f */
[----:B------:R-:W-:Y:S02]  /*68d0*/  IMAD R9, R0, R12, R9 ;  /* 0x0000000c00097224 */ /* 0x000fe400078e0209 */
[----:B------:R-:W-:-:S04]  /*68e0*/  IMAD.HI.U32 R4, R20, R2, RZ ;  /* 0x0000000214047227 */ /* 0x000fc800078e00ff */
[--C-:B------:R-:W-:Y:S01]  /*68f0*/  @!P6 IMAD.IADD R13, R13, 0x1, -R0.reuse ;  /* 0x000000010d0de824 */ /* 0x100fe200078e0a00 */
[C---:B------:R-:W-:Y:S01]  /*6900*/  ISETP.GT.U32.AND P6, PT, R0.reuse, R14, PT ;  /* 0x0000000e0000720c */ /* 0x040fe20003fc4070 */
[----:B------:R-:W-:Y:S01]  /*6910*/  @!P5 IMAD.IADD R11, R11, 0x1, -R0 ;  /* 0x000000010b0bd824 */ /* 0x000fe200078e0a00 */
[----:B------:R-:W-:Y:S01]  /*6920*/  ISETP.GT.U32.AND P5, PT, R0, R9, PT ;  /* 0x000000090000720c */ /* 0x000fe20003fa4070 */
[----:B------:R-:W-:Y:S02]  /*6930*/  IMAD.MOV R4, RZ, RZ, -R4 ;  /* 0x000000ffff047224 */ /* 0x000fe400078e0a04 */
[----:B------:R-:W-:Y:S01]  /*6940*/  IMAD.MOV.U32 R18, RZ, RZ, R16 ;  /* 0x000000ffff127224 */ /* 0x000fe200078e0010 */
[----:B------:R-:W-:Y:S01]  /*6950*/  IADD3 R16, R28, 0x18e, RZ ;  /* 0x0000018e1c107810 */ /* 0x000fe20007ffe0ff */
[----:B------:R-:W-:Y:S01]  /*6960*/  @!P2 IMAD.MOV R17, RZ, RZ, -R17 ;  /* 0x000000ffff11a224 */ /* 0x000fe200078e0a11 */
[----:B------:R-:W-:Y:S01]  /*6970*/  ISETP.GE.AND P2, PT, R7, RZ, PT ;  /* 0x000000ff0700720c */ /* 0x000fe20003f46270 */
[----:B------:R-:W-:Y:S01]  /*6980*/  IMAD R2, R0, R4, R2 ;  /* 0x0000000400027224 */ /* 0x000fe200078e0202 */
[----:B------:R-:W-:Y:S01]  /*6990*/  IADD3 R4, R28, 0x194, RZ ;  /* 0x000001941c047810 */ /* 0x000fe20007ffe0ff */
[----:B------:R-:W-:-:S04]  /*69a0*/  IMAD.HI.U32 R7, R20, R5, RZ ;  /* 0x0000000514077227 */ /* 0x000fc800078e00ff */
[----:B------:R-:W-:Y:S01]  /*69b0*/  @!P1 IMAD.MOV R18, RZ, RZ, -R18 ;  /* 0x000000ffff129224 */ /* 0x000fe200078e0a12 */
[----:B------:R-:W-:Y:S01]  /*69c0*/  ISETP.GT.U32.AND P1, PT, R0, R13, PT ;  /* 0x0000000d0000720c */ /* 0x000fe20003f24070 */
[----:B------:R-:W-:Y:S02]  /*69d0*/  IMAD.MOV R7, RZ, RZ, -R7 ;  /* 0x000000ffff077224 */ /* 0x000fe400078e0a07 */
[--C-:B------:R-:W-:Y:S01]  /*69e0*/  @!P6 IMAD.IADD R14, R14, 0x1, -R0.reuse ;  /* 0x000000010e0ee824 */ /* 0x100fe200078e0a00 */
[----:B------:R-:W-:Y:S01]  /*69f0*/  ISETP.GT.U32.AND P6, PT, R0, R2, PT ;  /* 0x000000020000720c */ /* 0x000fe20003fc4070 */
[----:B------:R-:W-:Y:S01]  /*6a00*/  @!P5 IMAD.IADD R9, R9, 0x1, -R0 ;  /* 0x000000010909d824 */ /* 0x000fe200078e0a00 */
[----:B------:R-:W-:Y:S01]  /*6a10*/  STL [R1+0x63c], R18 ;  /* 0x00063c1201007387 */ /* 0x000fe20000100800 */
[----:B------:R-:W-:Y:S02]  /*6a20*/  IMAD.MOV.U32 R15, RZ, RZ, R11 ;  /* 0x000000ffff0f7224 */ /* 0x000fe400078e000b */
[----:B------:R-:W-:Y:S01]  /*6a30*/  IMAD.HI.U32 R12, R20, R6, RZ ;  /* 0x00000006140c7227 */ /* 0x000fe200078e00ff */
[----:B------:R-:W-:Y:S03]  /*6a40*/  STL [R1+0x64c], R17 ;  /* 0x00064c1101007387 */ /* 0x000fe60000100800 */
[----:B------:R-:W-:Y:S01]  /*6a50*/  IMAD R5, R0, R7, R5 ;  /* 0x0000000700057224 */ /* 0x000fe200078e0205 */
[----:B------:R-:W-:Y:S01]  /*6a60*/  IADD3 R7, R28, 0x193, RZ ;  /* 0x000001931c077810 */ /* 0x000fe20007ffe0ff */
[----:B------:R-:W-:Y:S01]  /*6a70*/  @!P0 IMAD.MOV R15, RZ, RZ, -R15 ;  /* 0x000000ffff0f8224 */ /* 0x000fe200078e0a0f */
[----:B------:R-:W-:Y:S01]  /*6a80*/  ISETP.GT.U32.AND P0, PT, R0, R9, PT ;  /* 0x000000090000720c */ /* 0x000fe20003f04070 */
[----:B------:R-:W-:-:S02]  /*6a90*/  IMAD.MOV R12, RZ, RZ, -R12 ;  /* 0x000000ffff0c7224 */ /* 0x000fc400078e0a0c */
[----:B------:R-:W-:Y:S01]  /*6aa0*/  @!P3 IMAD.MOV R14, RZ, RZ, -R14 ;  /* 0x000000ffff0eb224 */ /* 0x000fe200078e0a0e */
[C---:B------:R-:W-:Y:S01]  /*6ab0*/  ISETP.GT.U32.AND P3, PT, R0.reuse, R5, PT ;  /* 0x000000050000720c */ /* 0x040fe20003f64070 */
[----:B------:R-:W-:Y:S01]  /*6ac0*/  @!P1 IMAD.IADD R13, R13, 0x1, -R0 ;  /* 0x000000010d0d9824 */ /* 0x000fe200078e0a00 */
[----:B------:R-:W-:Y:S01]  /*6ad0*/  ISETP.GE.AND P1, PT, R3, RZ, PT ;  /* 0x000000ff0300720c */ /* 0x000fe20003f26270 */
[----:B------:R-:W-:Y:S01]  /*6ae0*/  IMAD R6, R0, R12, R6 ;  /* 0x0000000c00067224 */ /* 0x000fe200078e0206 */
[----:B------:R-:W-:Y:S01]  /*6af0*/  IABS R3, R4 ;  /* 0x0000000400037213 */ /* 0x000fe20000000000 */
[--C-:B------:R-:W-:Y:S01]  /*6b00*/  @!P6 IMAD.IADD R2, R2, 0x1, -R0.reuse ;  /* 0x000000010202e824 */ /* 0x100fe200078e0a00 */
[----:B------:R-:W-:Y:S01]  /*6b10*/  IABS R12, R7 ;  /* 0x00000007000c7213 */ /* 0x000fe20000000000 */
[----:B------:R-:W-:Y:S01]  /*6b20*/  @!P4 IMAD.MOV R13, RZ, RZ, -R13 ;  /* 0x000000ffff0dc224 */ /* 0x000fe200078e0a0d */
[C---:B------:R-:W-:Y:S01]  /*6b30*/  ISETP.GT.U32.AND P5, PT, R0.reuse, R6, PT ;  /* 0x000000060000720c */ /* 0x040fe20003fa4070 */
[--C-:B------:R-:W-:Y:S01]  /*6b40*/  @!P0 IMAD.IADD R9, R9, 0x1, -R0.reuse ;  /* 0x0000000109098824 */ /* 0x100fe200078e0a00 */
[----:B------:R-:W-:Y:S01]  /*6b50*/  STL [R1+0x670], R15 ;  /* 0x0006700f01007387 */ /* 0x000fe20000100800 */
[----:B------:R-:W-:Y:S01]  /*6b60*/  ISETP.GT.U32.AND P6, PT, R0, R2, PT ;  /* 0x000000020000720c */ /* 0x000fe20003fc4070 */
[----:B------:R-:W-:Y:S01]  /*6b70*/  IMAD.HI.U32 R11, R20, R3, RZ ;  /* 0x00000003140b7227 */ /* 0x000fe200078e00ff */
[----:B------:R-:W-:Y:S01]  /*6b80*/  ISETP.GE.AND P4, PT, R8, RZ, PT ;  /* 0x000000ff0800720c */ /* 0x000fe20003f86270 */
[----:B------:R-:W-:Y:S01]  /*6b90*/  STL [R1+0x654], R14 ;  /* 0x0006540e01007387 */ /* 0x000fe20000100800 */
[----:B------:R-:W-:Y:S01]  /*6ba0*/  ISETP.GE.AND P0, PT, R10, RZ, PT ;  /* 0x000000ff0a00720c */ /* 0x000fe20003f06270 */
[----:B------:R-:W-:Y:S01]  /*6bb0*/  @!P3 IMAD.IADD R5, R5, 0x1, -R0 ;  /* 0x000000010505b824 */ /* 0x000fe200078e0a00 */
[----:B------:R-:W-:Y:S01]  /*6bc0*/  ISETP.GE.AND P3, PT, R4, RZ, PT ;  /* 0x000000ff0400720c */ /* 0x000fe20003f66270 */
[----:B------:R0:W-:Y:S01]  /*6bd0*/  STL [R1+0x658], R13 ;  /* 0x0006580d01007387 */ /* 0x0001e20000100800 */
[----:B------:R-:W-:-:S02]  /*6be0*/  IMAD.MOV R11, RZ, RZ, -R11 ;  /* 0x000000ffff0b7224 */ /* 0x000fc400078e0a0b */
[----:B------:R-:W-:Y:S01]  /*6bf0*/  IMAD.MOV.U32 R8, RZ, RZ, R12 ;  /* 0x000000ffff087224 */ /* 0x000fe200078e000c */
[----:B------:R-:W-:Y:S01]  /*6c00*/  IADD3 R12, R28, 0x192, RZ ;  /* 0x000001921c0c7810 */ /* 0x000fe20007ffe0ff */
[----:B------:R-:W-:Y:S02]  /*6c10*/  IMAD R3, R0, R11, R3 ;  /* 0x0000000b00037224 */ /* 0x000fe400078e0203 */
[----:B------:R-:W-:-:S04]  /*6c20*/  IMAD.HI.U32 R10, R20, R8, RZ ;  /* 0x00000008140a7227 */ /* 0x000fc800078e00ff */
[----:B0-----:R-:W-:Y:S01]  /*6c30*/  IMAD.MOV.U32 R13, RZ, RZ, R9 ;  /* 0x000000ffff0d7224 */ /* 0x001fe200078e0009 */
[----:B------:R-:W-:Y:S01]  /*6c40*/  IADD3 R9, R28, 0x191, RZ ;  /* 0x000001911c097810 */ /* 0x000fe20007ffe0ff */
[--C-:B------:R-:W-:Y:S02]  /*6c50*/  @!P5 IMAD.IADD R6, R6, 0x1, -R0.reuse ;  /* 0x000000010606d824 */ /* 0x100fe400078e0a00 */
[----:B------:R-:W-:Y:S01]  /*6c60*/  @!P2 IMAD.MOV R13, RZ, RZ, -R13 ;  /* 0x000000ffff0da224 */ /* 0x000fe200078e0a0d */
[----:B------:R-:W-:Y:S01]  /*6c70*/  ISETP.GT.U32.AND P2, PT, R0, R5, PT ;  /* 0x000000050000720c */ /* 0x000fe20003f44070 */
[----:B------:R-:W-:Y:S01]  /*6c80*/  @!P6 IMAD.IADD R2, R2, 0x1, -R0 ;  /* 0x000000010202e824 */ /* 0x000fe200078e0a00 */
[C---:B------:R-:W-:Y:S01]  /*6c90*/  ISETP.GT.U32.AND P6, PT, R0.reuse, R3, PT ;  /* 0x000000030000720c */ /* 0x040fe20003fc4070 */
[----:B------:R-:W-:Y:S01]  /*6ca0*/  IMAD.MOV R10, RZ, RZ, -R10 ;  /* 0x000000ffff0a7224 */ /* 0x000fe200078e0a0a */
[C---:B------:R-:W-:Y:S01]  /*6cb0*/  ISETP.GT.U32.AND P5, PT, R0.reuse, R6, PT ;  /* 0x000000060000720c */ /* 0x040fe20003fa4070 */
[----:B------:R-:W-:Y:S01]  /*6cc0*/  IMAD.MOV.U32 R11, RZ, RZ, R2 ;  /* 0x000000ffff0b7224 */ /* 0x000fe200078e0002 */
[----:B------:R-:W-:Y:S01]  /*6cd0*/  STL [R1+0x65c], R13 ;  /* 0x00065c0d01007387 */ /* 0x000fe20000100800 */
[----:B------:R-:W-:Y:S01]  /*6ce0*/  IMAD R4, R0, R10, R8 ;  /* 0x0000000a00047224 */ /* 0x000fe200078e0208 */
[----:B------:R-:W-:Y:S01]  /*6cf0*/  IADD3 R2, R28, 0x190, RZ ;  /* 0x000001901c027810 */ /* 0x000fe20007ffe0ff */
[----:B------:R-:W-:Y:S01]  /*6d00*/  @!P1 IMAD.MOV R11, RZ, RZ, -R11 ;  /* 0x000000ffff0b9224 */ /* 0x000fe200078e0a0b */
[----:B------:R-:W-:-:S02]  /*6d10*/  ISETP.GE.AND P1, PT, R12, RZ, PT ;  /* 0x000000ff0c00720c */ /* 0x000fc40003f26270 */
[----:B------:R-:W-:Y:S01]  /*6d20*/  IABS R12, R12 ;  /* 0x0000000c000c7213 */ /* 0x000fe20000000000 */
[--C-:B------:R-:W-:Y:S01]  /*6d30*/  @!P2 IMAD.IADD R5, R5, 0x1, -R0.reuse ;  /* 0x000000010505a824 */ /* 0x100fe200078e0a00 */
[----:B------:R-:W-:Y:S01]  /*6d40*/  ISETP.GT.U32.AND P2, PT, R0, R4, PT ;  /* 0x000000040000720c */ /* 0x000fe20003f44070 */
[--C-:B------:R-:W-:Y:S01]  /*6d50*/  @!P6 IMAD.IADD R3, R3, 0x1, -R0.reuse ;  /* 0x000000010303e824 */ /* 0x100fe200078e0a00 */
[----:B------:R0:W-:Y:S01]  /*6d60*/  STL [R1+0x660], R11 ;  /* 0x0006600b01007387 */ /* 0x0001e20000100800 */
[----:B------:R-:W-:Y:S01]  /*6d70*/  @!P5 IMAD.IADD R6, R6, 0x1, -R0 ;  /* 0x000000010606d824 */ /* 0x000fe200078e0a00 */
[----:B------:R-:W-:Y:S01]  /*6d80*/  ISETP.GE.AND P5, PT, R7, RZ, PT ;  /* 0x000000ff0700720c */ /* 0x000fe20003fa6270 */
[----:B------:R-:W-:Y:S01]  /*6d90*/  IMAD.MOV.U32 R7, RZ, RZ, R5 ;  /* 0x000000ffff077224 */ /* 0x000fe200078e0005 */
[----:B------:R-:W-:Y:S01]  /*6da0*/  ISETP.GT.U32.AND P6, PT, R0, R3, PT ;  /* 0x000000030000720c */ /* 0x000fe20003fc4070 */
[----:B------:R-:W-:Y:S01]  /*6db0*/  @!P4 IMAD.MOV R6, RZ, RZ, -R6 ;  /* 0x000000ffff06c224 */ /* 0x000fe200078e0a06 */
[----:B------:R-:W-:Y:S01]  /*6dc0*/  ISETP.GE.AND P4, PT, R9, RZ, PT ;  /* 0x000000ff0900720c */ /* 0x000fe20003f86270 */
[----:B------:R-:W-:Y:S01]  /*6dd0*/  @!P0 IMAD.MOV R7, RZ, RZ, -R7 ;  /* 0x000000ffff078224 */ /* 0x000fe200078e0a07 */
[----:B------:R-:W-:-:S02]  /*6de0*/  ISETP.GE.AND P0, PT, R2, RZ, PT ;  /* 0x000000ff0200720c */ /* 0x000fc40003f06270 */
[----:B------:R-:W-:Y:S01]  /*6df0*/  STL [R1+0x668], R6 ;  /* 0x0006680601007387 */ /* 0x000fe20000100800 */
[--C-:B------:R-:W-:Y:S01]  /*6e00*/  @!P2 IMAD.IADD R4, R4, 0x1, -R0.reuse ;  /* 0x000000010404a824 */ /* 0x100fe200078e0a00 */
[----:B------:R-:W-:Y:S02]  /*6e10*/  IABS R2, R2 ;  /* 0x0000000200027213 */ /* 0x000fe40000000000 */
[----:B------:R1:W-:Y:S01]  /*6e20*/  STL [R1+0x66c], R7 ;  /* 0x00066c0701007387 */ /* 0x0003e20000100800 */
[----:B------:R-:W-:Y:S02]  /*6e30*/  IABS R9, R9 ;  /* 0x0000000900097213 */ /* 0x000fe40000000000 */
[----:B------:R-:W-:Y:S01]  /*6e40*/  ISETP.GT.U32.AND P2, PT, R0, R4, PT ;  /* 0x000000040000720c */ /* 0x000fe20003f44070 */
[----:B------:R-:W-:Y:S01]  /*6e50*/  @!P6 IMAD.IADD R3, R3, 0x1, -R0 ;  /* 0x000000010303e824 */ /* 0x000fe200078e0a00 */
[----:B------:R-:W-:Y:S01]  /*6e60*/  IADD3 R8, R28, 0x18f, RZ ;  /* 0x0000018f1c087810 */ /* 0x000fe20007ffe0ff */
[----:B------:R-:W-:Y:S01]  /*6e70*/  IMAD.HI.U32 R5, R20, R2, RZ ;  /* 0x0000000214057227 */ /* 0x000fe200078e00ff */
[----:B0-----:R-:W-:-:S02]  /*6e80*/  IADD3 R11, R28, 0x18d, RZ ;  /* 0x0000018d1c0b7810 */ /* 0x001fc40007ffe0ff */
[----:B------:R-:W-:Y:S01]  /*6e90*/  ISETP.GE.AND P6, PT, R8, RZ, PT ;  /* 0x000000ff0800720c */ /* 0x000fe20003fc6270 */
[----:B-1----:R-:W-:Y:S01]  /*6ea0*/  IMAD.HI.U32 R7, R20, R12, RZ ;  /* 0x0000000c14077227 */ /* 0x002fe200078e00ff */
[----:B------:R-:W-:Y:S02]  /*6eb0*/  IABS R8, R8 ;  /* 0x0000000800087213 */ /* 0x000fe40000000000 */
[----:B------:R-:W-:Y:S01]  /*6ec0*/  IABS R14, R11 ;  /* 0x0000000b000e7213 */ /* 0x000fe20000000000 */
[----:B------:R-:W-:Y:S02]  /*6ed0*/  IMAD.MOV R7, RZ, RZ, -R7 ;  /* 0x000000ffff077224 */ /* 0x000fe400078e0a07 */
[----:B------:R-:W-:Y:S02]  /*6ee0*/  IMAD.MOV.U32 R10, RZ, RZ, R3 ;  /* 0x000000ffff0a7224 */ /* 0x000fe400078e0003 */
[----:B------:R-:W-:Y:S02]  /*6ef0*/  IMAD R12, R0, R7, R12 ;  /* 0x00000007000c7224 */ /* 0x000fe400078e020c */
[----:B------:R-:W-:-:S02]  /*6f00*/  IMAD.MOV R5, RZ, RZ, -R5 ;  /* 0x000000ffff057224 */ /* 0x000fc400078e0a05 */
[----:B------:R-:W-:Y:S01]  /*6f10*/  @!P3 IMAD.MOV R10, RZ, RZ, -R10 ;  /* 0x000000ffff0ab224 */ /* 0x000fe200078e0a0a */
[----:B------:R-:W-:Y:S01]  /*6f20*/  ISETP.GT.U32.AND P3, PT, R0, R12, PT ;  /* 0x0000000c0000720c */ /* 0x000fe20003f64070 */
[----:B------:R-:W-:Y:S02]  /*6f30*/  @!P2 IMAD.IADD R4, R4, 0x1, -R0 ;  /* 0x000000010404a824 */ /* 0x000fe400078e0a00 */
[----:B------:R-:W-:Y:S01]  /*6f40*/  IMAD.HI.U32 R6, R20, R9, RZ ;  /* 0x0000000914067227 */ /* 0x000fe200078e00ff */
[----:B------:R-:W-:Y:S03]  /*6f50*/  STL [R1+0x664], R10 ;  /* 0x0006640a01007387 */ /* 0x000fe60000100800 */
[----:B------:R-:W-:Y:S01]  /*6f60*/  IMAD R2, R0, R5, R2 ;  /* 0x0000000500027224 */ /* 0x000fe200078e0202 */
[----:B------:R-:W-:Y:S01]  /*6f70*/  IABS R5, R16 ;  /* 0x0000001000057213 */ /* 0x000fe20000000000 */
[----:B------:R-:W-:Y:S01]  /*6f80*/  IMAD.MOV.U32 R7, RZ, RZ, R4 ;  /* 0x000000ffff077224 */ /* 0x000fe200078e0004 */
[----:B------:R-:W-:Y:S01]  /*6f90*/  IADD3 R4, R28, 0x18b, RZ ;  /* 0x0000018b1c047810 */ /* 0x000fe20007ffe0ff */
[----:B------:R-:W-:-:S02]  /*6fa0*/  IMAD.MOV R6, RZ, RZ, -R6 ;  /* 0x000000ffff067224 */ /* 0x000fc400078e0a06 */
[----:B------:R-:W-:Y:S01]  /*6fb0*/  @!P5 IMAD.MOV R7, RZ, RZ, -R7 ;  /* 0x000000ffff07d224 */ /* 0x000fe200078e0a07 */
[C---:B------:R-:W-:Y:S01]  /*6fc0*/  ISETP.GT.U32.AND P5, PT, R0.reuse, R2, PT ;  /* 0x000000020000720c */ /* 0x040fe20003fa4070 */
[----:B------:R-:W-:Y:S01]  /*6fd0*/  IMAD R9, R0, R6, R9 ;  /* 0x0000000600097224 */ /* 0x000fe200078e0209 */
[----:B------:R-:W-:Y:S01]  /*6fe0*/  IABS R13, R4 ;  /* 0x00000004000d7213 */ /* 0x000fe20000000000 */
[----:B------:R-:W-:Y:S01]  /*6ff0*/  @!P3 IMAD.IADD R12, R12, 0x1, -R0 ;  /* 0x000000010c0cb824 */ /* 0x000fe200078e0a00 */
[----:B------:R0:W-:Y:S01]  /*7000*/  STL [R1+0x830], R7 ;  /* 0x0008300701007387 */ /* 0x0001e20000100800 */
[----:B------:R-:W-:Y:S01]  /*7010*/  IMAD.HI.U32 R3, R20, R8, RZ ;  /* 0x0000000814037227 */ /* 0x000fe200078e00ff */
[C---:B------:R-:W-:Y:S02]  /*7020*/  ISETP.GT.U32.AND P2, PT, R0.reuse, R9, PT ;  /* 0x000000090000720c */ /* 0x040fe40003f44070 */
[----:B------:R-:W-:Y:S01]  /*7030*/  ISETP.GT.U32.AND P3, PT, R0, R12, PT ;  /* 0x0000000c0000720c */ /* 0x000fe20003f64070 */
[----:B------:R-:W-:-:S02]  /*7040*/  IMAD.MOV R3, RZ, RZ, -R3 ;  /* 0x000000ffff037224 */ /* 0x000fc400078e0a03 */
[----:B------:R-:W-:Y:S01]  /*7050*/  IMAD.HI.U32 R6, R20, R14, RZ ;  /* 0x0000000e14067227 */ /* 0x000fe200078e00ff */
[----:B0-----:R-:W-:-:S03]  /*7060*/  IADD3 R7, R28, 0x18c, RZ ;  /* 0x0000018c1c077810 */ /* 0x001fc60007ffe0ff */
[----:B------:R-:W-:Y:S02]  /*7070*/  @!P5 IMAD.IADD R2, R2, 0x1, -R0 ;  /* 0x000000010202d824 */ /* 0x000fe400078e0a00 */
[C---:B------:R-:W-:Y:S01]  /*7080*/  IMAD R8, R0.reuse, R3, R8 ;  /* 0x0000000300087224 */ /* 0x040fe200078e0208 */
[----:B------:R-:W-:Y:S01]  /*7090*/  IABS R3, R7 ;  /* 0x0000000700037213 */ /* 0x000fe20000000000 */
[----:B------:R-:W-:Y:S01]  /*70a0*/  @!P2 IMAD.IADD R9, R9, 0x1, -R0 ;  /* 0x000000010909a824 */ /* 0x000fe200078e0a00 */
[----:B------:R-:W-:Y:S01]  /*70b0*/  ISETP.GT.U32.AND P5, PT, R0, R2, PT ;  /* 0x000000020000720c */ /* 0x000fe20003fa4070 */
[----:B------:R-:W-:Y:S02]  /*70c0*/  IMAD.MOV R6, RZ, RZ, -R6 ;  /* 0x000000ffff067224 */ /* 0x000fe400078e0a06 */
[----:B------:R-:W-:Y:S01]  /*70d0*/  @!P3 IMAD.IADD R12, R12, 0x1, -R0 ;  /* 0x000000010c0cb824 */ /* 0x000fe200078e0a00 */
[----:B------:R-:W-:Y:S01]  /*70e0*/  ISETP.GT.U32.AND P2, PT, R0, R9, PT ;  /* 0x000000090000720c */ /* 0x000fe20003f44070 */
[----:B------:R-:W-:Y:S01]  /*70f0*/  IMAD.HI.U32 R10, R20, R5, RZ ;  /* 0x00000005140a7227 */ /* 0x000fe200078e00ff */
[----:B------:R-:W-:-:S03]  /*7100*/  ISETP.GT.U32.AND P3, PT, R0, R8, PT ;  /* 0x000000080000720c */ /* 0x000fc60003f64070 */
[----:B------:R-:W-:Y:S01]  /*7110*/  IMAD R14, R0, R6, R14 ;  /* 0x00000006000e7224 */ /* 0x000fe200078e020e */
[----:B------:R-:W-:Y:S01]  /*7120*/  IADD3 R6, R28, 0x18a, RZ ;  /* 0x0000018a1c067810 */ /* 0x000fe20007ffe0ff */
[----:B------:R-:W-:Y:S02]  /*7130*/  IMAD.MOV R10, RZ, RZ, -R10 ;  /* 0x000000ffff0a7224 */ /* 0x000fe400078e0a0a */
[----:B------:R-:W-:Y:S01]  /*7140*/  @!P5 IMAD.IADD R2, R2, 0x1, -R0 ;  /* 0x000000010202d824 */ /* 0x000fe200078e0a00 */
[C---:B------:R-:W-:Y:S01]  /*7150*/  ISETP.GT.U32.AND P5, PT, R0.reuse, R14, PT ;  /* 0x0000000e0000720c */ /* 0x040fe20003fa4070 */
[C---:B------:R-:W-:Y:S02]  /*7160*/  IMAD R5, R0.reuse, R10, R5 ;  /* 0x0000000a00057224 */ /* 0x040fe400078e0205 */
[----:B------:R-:W-:Y:S01]  /*7170*/  IMAD.MOV.U32 R17, RZ, RZ, R12 ;  /* 0x000000ffff117224 */ /* 0x000fe200078e000c */
[----:B------:R-:W-:Y:S01]  /*7180*/  IABS R12, R6 ;  /* 0x00000006000c7213 */ /* 0x000fe20000000000 */
[--C-:B------:R-:W-:Y:S01]  /*7190*/  @!P2 IMAD.IADD R9, R9, 0x1, -R0.reuse ;  /* 0x000000010909a824 */ /* 0x100fe200078e0a00 */
[----:B------:R-:W-:Y:S01]  /*71a0*/  ISETP.GT.U32.AND P2, PT, R0, R5, PT ;  /* 0x000000050000720c */ /* 0x000fe20003f44070 */
[----:B------:R-:W-:Y:S01]  /*71b0*/  @!P3 IMAD.IADD R8, R8, 0x1, -R0 ;  /* 0x000000010808b824 */ /* 0x000fe200078e0a00 */
[----:B------:R-:W-:Y:S01]  /*71c0*/  ISETP.GE.AND P3, PT, R16, RZ, PT ;  /* 0x000000ff1000720c */ /* 0x000fe20003f66270 */
[----:B------:R-:W-:-:S02]  /*71d0*/  @!P1 IMAD.MOV R17, RZ, RZ, -R17 ;  /* 0x000000ffff119224 */ /* 0x000fc400078e0a11 */
[----:B------:R-:W-:Y:S01]  /*71e0*/  IMAD.HI.U32 R15, R20, R3, RZ ;  /* 0x00000003140f7227 */ /* 0x000fe200078e00ff */
[----:B------:R-:W-:Y:S02]  /*71f0*/  ISETP.GT.U32.AND P1, PT, R0, R8, PT ;  /* 0x000000080000720c */ /* 0x000fe40003f24070 */
[----:B------:R0:W-:Y:S01]  /*7200*/  STL [R1+0x650], R17 ;  /* 0x0006501101007387 */ /* 0x0001e20000100800 */
[----:B------:R-:W-:Y:S02]  /*7210*/  @!P5 IMAD.IADD R14, R14, 0x1, -R0 ;  /* 0x000000010e0ed824 */ /* 0x000fe400078e0a00 */
[----:B------:R-:W-:-:S04]  /*7220*/  IMAD.HI.U32 R10, R20, R13, RZ ;  /* 0x0000000d140a7227 */ /* 0x000fc800078e00ff */
[----:B------:R-:W-:Y:S01]  /*7230*/  @!P2 IMAD.IADD R5, R5, 0x1, -R0 ;  /* 0x000000010505a824 */ /* 0x000fe200078e0a00 */
[----:B------:R-:W-:Y:S01]  /*7240*/  ISETP.GE.AND P2, PT, R11, RZ, PT ;  /* 0x000000ff0b00720c */ /* 0x000fe20003f46270 */
[----:B------:R-:W-:Y:S02]  /*7250*/  IMAD.MOV R15, RZ, RZ, -R15 ;  /* 0x000000ffff0f7224 */ /* 0x000fe400078e0a0f */
[----:B0-----:R-:W-:Y:S01]  /*7260*/  IMAD.MOV.U32 R17, RZ, RZ, R9 ;  /* 0x000000ffff117224 */ /* 0x001fe200078e0009 */
[----:B------:R-:W-:Y:S01]  /*7270*/  ISETP.GT.U32.AND P5, PT, R0, R5, PT ;  /* 0x000000050000720c */ /* 0x000fe20003fa4070 */
[----:B------:R-:W-:-:S04]  /*7280*/  IMAD.HI.U32 R9, R20, R12, RZ ;  /* 0x0000000c14097227 */ /* 0x000fc800078e00ff */
[----:B------:R-:W-:Y:S01]  /*7290*/  @!P4 IMAD.MOV R17, RZ, RZ, -R17 ;  /* 0x000000ffff11c224 */ /* 0x000fe200078e0a11 */
[C---:B------:R-:W-:Y:S01]  /*72a0*/  ISETP.GT.U32.AND P4, PT, R0.reuse, R14, PT ;  /* 0x0000000e0000720c */ /* 0x040fe20003f84070 */
[----:B------:R-:W-:Y:S02]  /*72b0*/  IMAD.MOV R10, RZ, RZ, -R10 ;  /* 0x000000ffff0a7224 */ /* 0x000fe400078e0a0a */
[----:B------:R-:W-:Y:S01]  /*72c0*/  IMAD R3, R0, R15, R3 ;  /* 0x0000000f00037224 */ /* 0x000fe200078e0203 */
[----:B------:R-:W-:Y:S01]  /*72d0*/  STL [R1+0x648], R17 ;  /* 0x0006481101007387 */ /* 0x000fe20000100800 */
[----:B------:R-:W-:Y:S02]  /*72e0*/  @!P1 IMAD.IADD R8, R8, 0x1, -R0 ;  /* 0x0000000108089824 */ /* 0x000fe400078e0a00 */
[----:B------:R-:W-:Y:S01]  /*72f0*/  IMAD.MOV R9, RZ, RZ, -R9 ;  /* 0x000000ffff097224 */ /* 0x000fe200078e0a09 */
[C---:B------:R-:W-:Y:S01]  /*7300*/  ISETP.GT.U32.AND P1, PT, R0.reuse, R3, PT ;  /* 0x000000030000720c */ /* 0x040fe20003f24070 */
[----:B------:R-:W-:-:S02]  /*7310*/  IMAD R13, R0, R10, R13 ;  /* 0x0000000a000d7224 */ /* 0x000fc400078e020d */
[----:B------:R-:W-:Y:S02]  /*7320*/  IMAD.MOV.U32 R10, RZ, RZ, R8 ;  /* 0x000000ffff0a7224 */ /* 0x000fe400078e0008 */
[C---:B------:R-:W-:Y:S02]  /*7330*/  IMAD R12, R0.reuse, R9, R12 ;  /* 0x00000009000c7224 */ /* 0x040fe400078e020c */
[----:B------:R-:W-:Y:S01]  /*7340*/  @!P6 IMAD.MOV R10, RZ, RZ, -R10 ;  /* 0x000000ffff0ae224 */ /* 0x000fe200078e0a0a */
[----:B------:R-:W-:Y:S01]  /*7350*/  ISETP.GT.U32.AND P6, PT, R0, R13, PT ;  /* 0x0000000d0000720c */ /* 0x000fe20003fc4070 */
[----:B------:R-:W-:Y:S01]  /*7360*/  @!P4 IMAD.IADD R14, R14, 0x1, -R0 ;  /* 0x000000010e0ec824 */ /* 0x000fe200078e0a00 */
[----:B------:R-:W-:Y:S01]  /*7370*/  ISETP.GT.U32.AND P4, PT, R0, R12, PT ;  /* 0x0000000c0000720c */ /* 0x000fe20003f84070 */
[----:B------:R-:W-:Y:S01]  /*7380*/  @!P0 IMAD.MOV R2, RZ, RZ, -R2 ;  /* 0x000000ffff028224 */ /* 0x000fe200078e0a02 */
[----:B------:R-:W-:Y:S01]  /*7390*/  ISETP.GE.AND P0, PT, R7, RZ, PT ;  /* 0x000000ff0700720c */ /* 0x000fe20003f06270 */
[--C-:B------:R-:W-:Y:S01]  /*73a0*/  @!P5 IMAD.IADD R5, R5, 0x1, -R0.reuse ;  /* 0x000000010505d824 */ /* 0x100fe200078e0a00 */
[----:B------:R-:W-:Y:S01]  /*73b0*/  ISETP.GE.AND P5, PT, R4, RZ, PT ;  /* 0x000000ff0400720c */ /* 0x000fe20003fa6270 */
[--C-:B------:R-:W-:Y:S01]  /*73c0*/  @!P1 IMAD.IADD R3, R3, 0x1, -R0.reuse ;  /* 0x0000000103039824 */ /* 0x100fe200078e0a00 */
[----:B------:R0:W-:Y:S01]  /*73d0*/  STL [R1+0x644], R2 ;  /* 0x0006440201007387 */ /* 0x0001e20000100800 */
[----:B------:R-:W-:Y:S01]  /*73e0*/  IADD3 R4, R28, 0x188, RZ ;  /* 0x000001881c047810 */ /* 0x000fe20007ffe0ff */
[----:B------:R-:W-:Y:S01]  /*73f0*/  IMAD.MOV.U32 R8, RZ, RZ, R5 ;  /* 0x000000ffff087224 */ /* 0x000fe200078e0005 */
[----:B------:R-:W-:Y:S01]  /*7400*/  ISETP.GE.AND P1, PT, R6, RZ, PT ;  /* 0x000000ff0600720c */ /* 0x000fe20003f26270 */
[----:B------:R1:W-:Y:S01]  /*7410*/  STL [R1+0x640], R10 ;  /* 0x0006400a01007387 */ /* 0x0003e20000100800 */
[----:B------:R-:W-:Y:S01]  /*7420*/  IABS R7, R4 ;  /* 0x0000000400077213 */ /* 0x000fe20000000000 */
[--C-:B------:R-:W-:Y:S01]  /*7430*/  @!P6 IMAD.IADD R13, R13, 0x1, -R0.reuse ;  /* 0x000000010d0de824 */ /* 0x100fe200078e0a00 */
[----:B------:R-:W-:Y:S01]  /*7440*/  ISETP.GT.U32.AND P6, PT, R0, R3, PT ;  /* 0x000000030000720c */ /* 0x000fe20003fc4070 */
[----:B------:R-:W-:Y:S01]  /*7450*/  @!P4 IMAD.IADD R12, R12, 0x1, -R0 ;  /* 0x000000010c0cc824 */ /* 0x000fe200078e0a00 */
[----:B0-----:R-:W-:Y:S01]  /*7460*/  IADD3 R2, R28, 0x189, RZ ;  /* 0x000001891c027810 */ /* 0x001fe20007ffe0ff */
[----:B------:R-:W-:Y:S01]  /*7470*/  @!P3 IMAD.MOV R8, RZ, RZ, -R8 ;  /* 0x000000ffff08b224 */ /* 0x000fe200078e0a08 */
[C---:B------:R-:W-:Y:S01]  /*7480*/  ISETP.GT.U32.AND P3, PT, R0.reuse, R13, PT ;  /* 0x0000000d0000720c */ /* 0x040fe20003f64070 */
[----:B------:R-:W-:Y:S01]  /*7490*/  IMAD.MOV.U32 R5, RZ, RZ, R7 ;  /* 0x000000ffff057224 */ /* 0x000fe200078e0007 */
[----:B------:R-:W-:Y:S01]  /*74a0*/  IABS R9, R2 ;  /* 0x0000000200097213 */ /* 0x000fe20000000000 */
[----:B------:R-:W-:Y:S01]  /*74b0*/  @!P2 IMAD.MOV R14, RZ, RZ, -R14 ;  /* 0x000000ffff0ea224 */ /* 0x000fe200078e0a0e */
[----:B------:R0:W-:Y:S01]  /*74c0*/  STL [R1+0x618], R8 ;  /* 0x0006180801007387 */ /* 0x0001e20000100800 */
[----:B------:R-:W-:-:S02]  /*74d0*/  ISETP.GT.U32.AND P4, PT, R0, R12, PT ;  /* 0x0000000c0000720c */ /* 0x000fc40003f84070 */
[----:B------:R-:W-:Y:S01]  /*74e0*/  IMAD.HI.U32 R6, R20, R9, RZ ;  /* 0x0000000914067227 */ /* 0x000fe200078e00ff */
[C---:B-1----:R-:W-:Y:S01]  /*74f0*/  IADD3 R10, R28.reuse, 0x187, RZ ;  /* 0x000001871c0a7810 */ /* 0x042fe20007ffe0ff */
[----:B------:R1:W-:Y:S01]  /*7500*/  STL [R1+0x61c], R14 ;  /* 0x00061c0e01007387 */ /* 0x0003e20000100800 */
[----:B------:R-:W-:Y:S01]  /*7510*/  IADD3 R7, R28, 0x186, RZ ;  /* 0x000001861c077810 */ /* 0x000fe20007ffe0ff */
[----:B------:R-:W-:Y:S01]  /*7520*/  IMAD.MOV R6, RZ, RZ, -R6 ;  /* 0x000000ffff067224 */ /* 0x000fe200078e0a06 */
[----:B------:R-:W-:Y:S01]  /*7530*/  IABS R11, R10 ;  /* 0x0000000a000b7213 */ /* 0x000fe20000000000 */
[----:B------:R-:W-:Y:S01]  /*7540*/  @!P6 IMAD.IADD R3, R3, 0x1, -R0 ;  /* 0x000000010303e824 */ /* 0x000fe200078e0a00 */
[----:B------:R-:W-:Y:S01]  /*7550*/  IABS R16, R7 ;  /* 0x0000000700107213 */ /* 0x000fe20000000000 */
[----:B0-----:R-:W-:-:S04]  /*7560*/  IMAD.HI.U32 R8, R20, R5, RZ ;  /* 0x0000000514087227 */ /* 0x001fc800078e00ff */
[----:B------:R-:W-:Y:S02]  /*7570*/  IMAD R6, R0, R6, R9 ;  /* 0x0000000600067224 */ /* 0x000fe400078e0209 */
[----:B------:R-:W-:Y:S02]  /*7580*/  IMAD.MOV R8, RZ, RZ, -R8 ;  /* 0x000000ffff087224 */ /* 0x000fe400078e0a08 */
[----:B------:R-:W-:Y:S01]  /*7590*/  @!P4 IMAD.IADD R12, R12, 0x1, -R0 ;  /* 0x000000010c0cc824 */ /* 0x000fe200078e0a00 */
[C---:B------:R-:W-:Y:S01]  /*75a0*/  ISETP.GT.U32.AND P6, PT, R0.reuse, R6, PT ;  /* 0x000000060000720c */ /* 0x040fe20003fc4070 */
[----:B------:R-:W-:Y:S02]  /*75b0*/  IMAD R5, R0, R8, R5 ;  /* 0x0000000800057224 */ /* 0x000fe400078e0205 */
[----:B------:R-:W-:-:S03]  /*75c0*/  IMAD.HI.U32 R8, R20, R11, RZ ;  /* 0x0000000b14087227 */ /* 0x000fc600078e00ff */
[----:B------:R-:W-:Y:S01]  /*75d0*/  ISETP.GT.U32.AND P4, PT, R0, R5, PT ;  /* 0x000000050000720c */ /* 0x000fe20003f84070 */
[----:B------:R-:W-:Y:S01]  /*75e0*/  @!P3 IMAD.IADD R13, R13, 0x1, -R0 ;  /* 0x000000010d0db824 */ /* 0x000fe200078e0a00 */
[----:B------:R-:W-:Y:S01]  /*75f0*/  ISETP.GE.AND P3, PT, R2, RZ, PT ;  /* 0x000000ff0200720c */ /* 0x000fe20003f66270 */
[----:B------:R-:W-:Y:S01]  /*7600*/  IMAD.HI.U32 R9, R20, R16, RZ ;  /* 0x0000001014097227 */ /* 0x000fe200078e00ff */
[----:B------:R-:W-:-:S03]  /*7610*/  IADD3 R2, R28, 0x185, RZ ;  /* 0x000001851c027810 */ /* 0x000fc60007ffe0ff */
[----:B------:R-:W-:Y:S01]  /*7620*/  @!P6 IMAD.IADD R6, R6, 0x1, -R0 ;  /* 0x000000010606e824 */ /* 0x000fe200078e0a00 */
[----:B------:R-:W-:Y:S01]  /*7630*/  ISETP.GE.AND P6, PT, R4, RZ, PT ;  /* 0x000000ff0400720c */ /* 0x000fe20003fc6270 */
[----:B------:R-:W-:Y:S01]  /*7640*/  IMAD.MOV R8, RZ, RZ, -R8 ;  /* 0x000000ffff087224 */ /* 0x000fe200078e0a08 */
[----:B------:R-:W-:Y:S01]  /*7650*/  IADD3 R4, R28, 0x184, RZ ;  /* 0x000001841c047810 */ /* 0x000fe20007ffe0ff */
[----:B------:R-:W-:Y:S02]  /*7660*/  IMAD.MOV.U32 R15, RZ, RZ, R3 ;  /* 0x000000ffff0f7224 */ /* 0x000fe400078e0003 */
[----:B------:R-:W-:Y:S01]  /*7670*/  @!P4 IMAD.IADD R5, R5, 0x1, -R0 ;  /* 0x000000010505c824 */ /* 0x000fe200078e0a00 */
[C---:B------:R-:W-:Y:S01]  /*7680*/  ISETP.GT.U32.AND P4, PT, R0.reuse, R6, PT ;  /* 0x000000060000720c */ /* 0x040fe20003f84070 */
[----:B------:R-:W-:Y:S02]  /*7690*/  IMAD.MOV R9, RZ, RZ, -R9 ;  /* 0x000000ffff097224 */ /* 0x000fe400078e0a09 */
[C---:B------:R-:W-:Y:S01]  /*76a0*/  IMAD R11, R0.reuse, R8, R11 ;  /* 0x00000008000b7224 */ /* 0x040fe200078e020b */
[----:B------:R-:W-:Y:S01]  /*76b0*/  IABS R8, R2 ;  /* 0x0000000200087213 */ /* 0x000fe20000000000 */
[----:B------:R-:W-:Y:S01]  /*76c0*/  @!P0 IMAD.MOV R15, RZ, RZ, -R15 ;  /* 0x000000ffff0f8224 */ /* 0x000fe200078e0a0f */
[C---:B------:R-:W-:Y:S01]  /*76d0*/  ISETP.GT.U32.AND P0, PT, R0.reuse, R5, PT ;  /* 0x000000050000720c */ /* 0x040fe20003f04070 */
[----:B------:R-:W-:Y:S01]  /*76e0*/  IMAD R16, R0, R9, R16 ;  /* 0x0000000900107224 */ /* 0x000fe200078e0210 */
[----:B------:R-:W-:Y:S01]  /*76f0*/  IABS R9, R4 ;  /* 0x0000000400097213 */ /* 0x000fe20000000000 */
[----:B-1----:R-:W-:Y:S01]  /*7700*/  IMAD.MOV.U32 R14, RZ, RZ, R12 ;  /* 0x000000ffff0e7224 */ /* 0x002fe200078e000c */
[----:B------:R-:W-:Y:S01]  /*7710*/  STL [R1+0x638], R15 ;  /* 0x0006380f01007387 */ /* 0x000fe20000100800 */
[----:B------:R-:W-:Y:S01]  /*7720*/  IMAD.HI.U32 R3, R20, R8, RZ ;  /* 0x0000000814037227 */ /* 0x000fe200078e00ff */
[----:B------:R-:W-:-:S03]  /*7730*/  ISETP.GT.U32.AND P2, PT, R0, R11, PT ;  /* 0x0000000b0000720c */ /* 0x000fc60003f44070 */
[----:B------:R-:W-:Y:S01]  /*7740*/  @!P5 IMAD.MOV R13, RZ, RZ, -R13 ;  /* 0x000000ffff0dd224 */ /* 0x000fe200078e0a0d */
[----:B------:R-:W-:Y:S01]  /*7750*/  ISETP.GT.U32.AND P5, PT, R0, R16, PT ;  /* 0x000000100000720c */ /* 0x000fe20003fa4070 */
[----:B------:R-:W-:Y:S01]  /*7760*/  @!P1 IMAD.MOV R14, RZ, RZ, -R14 ;  /* 0x000000ffff0e9224 */ /* 0x000fe200078e0a0e */
[----:B------:R-:W-:Y:S01]  /*7770*/  ISETP.GE.AND P1, PT, R10, RZ, PT ;  /* 0x000000ff0a00720c */ /* 0x000fe20003f26270 */
[----:B------:R-:W-:Y:S01]  /*7780*/  IMAD.HI.U32 R12, R20, R9, RZ ;  /* 0x00000009140c7227 */ /* 0x000fe200078e00ff */
[----:B------:R-:W-:Y:S03]  /*7790*/  STL [R1+0x624], R13 ;  /* 0x0006240d01007387 */ /* 0x000fe60000100800 */
[----:B------:R-:W-:Y:S01]  /*77a0*/  @!P4 IMAD.IADD R6, R6, 0x1, -R0 ;  /* 0x000000010606c824 */ /* 0x000fe200078e0a00 */
[----:B------:R0:W-:Y:S01]  /*77b0*/  STL [R1+0x634], R14 ;  /* 0x0006340e01007387 */ /* 0x0001e20000100800 */
[----:B------:R-:W-:Y:S01]  /*77c0*/  IMAD.MOV R3, RZ, RZ, -R3 ;  /* 0x000000ffff037224 */ /* 0x000fe200078e0a03 */
[----:B------:R-:W-:Y:S01]  /*77d0*/  ISETP.GE.AND P4, PT, R7, RZ, PT ;  /* 0x000000ff0700720c */ /* 0x000fe20003f86270 */
[----:B------:R-:W-:-:S02]  /*77e0*/  IMAD.MOV R12, RZ, RZ, -R12 ;  /* 0x000000ffff0c7224 */ /* 0x000fc400078e0a0c */
[----:B------:R-:W-:Y:S01]  /*77f0*/  @!P0 IMAD.IADD R5, R5, 0x1, -R0 ;  /* 0x0000000105058824 */ /* 0x000fe200078e0a00 */
[----:B------:R-:W-:Y:S01]  /*7800*/  ISETP.GE.AND P0, PT, R2, RZ, PT ;  /* 0x000000ff0200720c */ /* 0x000fe20003f06270 */
[----:B------:R-:W-:Y:S01]  /*7810*/  IMAD R8, R0, R3, R8 ;  /* 0x0000000300087224 */ /* 0x000fe200078e0208 */
[----:B------:R-:W-:Y:S01]  /*7820*/  IADD3 R2, R28, 0x183, RZ ;  /* 0x000001831c027810 */ /* 0x000fe20007ffe0ff */
[----:B------:R-:W-:Y:S01]  /*7830*/  IMAD R9, R0, R12, R9 ;  /* 0x0000000c00097224 */ /* 0x000fe200078e0209 */
[----:B------:R-:W-:Y:S01]  /*7840*/  IADD3 R3, R28, 0x182, RZ ;  /* 0x000001821c037810 */ /* 0x000fe20007ffe0ff */
[----:B0-----:R-:W-:Y:S01]  /*7850*/  IMAD.MOV.U32 R14, RZ, RZ, R6 ;  /* 0x000000ffff0e7224 */ /* 0x001fe200078e0006 */
[----:B------:R-:W-:Y:S01]  /*7860*/  IABS R10, R2 ;  /* 0x00000002000a7213 */ /* 0x000fe20000000000 */
[----:B------:R-:W-:Y:S01]  /*7870*/  IMAD.MOV.U32 R13, RZ, RZ, R5 ;  /* 0x000000ffff0d7224 */ /* 0x000fe200078e0005 */
[----:B------:R-:W-:Y:S01]  /*7880*/  IABS R7, R3 ;  /* 0x0000000300077213 */ /* 0x000fe20000000000 */
[----:B------:R-:W-:Y:S01]  /*7890*/  @!P3 IMAD.MOV R14, RZ, RZ, -R14 ;  /* 0x000000ffff0eb224 */ /* 0x000fe200078e0a0e */
[----:B------:R-:W-:Y:S01]  /*78a0*/  ISETP.GT.U32.AND P3, PT, R0, R8, PT ;  /* 0x000000080000720c */ /* 0x000fe20003f64070 */
[----:B------:R-:W-:-:S02]  /*78b0*/  @!P5 IMAD.IADD R16, R16, 0x1, -R0 ;  /* 0x000000011010d824 */ /* 0x000fc400078e0a00 */
[----:B------:R-:W-:Y:S01]  /*78c0*/  @!P6 IMAD.MOV R13, RZ, RZ, -R13 ;  /* 0x000000ffff0de224 */ /* 0x000fe200078e0a0d */
[C---:B------:R-:W-:Y:S01]  /*78d0*/  ISETP.GT.U32.AND P6, PT, R0.reuse, R9, PT ;  /* 0x000000090000720c */ /* 0x040fe20003fc4070 */
[--C-:B------:R-:W-:Y:S01]  /*78e0*/  @!P2 IMAD.IADD R11, R11, 0x1, -R0.reuse ;  /* 0x000000010b0ba824 */ /* 0x100fe200078e0a00 */
[----:B------:R-:W-:Y:S01]  /*78f0*/  ISETP.GT.U32.AND P5, PT, R0, R16, PT ;  /* 0x000000100000720c */ /* 0x000fe20003fa4070 */
[----:B------:R-:W-:Y:S01]  /*7900*/  IMAD.HI.U32 R5, R20, R10, RZ ;  /* 0x0000000a14057227 */ /* 0x000fe200078e00ff */
[----:B------:R0:W-:Y:S02]  /*7910*/  STL [R1+0x628], R14 ;  /* 0x0006280e01007387 */ /* 0x0001e40000100800 */
[----:B------:R-:W-:Y:S01]  /*7920*/  ISETP.GT.U32.AND P2, PT, R0, R11, PT ;  /* 0x0000000b0000720c */ /* 0x000fe20003f44070 */
[----:B------:R-:W-:Y:S01]  /*7930*/  IMAD.MOV R5, RZ, RZ, -R5 ;  /* 0x000000ffff057224 */ /* 0x000fe200078e0a05 */
[----:B------:R-:W-:Y:S01]  /*7940*/  STL [R1+0x630], R13 ;  /* 0x0006300d01007387 */ /* 0x000fe20000100800 */
[----:B------:R-:W-:-:S02]  /*7950*/  @!P3 IMAD.IADD R8, R8, 0x1, -R0 ;  /* 0x000000010808b824 */ /* 0x000fc400078e0a00 */
[C---:B------:R-:W-:Y:S02]  /*7960*/  IMAD R10, R0.reuse, R5, R10 ;  /* 0x00000005000a7224 */ /* 0x040fe400078e020a */
[--C-:B------:R-:W-:Y:S01]  /*7970*/  @!P6 IMAD.IADD R9, R9, 0x1, -R0.reuse ;  /* 0x000000010909e824 */ /* 0x100fe200078e0a00 */
[----:B------:R-:W-:Y:S01]  /*7980*/  ISETP.GT.U32.AND P3, PT, R0, R8, PT ;  /* 0x000000080000720c */ /* 0x000fe20003f64070 */
[----:B------:R-:W-:Y:S01]  /*7990*/  @!P5 IMAD.IADD R16, R16, 0x1, -R0 ;  /* 0x000000011010d824 */ /* 0x000fe200078e0a00 */
[----:B------:R-:W-:Y:S01]  /*79a0*/  ISETP.GE.AND P5, PT, R2, RZ, PT ;  /* 0x000000ff0200720c */ /* 0x000fe20003fa6270 */
[----:B------:R-:W-:Y:S01]  /*79b0*/  IMAD.HI.U32 R2, R20, R7, RZ ;  /* 0x0000000714027227 */ /* 0x000fe200078e00ff */
[----:B------:R-:W-:-:S03]  /*79c0*/  ISETP.GT.U32.AND P6, PT, R0, R9, PT ;  /* 0x000000090000720c */ /* 0x000fc60003fc4070 */
[----:B------:R-:W-:Y:S02]  /*79d0*/  IMAD.MOV R2, RZ, RZ, -R2 ;  /* 0x000000ffff027224 */ /* 0x000fe400078e0a02 */
[--C-:B------:R-:W-:Y:S01]  /*79e0*/  @!P2 IMAD.IADD R11, R11, 0x1, -R0.reuse ;  /* 0x000000010b0ba824 */ /* 0x100fe200078e0a00 */
[----:B------:R-:W-:Y:S01]  /*79f0*/  ISETP.GE.AND P2, PT, R4, RZ, PT ;  /* 0x000000ff0400720c */ /* 0x000fe20003f46270 */
[----:B------:R-:W-:Y:S01]  /*7a00*/  IMAD R7, R0, R2, R7 ;  /* 0x0000000200077224 */ /* 0x000fe200078e0207 */
[----:B------:R-:W-:Y:S01]  /*7a10*/  IADD3 R4, R28, 0x181, RZ ;  /* 0x000001811c047810 */ /* 0x000fe20007ffe0ff */
[--C-:B------:R-:W-:Y:S01]  /*7a20*/  @!P3 IMAD.IADD R8, R8, 0x1, -R0.reuse ;  /* 0x000000010808b824 */ /* 0x100fe200078e0a00 */
[C---:B------:R-:W-:Y:S01]  /*7a30*/  ISETP.GT.U32.AND P3, PT, R0.reuse, R10, PT ;  /* 0x0000000a0000720c */ /* 0x040fe20003f64070 */
[----:B------:R-:W-:Y:S01]  /*7a40*/  IMAD.MOV.U32 R12, RZ, RZ, R11 ;  /* 0x000000ffff0c7224 */ /* 0x000fe200078e000b */
[----:B------:R-:W-:Y:S01]  /*7a50*/  IABS R6, R4 ;  /* 0x0000000400067213 */ /* 0x000fe20000000000 */
[----:B------:R-:W-:Y:S01]  /*7a60*/  @!P6 IMAD.IADD R9, R9, 0x1, -R0 ;  /* 0x000000010909e824 */ /* 0x000fe200078e0a00 */
[----:B------:R-:W-:Y:S01]  /*7a70*/  ISETP.GT.U32.AND P6, PT, R0, R7, PT ;  /* 0x000000070000720c */ /* 0x000fe20003fc4070 */
[----:B------:R-:W-:Y:S01]  /*7a80*/  @!P1 IMAD.MOV R12, RZ, RZ, -R12 ;  /* 0x000000ffff0c9224 */ /* 0x000fe200078e0a0c */
[----:B------:R-:W-:Y:S01]  /*7a90*/  IADD3 R11, R28, 0x180, RZ ;  /* 0x000001801c0b7810 */ /* 0x000fe20007ffe0ff */
[----:B------:R-:W-:Y:S01]  /*7aa0*/  @!P4 IMAD.MOV R16, RZ, RZ, -R16 ;  /* 0x000000ffff10c224 */ /* 0x000fe200078e0a10 */
[----:B------:R-:W-:Y:S01]  /*7ab0*/  ISETP.GE.AND P1, PT, R3, RZ, PT ;  /* 0x000000ff0300720c */ /* 0x000fe20003f26270 */
[----:B------:R-:W-:Y:S01]  /*7ac0*/  IMAD.HI.U32 R3, R20, R6, RZ ;  /* 0x0000000614037227 */ /* 0x000fe200078e00ff */
[----:B------:R1:W-:Y:S01]  /*7ad0*/  STL [R1+0x62c], R12 ;  /* 0x00062c0c01007387 */ /* 0x0003e20000100800 */
[----:B0-----:R-:W-:-:S02]  /*7ae0*/  IABS R14, R11 ;  /* 0x0000000b000e7213 */ /* 0x001fc40000000000 */
[--C-:B------:R-:W-:Y:S01]  /*7af0*/  @!P3 IMAD.IADD R10, R10, 0x1, -R0.reuse ;  /* 0x000000010a0ab824 */ /* 0x100fe200078e0a00 */
[----:B------:R-:W-:Y:S01]  /*7b00*/  IADD3 R2, R28, 0x17e, RZ ;  /* 0x0000017e1c027810 */ /* 0x000fe20007ffe0ff */
[----:B------:R-:W-:Y:S01]  /*7b10*/  IMAD.MOV R3, RZ, RZ, -R3 ;  /* 0x000000ffff037224 */ /* 0x000fe200078e0a03 */
[----:B------:R-:W-:Y:S01]  /*7b20*/  ISETP.GE.AND P4, PT, R4, RZ, PT ;  /* 0x000000ff0400720c */ /* 0x000fe20003f86270 */
[----:B------:R-:W-:Y:S01]  /*7b30*/  @!P6 IMAD.IADD R7, R7, 0x1, -R0 ;  /* 0x000000010707e824 */ /* 0x000fe200078e0a00 */
[----:B------:R-:W-:Y:S01]  /*7b40*/  ISETP.GT.U32.AND P6, PT, R0, R10, PT ;  /* 0x0000000a0000720c */ /* 0x000fe20003fc4070 */
[----:B------:R-:W-:Y:S01]  /*7b50*/  IMAD.HI.U32 R17, R20, R14, RZ ;  /* 0x0000000e14117227 */ /* 0x000fe200078e00ff */
[----:B-1----:R-:W-:Y:S01]  /*7b60*/  IADD3 R12, R28, 0x17f, RZ ;  /* 0x0000017f1c0c7810 */ /* 0x002fe20007ffe0ff */
[----:B------:R0:W-:Y:S01]  /*7b70*/  STL [R1+0x620], R16 ;  /* 0x0006201001007387 */ /* 0x0001e20000100800 */
[----:B------:R-:W-:Y:S01]  /*7b80*/  IABS R5, R2 ;  /* 0x0000000200057213 */ /* 0x000fe20000000000 */
[----:B------:R-:W-:Y:S01]  /*7b90*/  IMAD R6, R0, R3, R6 ;  /* 0x0000000300067224 */ /* 0x000fe200078e0206 */
[----:B------:R-:W-:Y:S01]  /*7ba0*/  IABS R13, R12 ;  /* 0x0000000c000d7213 */ /* 0x000fe20000000000 */
[----:B------:R-:W-:Y:S01]  /*7bb0*/  IMAD.MOV R17, RZ, RZ, -R17 ;  /* 0x000000ffff117224 */ /* 0x000fe200078e0a11 */
[----:B------:R-:W-:Y:S01]  /*7bc0*/  IADD3 R3, R28, 0x17d, RZ ;  /* 0x0000017d1c037810 */ /* 0x000fe20007ffe0ff */
[----:B------:R-:W-:Y:S01]  /*7bd0*/  IMAD.MOV.U32 R18, RZ, RZ, R8 ;  /* 0x000000ffff127224 */ /* 0x000fe200078e0008 */
[----:B------:R-:W-:Y:S01]  /*7be0*/  ISETP.GT.U32.AND P3, PT, R0, R6, PT ;  /* 0x000000060000720c */ /* 0x000fe20003f64070 */
[----:B------:R-:W-:-:S04]  /*7bf0*/  IMAD.HI.U32 R15, R20, R13, RZ ;  /* 0x0000000d140f7227 */ /* 0x000fc800078e00ff */
[----:B------:R-:W-:Y:S02]  /*7c00*/  IMAD.MOV R15, RZ, RZ, -R15 ;  /* 0x000000ffff0f7224 */ /* 0x000fe400078e0a0f */
[----:B------:R-:W-:Y:S01]  /*7c10*/  IMAD R4, R0, R17, R14 ;  /* 0x0000001100047224 */ /* 0x000fe200078e020e */
[----:B------:R-:W-:Y:S01]  /*7c20*/  IABS R14, R3 ;  /* 0x00000003000e7213 */ /* 0x000fe20000000000 */
[----:B------:R-:W-:Y:S02]  /*7c30*/  @!P6 IMAD.IADD R10, R10, 0x1, -R0 ;  /* 0x000000010a0ae824 */ /* 0x000fe400078e0a00 */
[----:B0-----:R-:W-:Y:S01]  /*7c40*/  IMAD.MOV.U32 R16, RZ, RZ, R5 ;  /* 0x000000ffff107224 */ /* 0x001fe200078e0005 */
[C---:B------:R-:W-:Y:S01]  /*7c50*/  ISETP.GT.U32.AND P6, PT, R0.reuse, R4, PT ;  /* 0x000000040000720c */ /* 0x040fe20003fc4070 */
[----:B------:R-:W-:Y:S02]  /*7c60*/  IMAD R5, R0, R15, R13 ;  /* 0x0000000f00057224 */ /* 0x000fe400078e020d */
[----:B------:R-:W-:-:S02]  /*7c70*/  IMAD.MOV.U32 R15, RZ, RZ, R9 ;  /* 0x000000ffff0f7224 */ /* 0x000fc400078e0009 */
[----:B------:R-:W-:Y:S01]  /*7c80*/  IMAD.MOV.U32 R13, RZ, RZ, R10 ;  /* 0x000000ffff0d7224 */ /* 0x000fe200078e000a */
[----:B------:R-:W-:Y:S01]  /*7c90*/  IADD3 R10, R28, 0x17b, RZ ;  /* 0x0000017b1c0a7810 */ /* 0x000fe20007ffe0ff */
[----:B------:R-:W-:-:S04]  /*7ca0*/  IMAD.HI.U32 R8, R20, R16, RZ ;  /* 0x0000001014087227 */ /* 0x000fc800078e00ff */
[----:B------:R-:W-:Y:S01]  /*7cb0*/  @!P0 IMAD.MOV R18, RZ, RZ, -R18 ;  /* 0x000000ffff128224 */ /* 0x000fe200078e0a12 */
[C---:B------:R-:W-:Y:S01]  /*7cc0*/  ISETP.GT.U32.AND P0, PT, R0.reuse, R7, PT ;  /* 0x000000070000720c */ /* 0x040fe20003f04070 */
[----:B------:R-:W-:Y:S01]  /*7cd0*/  @!P2 IMAD.MOV R15, RZ, RZ, -R15 ;  /* 0x000000ffff0fa224 */ /* 0x000fe200078e0a0f */
[----:B------:R-:W-:Y:S01]  /*7ce0*/  ISETP.GE.AND P2, PT, R11, RZ, PT ;  /* 0x000000ff0b00720c */ /* 0x000fe20003f46270 */
[----:B------:R-:W-:Y:S01]  /*7cf0*/  @!P5 IMAD.MOV R13, RZ, RZ, -R13 ;  /* 0x000000ffff0dd224 */ /* 0x000fe200078e0a0d */
[----:B------:R-:W-:Y:S01]  /*7d00*/  STL [R1+0x614], R18 ;  /* 0x0006141201007387 */ /* 0x000fe20000100800 */
[----:B------:R-:W-:Y:S01]  /*7d10*/  IMAD.MOV R8, RZ, RZ, -R8 ;  /* 0x000000ffff087224 */ /* 0x000fe200078e0a08 */
[----:B------:R-:W-:Y:S01]  /*7d20*/  ISETP.GT.U32.AND P5, PT, R0, R5, PT ;  /* 0x000000050000720c */ /* 0x000fe20003fa4070 */
[--C-:B------:R-:W-:Y:S01]  /*7d30*/  @!P3 IMAD.IADD R6, R6, 0x1, -R0.reuse ;  /* 0x000000010606b824 */ /* 0x100fe200078e0a00 */
[----:B------:R-:W-:Y:S01]  /*7d40*/  STL [R1+0x610], R15 ;  /* 0x0006100f01007387 */ /* 0x000fe20000100800 */
[----:B------:R-:W-:-:S02]  /*7d50*/  @!P6 IMAD.IADD R4, R4, 0x1, -R0 ;  /* 0x000000010404e824 */ /* 0x000fc400078e0a00 */
[----:B------:R-:W-:Y:S01]  /*7d60*/  IMAD.HI.U32 R9, R20, R14, RZ ;  /* 0x0000000e14097227 */ /* 0x000fe200078e00ff */
[----:B------:R0:W-:Y:S01]  /*7d70*/  STL [R1+0x60c], R13 ;  /* 0x00060c0d01007387 */ /* 0x0001e20000100800 */
[----:B------:R-:W-:Y:S02]  /*7d80*/  ISETP.GT.U32.AND P3, PT, R0, R6, PT ;  /* 0x000000060000720c */ /* 0x000fe40003f64070 */
[--C-:B------:R-:W-:Y:S01]  /*7d90*/  @!P0 IMAD.IADD R7, R7, 0x1, -R0.reuse ;  /* 0x0000000107078824 */ /* 0x100fe200078e0a00 */
[----:B------:R-:W-:Y:S01]  /*7da0*/  ISETP.GE.AND P0, PT, R12, RZ, PT ;  /* 0x000000ff0c00720c */ /* 0x000fe20003f06270 */
[----:B------:R-:W-:Y:S01]  /*7db0*/  IMAD.MOV R9, RZ, RZ, -R9 ;  /* 0x000000ffff097224 */ /* 0x000fe200078e0a09 */
[C---:B------:R-:W-:Y:S01]  /*7dc0*/  IADD3 R12, R28.reuse, 0x17c, RZ ;  /* 0x0000017c1c0c7810 */ /* 0x040fe20007ffe0ff */
[----:B------:R-:W-:Y:S01]  /*7dd0*/  IMAD.MOV.U32 R11, RZ, RZ, R7 ;  /* 0x000000ffff0b7224 */ /* 0x000fe200078e0007 */
[----:B------:R-:W-:Y:S01]  /*7de0*/  IADD3 R7, R28, 0x17a, RZ ;  /* 0x0000017a1c077810 */ /* 0x000fe20007ffe0ff */
[----:B------:R-:W-:Y:S01]  /*7df0*/  @!P5 IMAD.IADD R5, R5, 0x1, -R0 ;  /* 0x000000010505d824 */ /* 0x000fe200078e0a00 */
[C---:B------:R-:W-:Y:S01]  /*7e00*/  ISETP.GT.U32.AND P5, PT, R0.reuse, R4, PT ;  /* 0x000000040000720c */ /* 0x040fe20003fa4070 */
[----:B0-----:R-:W-:Y:S01]  /*7e10*/  IMAD R13, R0, R8, R16 ;  /* 0x00000008000d7224 */ /* 0x001fe200078e0210 */
[----:B------:R-:W-:Y:S01]  /*7e20*/  IADD3 R8, R28, 0x179, RZ ;  /* 0x000001791c087810 */ /* 0x000fe20007ffe0ff */
[----:B------:R-:W-:Y:S01]  /*7e30*/  @!P1 IMAD.MOV R11, RZ, RZ, -R11 ;  /* 0x000000ffff0b9224 */ /* 0x000fe200078e0a0b */
[----:B------:R-:W-:Y:S01]  /*7e40*/  ISETP.GT.U32.AND P1, PT, R0, R5, PT ;  /* 0x000000050000720c */ /* 0x000fe20003f24070 */
[----:B------:R-:W-:Y:S01]  /*7e50*/  @!P3 IMAD.IADD R6, R6, 0x1, -R0 ;  /* 0x000000010606b824 */ /* 0x000fe200078e0a00 */
[----:B------:R-:W-:-:S02]  /*7e60*/  ISETP.GT.U32.AND P6, PT, R0, R13, PT ;  /* 0x0000000d0000720c */ /* 0x000fc40003fc4070 */
[----:B------:R-:W-:Y:S01]  /*7e70*/  ISETP.GE.AND P3, PT, R2, RZ, PT ;  /* 0x000000ff0200720c */ /* 0x000fe20003f66270 */
[----:B------:R-:W-:Y:S01]  /*7e80*/  IMAD R2, R0, R9, R14 ;  /* 0x0000000900027224 */ /* 0x000fe200078e020e */
[----:B------:R-:W-:Y:S01]  /*7e90*/  IABS R14, R12 ;  /* 0x0000000c000e7213 */ /* 0x000fe20000000000 */
[----:B------:R0:W-:Y:S01]  /*7ea0*/  STL [R1+0x608], R11 ;  /* 0x0006080b01007387 */ /* 0x0001e20000100800 */
[----:B------:R-:W-:Y:S01]  /*7eb0*/  IABS R15, R10 ;  /* 0x0000000a000f7213 */ /* 0x000fe20000000000 */
[----:B------:R-:W-:Y:S01]  /*7ec0*/  @!P5 IMAD.IADD R4, R4, 0x1, -R0 ;  /* 0x000000010404d824 */ /* 0x000fe200078e0a00 */
[----:B------:R-:W-:Y:S01]  /*7ed0*/  ISETP.GT.U32.AND P5, PT, R0, R2, PT ;  /* 0x000000020000720c */ /* 0x000fe20003fa4070 */
[----:B------:R-:W-:Y:S01]  /*7ee0*/  IMAD.HI.U32 R16, R20, R14, RZ ;  /* 0x0000000e14107227 */ /* 0x000fe200078e00ff */
[----:B------:R-:W-:-:S03]  /*7ef0*/  IABS R9, R8 ;  /* 0x0000000800097213 */ /* 0x000fc60000000000 */
[----:B------:R-:W-:Y:S02]  /*7f00*/  @!P6 IMAD.IADD R13, R13, 0x1, -R0 ;  /* 0x000000010d0de824 */ /* 0x000fe400078e0a00 */
[----:B------:R-:W-:Y:S01]  /*7f10*/  IMAD.MOV R16, RZ, RZ, -R16 ;  /* 0x000000ffff107224 */ /* 0x000fe200078e0a10 */
[----:B0-----:R-:W-:Y:S01]  /*7f20*/  IABS R11, R7 ;  /* 0x00000007000b7213 */ /* 0x001fe20000000000 */
[----:B------:R-:W-:Y:S01]  /*7f30*/  @!P1 IMAD.IADD R5, R5, 0x1, -R0 ;  /* 0x0000000105059824 */ /* 0x000fe200078e0a00 */
[C---:B------:R-:W-:Y:S01]  /*7f40*/  ISETP.GT.U32.AND P6, PT, R0.reuse, R13, PT ;  /* 0x0000000d0000720c */ /* 0x040fe20003fc4070 */
[----:B------:R-:W-:Y:S01]  /*7f50*/  IMAD.MOV.U32 R19, RZ, RZ, R6 ;  /* 0x000000ffff137224 */ /* 0x000fe200078e0006 */
[----:B------:R-:W-:Y:S01]  /*7f60*/  ISETP.GE.AND P1, PT, R3, RZ, PT ;  /* 0x000000ff0300720c */ /* 0x000fe20003f26270 */
[----:B------:R-:W-:Y:S02]  /*7f70*/  IMAD R3, R0, R16, R14 ;  /* 0x0000001000037224 */ /* 0x000fe400078e020e */
[----:B------:R-:W-:-:S04]  /*7f80*/  IMAD.HI.U32 R14, R20, R15, RZ ;  /* 0x0000000f140e7227 */ /* 0x000fc800078e00ff */
[----:B------:R-:W-:-:S04]  /*7f90*/  IMAD.HI.U32 R16, R20, R9, RZ ;  /* 0x0000000914107227 */ /* 0x000fc800078e00ff */
[----:B------:R-:W-:Y:S01]  /*7fa0*/  @!P6 IMAD.IADD R13, R13, 0x1, -R0 ;  /* 0x000000010d0de824 */ /* 0x000fe200078e0a00 */
[----:B------:R-:W-:Y:S01]  /*7fb0*/  ISETP.GT.U32.AND P6, PT, R0, R3, PT ;  /* 0x000000030000720c */ /* 0x000fe20003fc4070 */
[----:B------:R-:W-:-:S04]  /*7fc0*/  IMAD.HI.U32 R17, R20, R11, RZ ;  /* 0x0000000b14117227 */ /* 0x000fc800078e00ff */
[----:B------:R-:W-:Y:S02]  /*7fd0*/  IMAD.MOV R14, RZ, RZ, -R14 ;  /* 0x000000ffff0e7224 */ /* 0x000fe400078e0a0e */
[----:B------:R-:W-:Y:S01]  /*7fe0*/  @!P5 IMAD.IADD R2, R2, 0x1, -R0 ;  /* 0x000000010202d824 */ /* 0x000fe200078e0a00 */
[----:B------:R-:W-:Y:S01]  /*7ff0*/  ISETP.GE.AND P5, PT, R12, RZ, PT ;  /* 0x000000ff0c00720c */ /* 0x000fe20003fa6270 */
[----:B------:R-:W-:Y:S01]  /*8000*/  IMAD.MOV R16, RZ, RZ, -R16 ;  /* 0x000000ffff107224 */ /* 0x000fe200078e0a10 */
[----:B------:R-:W-:Y:S01]  /*8010*/  IADD3 R12, R28, 0x178, RZ ;  /* 0x000001781c0c7810 */ /* 0x000fe20007ffe0ff */
[----:B------:R-:W-:Y:S02]  /*8020*/  IMAD.MOV R17, RZ, RZ, -R17 ;  /* 0x000000ffff117224 */ /* 0x000fe400078e0a11 */
[C---:B------:R-:W-:Y:S01]  /*8030*/  IMAD R14, R0.reuse, R14, R15 ;  /* 0x0000000e000e7224 */ /* 0x040fe200078e020f */
[----:B------:R-:W-:Y:S01]  /*8040*/  IABS R6, R12 ;  /* 0x0000000c00067213 */ /* 0x000fe20000000000 */
[----:B------:R-:W-:Y:S01]  /*8050*/  @!P6 IMAD.IADD R3, R3, 0x1, -R0 ;  /* 0x000000010303e824 */ /* 0x000fe200078e0a00 */
[C---:B------:R-:W-:Y:S01]  /*8060*/  ISETP.GT.U32.AND P6, PT, R0.reuse, R2, PT ;  /* 0x000000020000720c */ /* 0x040fe20003fc4070 */
[----:B------:R-:W-:Y:S01]  /*8070*/  IMAD R9, R0, R16, R9 ;  /* 0x0000001000097224 */ /* 0x000fe200078e0209 */
[----:B------:R-:W-:Y:S01]  /*8080*/  IADD3 R15, R28, 0x177, RZ ;  /* 0x000001771c0f7810 */ /* 0x000fe20007ffe0ff */
[----:B------:R-:W-:-:S02]  /*8090*/  IMAD R11, R0, R17, R11 ;  /* 0x00000011000b7224 */ /* 0x000fc400078e020b */
[----:B------:R-:W-:Y:S01]  /*80a0*/  IMAD.MOV.U32 R18, RZ, RZ, R4 ;  /* 0x000000ffff127224 */ /* 0x000fe200078e0004 */
[----:B------:R-:W-:Y:S01]  /*80b0*/  IABS R4, R15 ;  /* 0x0000000f00047213 */ /* 0x000fe20000000000 */
[----:B------:R-:W-:Y:S01]  /*80c0*/  @!P4 IMAD.MOV R19, RZ, RZ, -R19 ;  /* 0x000000ffff13c224 */ /* 0x000fe200078e0a13 */
[C---:B------:R-:W-:Y:S01]  /*80d0*/  ISETP.GT.U32.AND P4, PT, R0.reuse, R14, PT ;  /* 0x0000000e0000720c */ /* 0x040fe20003f84070 */
[----:B------:R-:W-:Y:S02]  /*80e0*/  IMAD.MOV.U32 R16, RZ, RZ, R5 ;  /* 0x000000ffff107224 */ /* 0x000fe400078e0005 */
[----:B------:R-:W-:Y:S01]  /*80f0*/  @!P2 IMAD.MOV R18, RZ, RZ, -R18 ;  /* 0x000000ffff12a224 */ /* 0x000fe200078e0a12 */
[C---:B------:R-:W-:Y:S01]  /*8100*/  ISETP.GT.U32.AND P2, PT, R0.reuse, R3, PT ;  /* 0x000000030000720c */ /* 0x040fe20003f44070 */
[----:B------:R-:W-:Y:S01]  /*8110*/  @!P0 IMAD.MOV R16, RZ, RZ, -R16 ;  /* 0x000000ffff108224 */ /* 0x000fe200078e0a10 */
[----:B------:R-:W-:Y:S01]  /*8120*/  ISETP.GT.U32.AND P0, PT, R0, R11, PT ;  /* 0x0000000b0000720c */ /* 0x000fe20003f04070 */
[----:B------:R-:W-:Y:S01]  /*8130*/  IMAD.HI.U32 R5, R20, R6, RZ ;  /* 0x0000000614057227 */ /* 0x000fe200078e00ff */
[----:B------:R-:W-:Y:S03]  /*8140*/  STL [R1+0x5fc], R19 ;  /* 0x0005fc1301007387 */ /* 0x000fe60000100800 */
[--C-:B------:R-:W-:Y:S01]  /*8150*/  @!P6 IMAD.IADD R2, R2, 0x1, -R0.reuse ;  /* 0x000000010202e824 */ /* 0x100fe200078e0a00 */
[----:B------:R-:W-:Y:S01]  /*8160*/  ISETP.GT.U32.AND P6, PT, R0, R9, PT ;  /* 0x000000090000720c */ /* 0x000fe20003fc4070 */
[----:B------:R-:W-:Y:S01]  /*8170*/  IMAD.MOV R5, RZ, RZ, -R5 ;  /* 0x000000ffff057224 */ /* 0x000fe200078e0a05 */
[----:B------:R-:W-:Y:S01]  /*8180*/  STL [R1+0x5f8], R18 ;  /* 0x0005f81201007387 */ /* 0x000fe20000100800 */
[--C-:B------:R-:W-:Y:S01]  /*8190*/  @!P4 IMAD.IADD R14, R14, 0x1, -R0.reuse ;  /* 0x000000010e0ec824 */ /* 0x100fe200078e0a00 */
[----:B------:R-:W-:Y:S01]  /*81a0*/  ISETP.GE.AND P4, PT, R8, RZ, PT ;  /* 0x000000ff0800720c */ /* 0x000fe20003f86270 */
[----:B------:R-:W-:Y:S01]  /*81b0*/  @!P2 IMAD.IADD R3, R3, 0x1, -R0 ;  /* 0x000000010303a824 */ /* 0x000fe200078e0a00 */
[----:B------:R-:W-:Y:S01]  /*81c0*/  STL [R1+0x5f4], R16 ;  /* 0x0005f41001007387 */ /* 0x000fe20000100800 */
[C---:B------:R-:W-:Y:S01]  /*81d0*/  IMAD R6, R0.reuse, R5, R6 ;  /* 0x0000000500067224 */ /* 0x040fe200078e0206 */
[----:B------:R-:W-:Y:S01]  /*81e0*/  ISETP.GE.AND P2, PT, R7, RZ, PT ;  /* 0x000000ff0700720c */ /* 0x000fe20003f46270 */
[--C-:B------:R-:W-:Y:S01]  /*81f0*/  @!P0 IMAD.IADD R11, R11, 0x1, -R0.reuse ;  /* 0x000000010b0b8824 */ /* 0x100fe200078e0a00 */
[----:B------:R-:W-:Y:S01]  /*8200*/  ISETP.GT.U32.AND P0, PT, R0, R14, PT ;  /* 0x0000000e0000720c */ /* 0x000fe20003f04070 */
[----:B------:R-:W-:Y:S01]  /*8210*/  @!P3 IMAD.MOV R13, RZ, RZ, -R13 ;  /* 0x000000ffff0db224 */ /* 0x000fe200078e0a0d */
[----:B------:R-:W-:Y:S01]  /*8220*/  ISETP.GE.AND P3, PT, R10, RZ, PT ;  /* 0x000000ff0a00720c */ /* 0x000fe20003f66270 */
[----:B------:R-:W-:Y:S01]  /*8230*/  @!P5 IMAD.MOV R3, RZ, RZ, -R3 ;  /* 0x000000ffff03d224 */ /* 0x000fe200078e0a03 */
[----:B------:R-:W-:Y:S01]  /*8240*/  ISETP.GT.U32.AND P5, PT, R0, R6, PT ;  /* 0x000000060000720c */ /* 0x000fe20003fa4070 */
[----:B------:R-:W-:Y:S01]  /*8250*/  @!P6 IMAD.IADD R9, R9, 0x1, -R0 ;  /* 0x000000010909e824 */ /* 0x000fe200078e0a00 */
[----:B------:R0:W-:Y:S01]  /*8260*/  STL [R1+0x5f0], R13 ;  /* 0x0005f00d01007387 */ /* 0x0001e20000100800 */
[----:B------:R-:W-:Y:S01]  /*8270*/  IMAD.HI.U32 R7, R20, R4, RZ ;  /* 0x0000000414077227 */ /* 0x000fe200078e00ff */
[----:B------:R-:W-:-:S02]  /*8280*/  ISETP.GT.U32.AND P6, PT, R0, R11, PT ;  /* 0x0000000b0000720c */ /* 0x000fc40003fc4070 */
[C---:B------:R-:W-:Y:S02]  /*8290*/  IADD3 R8, R28.reuse, 0x174, RZ ;  /* 0x000001741c087810 */ /* 0x040fe40007ffe0ff */
[----:B------:R-:W-:Y:S01]  /*82a0*/  IADD3 R5, R28, 0x175, RZ ;  /* 0x000001751c057810 */ /* 0x000fe20007ffe0ff */
[----:B------:R-:W-:Y:S01]  /*82b0*/  @!P0 IMAD.IADD R14, R14, 0x1, -R0 ;  /* 0x000000010e0e8824 */ /* 0x000fe200078e0a00 */
[----:B------:R-:W-:Y:S01]  /*82c0*/  ISETP.GE.AND P0, PT, R12, RZ, PT ;  /* 0x000000ff0c00720c */ /* 0x000fe20003f06270 */
[----:B0-----:R-:W-:Y:S02]  /*82d0*/  IMAD.MOV.U32 R13, RZ, RZ, R2 ;  /* 0x000000ffff0d7224 */ /* 0x001fe400078e0002 */
[----:B------:R-:W-:Y:S01]  /*82e0*/  IMAD.MOV R2, RZ, RZ, -R7 ;  /* 0x000000ffff027224 */ /* 0x000fe200078e0a07 */
[----:B------:R-:W-:Y:S01]  /*82f0*/  IADD3 R7, R28, 0x176, RZ ;  /* 0x000001761c077810 */ /* 0x000fe20007ffe0ff */
        /* <DEDUP_REMOVED lines=9> */
[----:B------:R-:W-:Y:S01]  /*8390*/  ISETP.GE.AND P5, PT, R7, RZ, PT ;  /* 0x000000ff0700720c */ /* 0x000fe20003fa6270 */
[----:B------:R1:W-:Y:S01]  /*83a0*/  STL [R1+0x5e8], R3 ;  /* 0x0005e80301007387 */ /* 0x0003e20000100800 */
[----:B------:R-:W-:Y:S01]  /*83b0*/  IABS R7, R8 ;  /* 0x0000000800077213 */ /* 0x000fe20000000000 */
[----:B------:R-:W-:-:S02]  /*83c0*/  IMAD.MOV R12, RZ, RZ, -R12 ;  /* 0x000000ffff0c7224 */ /* 0x000fc400078e0a0c */
[----:B------:R-:W-:Y:S01]  /*83d0*/  @!P1 IMAD.IADD R9, R9, 0x1, -R0 ;  /* 0x0000000109099824 */ /* 0x000fe200078e0a00 */
[----:B------:R-:W-:Y:S01]  /*83e0*/  ISETP.GE.AND P1, PT, R15, RZ, PT ;  /* 0x000000ff0f00720c */ /* 0x000fe20003f26270 */
[----:B0-----:R-:W-:Y:S01]  /*83f0*/  IMAD.MOV.U32 R13, RZ, RZ, R14 ;  /* 0x000000ffff0d7224 */ /* 0x001fe200078e000e */
[----:B------:R-:W-:Y:S01]  /*8400*/  IADD3 R14, R28, 0x16e, RZ ;  /* 0x0000016e1c0e7810 */ /* 0x000fe20007ffe0ff */
[C---:B------:R-:W-:Y:S02]  /*8410*/  IMAD R4, R0.reuse, R12, R4 ;  /* 0x0000000c00047224 */ /* 0x040fe400078e0204 */
[----:B------:R-:W-:Y:S01]  /*8420*/  @!P3 IMAD.MOV R13, RZ, RZ, -R13 ;  /* 0x000000ffff0db224 */ /* 0x000fe200078e0a0d */
[----:B------:R-:W-:Y:S01]  /*8430*/  ISETP.GT.U32.AND P3, PT, R0, R6, PT ;  /* 0x000000060000720c */ /* 0x000fe20003f64070 */
[----:B------:R-:W-:Y:S01]  /*8440*/  @!P2 IMAD.MOV R11, RZ, RZ, -R11 ;  /* 0x000000ffff0ba224 */ /* 0x000fe200078e0a0b */
[----:B-1----:R-:W-:Y:S01]  /*8450*/  IABS R3, R5 ;  /* 0x0000000500037213 */ /* 0x002fe20000000000 */
[----:B------:R-:W-:Y:S01]  /*8460*/  @!P6 IMAD.IADD R2, R2, 0x1, -R0 ;  /* 0x000000010202e824 */ /* 0x000fe200078e0a00 */
[----:B------:R0:W-:Y:S01]  /*8470*/  STL [R1+0x5e4], R13 ;  /* 0x0005e40d01007387 */ /* 0x0001e20000100800 */
[----:B------:R-:W-:-:S02]  /*8480*/  ISETP.GT.U32.AND P2, PT, R0, R4, PT ;  /* 0x000000040000720c */ /* 0x000fc40003f44070 */
[----:B------:R-:W-:Y:S01]  /*8490*/  IMAD.HI.U32 R10, R20, R3, RZ ;  /* 0x00000003140a7227 */ /* 0x000fe200078e00ff */
[----:B------:R-:W-:Y:S01]  /*84a0*/  ISETP.GT.U32.AND P6, PT, R0, R2, PT ;  /* 0x000000020000720c */ /* 0x000fe20003fc4070 */
[----:B------:R1:W-:Y:S02]  /*84b0*/  STL [R1+0x5c8], R11 ;  /* 0x0005c80b01007387 */ /* 0x0003e40000100800 */
[----:B------:R-:W-:Y:S02]  /*84c0*/  IMAD.MOV R10, RZ, RZ, -R10 ;  /* 0x000000ffff0a7224 */ /* 0x000fe400078e0a0a */
[----:B------:R-:W-:Y:S02]  /*84d0*/  @!P3 IMAD.IADD R6, R6, 0x1, -R0 ;  /* 0x000000010606b824 */ /* 0x000fe400078e0a00 */
[----:B0-----:R-:W-:Y:S02]  /*84e0*/  IMAD.MOV.U32 R13, RZ, RZ, R9 ;  /* 0x000000ffff0d7224 */ /* 0x001fe400078e0009 */
[----:B------:R-:W-:-:S04]  /*84f0*/  IMAD.HI.U32 R9, R20, R7, RZ ;  /* 0x0000000714097227 */ /* 0x000fc800078e00ff */
[----:B------:R-:W-:Y:S01]  /*8500*/  @!P4 IMAD.MOV R13, RZ, RZ, -R13 ;  /* 0x000000ffff0dc224 */ /* 0x000fe200078e0a0d */
[----:B------:R-:W-:Y:S01]  /*8510*/  ISETP.GE.AND P4, PT, R5, RZ, PT ;  /* 0x000000ff0500720c */ /* 0x000fe20003f86270 */
[----:B------:R-:W-:Y:S01]  /*8520*/  IMAD.MOV R5, RZ, RZ, -R9 ;  /* 0x000000ffff057224 */ /* 0x000fe200078e0a09 */
[----:B------:R-:W-:Y:S01]  /*8530*/  IADD3 R9, R28, 0x173, RZ ;  /* 0x000001731c097810 */ /* 0x000fe20007ffe0ff */
[----:B------:R-:W-:Y:S01]  /*8540*/  IMAD.MOV.U32 R12, RZ, RZ, R6 ;  /* 0x000000ffff0c7224 */ /* 0x000fe200078e0006 */
[----:B------:R-:W-:Y:S01]  /*8550*/  STL [R1+0x5cc], R13 ;  /* 0x0005cc0d01007387 */ /* 0x000fe20000100800 */
[----:B------:R-:W-:Y:S01]  /*8560*/  IMAD R5, R0, R5, R7 ;  /* 0x0000000500057224 */ /* 0x000fe200078e0207 */
[----:B------:R-:W-:Y:S01]  /*8570*/  IADD3 R7, R28, 0x171, RZ ;  /* 0x000001711c077810 */ /* 0x000fe20007ffe0ff */
[----:B------:R-:W-:Y:S01]  /*8580*/  @!P0 IMAD.MOV R12, RZ, RZ, -R12 ;  /* 0x000000ffff0c8224 */ /* 0x000fe200078e0a0c */
[----:B------:R-:W-:Y:S01]  /*8590*/  IABS R17, R9 ;  /* 0x0000000900117213 */ /* 0x000fe20000000000 */
[C---:B------:R-:W-:Y:S01]  /*85a0*/  IMAD R3, R0.reuse, R10, R3 ;  /* 0x0000000a00037224 */ /* 0x040fe200078e0203 */
[----:B------:R-:W-:Y:S01]  /*85b0*/  ISETP.GT.U32.AND P0, PT, R0, R5, PT ;  /* 0x000000050000720c */ /* 0x000fe20003f04070 */
[--C-:B------:R-:W-:Y:S01]  /*85c0*/  @!P2 IMAD.IADD R4, R4, 0x1, -R0.reuse ;  /* 0x000000010404a824 */ /* 0x100fe200078e0a00 */
[----:B------:R-:W-:Y:S01]  /*85d0*/  IABS R10, R7 ;  /* 0x00000007000a7213 */ /* 0x000fe20000000000 */
[----:B------:R-:W-:Y:S01]  /*85e0*/  @!P6 IMAD.IADD R2, R2, 0x1, -R0 ;  /* 0x000000010202e824 */ /* 0x000fe200078e0a00 */
[C---:B------:R-:W-:Y:S01]  /*85f0*/  ISETP.GT.U32.AND P3, PT, R0.reuse, R3, PT ;  /* 0x000000030000720c */ /* 0x040fe20003f64070 */
[----:B------:R0:W-:Y:S01]  /*8600*/  STL [R1+0x5d0], R12 ;  /* 0x0005d00c01007387 */ /* 0x0001e20000100800 */
[----:B------:R-:W-:Y:S01]  /*8610*/  ISETP.GT.U32.AND P2, PT, R0, R4, PT ;  /* 0x000000040000720c */ /* 0x000fe20003f44070 */
[----:B------:R-:W-:Y:S01]  /*8620*/  IMAD.MOV.U32 R6, RZ, RZ, R10 ;  /* 0x000000ffff067224 */ /* 0x000fe200078e000a */
[----:B------:R-:W-:Y:S01]  /*8630*/  ISETP.GE.AND P6, PT, R8, RZ, PT ;  /* 0x000000ff0800720c */ /* 0x000fe20003fc6270 */
[----:B-1----:R-:W-:Y:S01]  /*8640*/  IMAD.MOV.U32 R11, RZ, RZ, R2 ;  /* 0x000000ffff0b7224 */ /* 0x002fe200078e0002 */
[----:B------:R-:W-:Y:S01]  /*8650*/  IADD3 R8, R28, 0x172, RZ ;  /* 0x000001721c087810 */ /* 0x000fe20007ffe0ff */
[----:B------:R-:W-:-:S03]  /*8660*/  IMAD.HI.U32 R2, R20, R6, RZ ;  /* 0x0000000614027227 */ /* 0x000fc600078e00ff */
[----:B------:R-:W-:Y:S01]  /*8670*/  IABS R18, R8 ;  /* 0x0000000800127213 */ /* 0x000fe20000000000 */
[--C-:B------:R-:W-:Y:S02]  /*8680*/  @!P0 IMAD.IADD R5, R5, 0x1, -R0.reuse ;  /* 0x0000000105058824 */ /* 0x100fe400078e0a00 */
[--C-:B------:R-:W-:Y:S02]  /*8690*/  @!P3 IMAD.IADD R3, R3, 0x1, -R0.reuse ;  /* 0x000000010303b824 */ /* 0x100fe400078e0a00 */
[----:B------:R-:W-:Y:S01]  /*86a0*/  IMAD.HI.U32 R10, R20, R18, RZ ;  /* 0x00000012140a7227 */ /* 0x000fe200078e00ff */
[C---:B------:R-:W-:Y:S02]  /*86b0*/  ISETP.GT.U32.AND P0, PT, R0.reuse, R5, PT ;  /* 0x000000050000720c */ /* 0x040fe40003f04070 */
[----:B------:R-:W-:Y:S01]  /*86c0*/  ISETP.GT.U32.AND P3, PT, R0, R3, PT ;  /* 0x000000030000720c */ /* 0x000fe20003f64070 */
[----:B------:R-:W-:Y:S01]  /*86d0*/  @!P2 IMAD.IADD R4, R4, 0x1, -R0 ;  /* 0x000000010404a824 */ /* 0x000fe200078e0a00 */
[----:B------:R-:W-:Y:S01]  /*86e0*/  ISETP.GE.AND P2, PT, R8, RZ, PT ;  /* 0x000000ff0800720c */ /* 0x000fe20003f46270 */
[----:B------:R-:W-:-:S02]  /*86f0*/  IMAD.MOV R8, RZ, RZ, -R10 ;  /* 0x000000ffff087224 */ /* 0x000fc400078e0a0a */
[----:B------:R-:W-:Y:S01]  /*8700*/  @!P1 IMAD.MOV R11, RZ, RZ, -R11 ;  /* 0x000000ffff0b9224 */ /* 0x000fe200078e0a0b */
[----:B------:R-:W-:Y:S01]  /*8710*/  ISETP.GE.AND P1, PT, R9, RZ, PT ;  /* 0x000000ff0900720c */ /* 0x000fe20003f26270 */
[----:B------:R-:W-:Y:S01]  /*8720*/  IMAD R18, R0, R8, R18 ;  /* 0x0000000800127224 */ /* 0x000fe200078e0212 */
[----:B------:R-:W-:Y:S01]  /*8730*/  IADD3 R8, R28, 0x16f, RZ ;  /* 0x0000016f1c087810 */ /* 0x000fe20007ffe0ff */
        /* <DEDUP_REMOVED lines=8> */
[C---:B------:R-:W-:Y:S01]  /*87c0*/  IADD3 R9, R28.reuse, 0x170, RZ ;  /* 0x000001701c097810 */ /* 0x040fe20007ffe0ff */
[----:B0-----:R-:W-:Y:S02]  /*87d0*/  IMAD.MOV.U32 R12, RZ, RZ, R4 ;  /* 0x000000ffff0c7224 */ /* 0x001fe400078e0004 */
[----:B-1----:R-:W-:Y:S01]  /*87e0*/  IMAD.MOV.U32 R11, RZ, RZ, R3 ;  /* 0x000000ffff0b7224 */ /* 0x002fe200078e0003 */
[----:B------:R-:W-:Y:S01]  /*87f0*/  IADD3 R3, R28, 0x16d, RZ ;  /* 0x0000016d1c037810 */ /* 0x000fe20007ffe0ff */
[----:B------:R-:W-:Y:S01]  /*8800*/  @!P5 IMAD.MOV R12, RZ, RZ, -R12 ;  /* 0x000000ffff0cd224 */ /* 0x000fe200078e0a0c */
[----:B------:R-:W-:Y:S01]  /*8810*/  ISETP.GT.U32.AND P5, PT, R0, R17, PT ;  /* 0x000000110000720c */ /* 0x000fe20003fa4070 */
[----:B------:R-:W-:Y:S01]  /*8820*/  IMAD.MOV R2, RZ, RZ, -R2 ;  /* 0x000000ffff027224 */ /* 0x000fe200078e0a02 */
[----:B------:R-:W-:Y:S01]  /*8830*/  IABS R13, R3 ;  /* 0x00000003000d7213 */ /* 0x000fe20000000000 */
[----:B------:R-:W-:Y:S01]  /*8840*/  @!P4 IMAD.MOV R11, RZ, RZ, -R11 ;  /* 0x000000ffff0bc224 */ /* 0x000fe200078e0a0b */
[----:B------:R-:W-:Y:S01]  /*8850*/  ISETP.GE.AND P4, PT, R9, RZ, PT ;  /* 0x000000ff0900720c */ /* 0x000fe20003f86270 */
[----:B------:R-:W-:Y:S01]  /*8860*/  @!P0 IMAD.IADD R18, R18, 0x1, -R0 ;  /* 0x0000000112128824 */ /* 0x000fe200078e0a00 */
[----:B------:R-:W-:Y:S01]  /*8870*/  IABS R9, R9 ;  /* 0x0000000900097213 */ /* 0x000fe20000000000 */
[C---:B------:R-:W-:Y:S01]  /*8880*/  IMAD R2, R0.reuse, R2, R6 ;  /* 0x0000000200027224 */ /* 0x040fe200078e0206 */
[----:B------:R0:W-:Y:S01]  /*8890*/  STL [R1+0x5dc], R12 ;  /* 0x0005dc0c01007387 */ /* 0x0001e20000100800 */
[----:B------:R-:W-:Y:S01]  /*88a0*/  IMAD.MOV.U32 R15, RZ, RZ, R5 ;  /* 0x000000ffff0f7224 */ /* 0x000fe200078e0005 */
[----:B------:R-:W-:Y:S01]  /*88b0*/  ISETP.GT.U32.AND P0, PT, R0, R18, PT ;  /* 0x000000120000720c */ /* 0x000fe20003f04070 */
[----:B------:R-:W-:Y:S01]  /*88c0*/  IMAD.HI.U32 R10, R20, R9, RZ ;  /* 0x00000009140a7227 */ /* 0x000fe200078e00ff */
[----:B------:R-:W-:Y:S01]  /*88d0*/  IABS R6, R14 ;  /* 0x0000000e00067213 */ /* 0x000fe20000000000 */
[----:B------:R1:W-:Y:S02]  /*88e0*/  STL [R1+0x5e0], R11 ;  /* 0x0005e00b01007387 */ /* 0x0003e40000100800 */
[----:B------:R-:W-:Y:S01]  /*88f0*/  @!P6 IMAD.MOV R15, RZ, RZ, -R15 ;  /* 0x000000ffff0fe224 */ /* 0x000fe200078e0a0f */
[----:B------:R-:W-:Y:S01]  /*8900*/  ISETP.GT.U32.AND P6, PT, R0, R2, PT ;  /* 0x000000020000720c */ /* 0x000fe20003fc4070 */
[----:B------:R-:W-:Y:S01]  /*8910*/  @!P5 IMAD.IADD R17, R17, 0x1, -R0 ;  /* 0x000000011111d824 */ /* 0x000fe200078e0a00 */
[----:B0-----:R-:W-:Y:S01]  /*8920*/  IABS R12, R8 ;  /* 0x00000008000c7213 */ /* 0x001fe20000000000 */
[----:B------:R-:W-:Y:S01]  /*8930*/  IMAD.MOV R10, RZ, RZ, -R10 ;  /* 0x000000ffff0a7224 */ /* 0x000fe200078e0a0a */
[----:B------:R0:W-:Y:S01]  /*8940*/  STL [R1+0x5d4], R15 ;  /* 0x0005d40f01007387 */ /* 0x0001e20000100800 */
[----:B------:R-:W-:Y:S01]  /*8950*/  IMAD.HI.U32 R4, R20, R13, RZ ;  /* 0x0000000d14047227 */ /* 0x000fe200078e00ff */
[----:B------:R-:W-:-:S03]  /*8960*/  ISETP.GT.U32.AND P5, PT, R0, R17, PT ;  /* 0x000000110000720c */ /* 0x000fc60003fa4070 */
[----:B------:R-:W-:-:S04]  /*8970*/  IMAD.HI.U32 R7, R20, R12, RZ ;  /* 0x0000000c14077227 */ /* 0x000fc800078e00ff */
[----:B------:R-:W-:Y:S02]  /*8980*/  IMAD.MOV R7, RZ, RZ, -R7 ;  /* 0x000000ffff077224 */ /* 0x000fe400078e0a07 */
[C---:B------:R-:W-:Y:S02]  /*8990*/  IMAD R9, R0.reuse, R10, R9 ;  /* 0x0000000a00097224 */ /* 0x040fe400078e0209 */
[----:B------:R-:W-:Y:S01]  /*89a0*/  IMAD R12, R0, R7, R12 ;  /* 0x00000007000c7224 */ /* 0x000fe200078e020c */
[----:B------:R-:W-:Y:S01]  /*89b0*/  IADD3 R7, R28, 0x169, RZ ;  /* 0x000001691c077810 */ /* 0x000fe20007ffe0ff */
[--C-:B------:R-:W-:Y:S01]  /*89c0*/  @!P0 IMAD.IADD R18, R18, 0x1, -R0.reuse ;  /* 0x0000000112128824 */ /* 0x100fe200078e0a00 */
[----:B------:R-:W-:Y:S01]  /*89d0*/  ISETP.GT.U32.AND P0, PT, R0, R9, PT ;  /* 0x000000090000720c */ /* 0x000fe20003f04070 */
[----:B------:R-:W-:Y:S01]  /*89e0*/  @!P6 IMAD.IADD R2, R2, 0x1, -R0 ;  /* 0x000000010202e824 */ /* 0x000fe200078e0a00 */
[----:B------:R-:W-:Y:S01]  /*89f0*/  ISETP.GT.U32.AND P6, PT, R0, R12, PT ;  /* 0x0000000c0000720c */ /* 0x000fe20003fc4070 */
[----:B-1----:R-:W-:-:S04]  /*8a00*/  IMAD.HI.U32 R11, R20, R6, RZ ;  /* 0x00000006140b7227 */ /* 0x002fc800078e00ff */
[--C-:B------:R-:W-:Y:S01]  /*8a10*/  @!P5 IMAD.IADD R17, R17, 0x1, -R0.reuse ;  /* 0x000000011111d824 */ /* 0x100fe200078e0a00 */
[----:B------:R-:W-:Y:S01]  /*8a20*/  ISETP.GE.AND P5, PT, R8, RZ, PT ;  /* 0x000000ff0800720c */ /* 0x000fe20003fa6270 */
[----:B------:R-:W-:Y:S01]  /*8a30*/  IMAD.MOV R5, RZ, RZ, -R11 ;  /* 0x000000ffff057224 */ /* 0x000fe200078e0a0b */
[C---:B------:R-:W-:Y:S01]  /*8a40*/  IADD3 R8, R28.reuse, 0x16c, RZ ;  /* 0x0000016c1c087810 */ /* 0x040fe20007ffe0ff */
[----:B------:R-:W-:Y:S01]  /*8a50*/  IMAD.MOV.U32 R21, RZ, RZ, R17 ;  /* 0x000000ffff157224 */ /* 0x000fe200078e0011 */
[----:B------:R-:W-:Y:S01]  /*8a60*/  IADD3 R11, R28, 0x16b, RZ ;  /* 0x0000016b1c0b7810 */ /* 0x000fe20007ffe0ff */
[--C-:B------:R-:W-:Y:S01]  /*8a70*/  @!P0 IMAD.IADD R9, R9, 0x1, -R0.reuse ;  /* 0x0000000109098824 */ /* 0x100fe200078e0a00 */
[----:B------:R-:W-:Y:S01]  /*8a80*/  IABS R10, R8 ;  /* 0x00000008000a7213 */ /* 0x000fe20000000000 */
[----:B------:R-:W-:Y:S01]  /*8a90*/  @!P6 IMAD.IADD R12, R12, 0x1, -R0 ;  /* 0x000000010c0ce824 */ /* 0x000fe200078e0a00 */
[----:B------:R-:W-:Y:S01]  /*8aa0*/  ISETP.GT.U32.AND P0, PT, R0, R2, PT ;  /* 0x000000020000720c */ /* 0x000fe20003f04070 */
[----:B------:R-:W-:Y:S01]  /*8ab0*/  @!P1 IMAD.MOV R21, RZ, RZ, -R21 ;  /* 0x000000ffff159224 */ /* 0x000fe200078e0a15 */
[----:B0-----:R-:W-:Y:S01]  /*8ac0*/  IABS R15, R11 ;  /* 0x0000000b000f7213 */ /* 0x001fe20000000000 */
[----:B------:R-:W-:Y:S01]  /*8ad0*/  IMAD.HI.U32 R19, R20, R10, RZ ;  /* 0x0000000a14137227 */ /* 0x000fe200078e00ff */
[----:B------:R-:W-:-:S02]  /*8ae0*/  ISETP.GT.U32.AND P1, PT, R0, R9, PT ;  /* 0x000000090000720c */ /* 0x000fc40003f24070 */
[----:B------:R-:W-:Y:S01]  /*8af0*/  ISETP.GT.U32.AND P6, PT, R0, R12, PT ;  /* 0x0000000c0000720c */ /* 0x000fe20003fc4070 */
[----:B------:R-:W-:Y:S01]  /*8b00*/  IMAD.MOV R4, RZ, RZ, -R4 ;  /* 0x000000ffff047224 */ /* 0x000fe200078e0a04 */
[----:B------:R-:W-:Y:S01]  /*8b10*/  STL [R1+0x5c4], R21 ;  /* 0x0005c41501007387 */ /* 0x000fe20000100800 */
[----:B------:R-:W-:-:S04]  /*8b20*/  IMAD.HI.U32 R17, R20, R15, RZ ;  /* 0x0000000f14117227 */ /* 0x000fc800078e00ff */
[C---:B------:R-:W-:Y:S01]  /*8b30*/  IMAD R6, R0.reuse, R5, R6 ;  /* 0x0000000500067224 */ /* 0x040fe200078e0206 */
[----:B------:R-:W-:Y:S01]  /*8b40*/  IABS R5, R7 ;  /* 0x0000000700057213 */ /* 0x000fe20000000000 */
[----:B------:R-:W-:Y:S02]  /*8b50*/  IMAD.MOV R19, RZ, RZ, -R19 ;  /* 0x000000ffff137224 */ /* 0x000fe400078e0a13 */
[----:B------:R-:W-:Y:S01]  /*8b60*/  IMAD R13, R0, R4, R13 ;  /* 0x00000004000d7224 */ /* 0x000fe200078e020d */
[----:B------:R-:W-:Y:S01]  /*8b70*/  IADD3 R4, R28, 0x16a, RZ ;  /* 0x0000016a1c047810 */ /* 0x000fe20007ffe0ff */
[----:B------:R-:W-:Y:S02]  /*8b80*/  IMAD.MOV R17, RZ, RZ, -R17 ;  /* 0x000000ffff117224 */ /* 0x000fe400078e0a11 */
[----:B------:R-:W-:Y:S01]  /*8b90*/  @!P2 IMAD.MOV R18, RZ, RZ, -R18 ;  /* 0x000000ffff12a224 */ /* 0x000fe200078e0a12 */
[C---:B------:R-:W-:Y:S01]  /*8ba0*/  ISETP.GT.U32.AND P2, PT, R0.reuse, R6, PT ;  /* 0x000000060000720c */ /* 0x040fe20003f44070 */
[----:B------:R-:W-:Y:S01]  /*8bb0*/  IMAD R10, R0, R19, R10 ;  /* 0x00000013000a7224 */ /* 0x000fe200078e020a */
[----:B------:R-:W-:Y:S01]  /*8bc0*/  IABS R16, R4 ;  /* 0x0000000400107213 */ /* 0x000fe20000000000 */
[--C-:B------:R-:W-:Y:S01]  /*8bd0*/  @!P0 IMAD.IADD R2, R2, 0x1, -R0.reuse ;  /* 0x0000000102028824 */ /* 0x100fe200078e0a00 */
[C---:B------:R-:W-:Y:S01]  /*8be0*/  ISETP.GT.U32.AND P0, PT, R0.reuse, R13, PT ;  /* 0x0000000d0000720c */ /* 0x040fe20003f04070 */
[C---:B------:R-:W-:Y:S01]  /*8bf0*/  IMAD R15, R0.reuse, R17, R15 ;  /* 0x00000011000f7224 */ /* 0x040fe200078e020f */
[----:B------:R0:W-:Y:S01]  /*8c00*/  STL [R1+0x5c0], R18 ;  /* 0x0005c01201007387 */ /* 0x0001e20000100800 */
[--C-:B------:R-:W-:Y:S01]  /*8c10*/  @!P1 IMAD.IADD R9, R9, 0x1, -R0.reuse ;  /* 0x0000000109099824 */ /* 0x100fe200078e0a00 */
[----:B------:R-:W-:Y:S01]  /*8c20*/  ISETP.GT.U32.AND P1, PT, R0, R10, PT ;  /* 0x0000000a0000720c */ /* 0x000fe20003f24070 */
[----:B------:R-:W-:Y:S01]  /*8c30*/  @!P6 IMAD.IADD R12, R12, 0x1, -R0 ;  /* 0x000000010c0ce824 */ /* 0x000fe200078e0a00 */
[----:B------:R-:W-:Y:S01]  /*8c40*/  ISETP.GT.U32.AND P6, PT, R0, R15, PT ;  /* 0x0000000f0000720c */ /* 0x000fe20003fc4070 */
[----:B------:R-:W-:-:S02]  /*8c50*/  IMAD.MOV.U32 R22, RZ, RZ, R2 ;  /* 0x000000ffff167224 */ /* 0x000fc400078e0002 */
[----:B------:R-:W-:Y:S01]  /*8c60*/  @!P2 IMAD.IADD R6, R6, 0x1, -R0 ;  /* 0x000000010606a824 */ /* 0x000fe200078e0a00 */
[----:B------:R-:W-:Y:S01]  /*8c70*/  ISETP.GE.AND P2, PT, R14, RZ, PT ;  /* 0x000000ff0e00720c */ /* 0x000fe20003f46270 */
[----:B------:R-:W-:Y:S01]  /*8c80*/  @!P3 IMAD.MOV R22, RZ, RZ, -R22 ;  /* 0x000000ffff16b224 */ /* 0x000fe200078e0a16 */
[----:B------:R-:W-:Y:S01]  /*8c90*/  IADD3 R14, R28, 0x168, RZ ;  /* 0x000001681c0e7810 */ /* 0x000fe20007ffe0ff */
[----:B0-----:R-:W-:-:S03]  /*8ca0*/  IMAD.HI.U32 R18, R20, R16, RZ ;  /* 0x0000001014127227 */ /* 0x001fc600078e00ff */
[----:B------:R-:W-:Y:S01]  /*8cb0*/  STL [R1+0x5bc], R22 ;  /* 0x0005bc1601007387 */ /* 0x000fe20000100800 */
[----:B------:R-:W-:Y:S01]  /*8cc0*/  @!P0 IMAD.IADD R13, R13, 0x1, -R0 ;  /* 0x000000010d0d8824 */ /* 0x000fe200078e0a00 */
[----:B------:R-:W-:Y:S01]  /*8cd0*/  ISETP.GE.AND P0, PT, R3, RZ, PT ;  /* 0x000000ff0300720c */ /* 0x000fe20003f06270 */
[----:B------:R-:W-:Y:S01]  /*8ce0*/  IMAD.MOV R18, RZ, RZ, -R18 ;  /* 0x000000ffff127224 */ /* 0x000fe200078e0a12 */
[----:B------:R-:W-:Y:S01]  /*8cf0*/  IADD3 R3, R28, 0x167, RZ ;  /* 0x000001671c037810 */ /* 0x000fe20007ffe0ff */
[--C-:B------:R-:W-:Y:S01]  /*8d00*/  @!P1 IMAD.IADD R10, R10, 0x1, -R0.reuse ;  /* 0x000000010a0a9824 */ /* 0x100fe200078e0a00 */
[C---:B------:R-:W-:Y:S01]  /*8d10*/  ISETP.GT.U32.AND P1, PT, R0.reuse, R6, PT ;  /* 0x000000060000720c */ /* 0x040fe20003f24070 */
[----:B------:R-:W-:Y:S01]  /*8d20*/  IMAD.MOV.U32 R21, RZ, RZ, R9 ;  /* 0x000000ffff157224 */ /* 0x000fe200078e0009 */
[C---:B------:R-:W-:Y:S01]  /*8d30*/  ISETP.GT.U32.AND P3, PT, R0.reuse, R13, PT ;  /* 0x0000000d0000720c */ /* 0x040fe20003f64070 */
[----:B------:R-:W-:Y:S01]  /*8d40*/  @!P6 IMAD.IADD R15, R15, 0x1, -R0 ;  /* 0x000000010f0fe824 */ /* 0x000fe200078e0a00 */
[----:B------:R-:W-:Y:S01]  /*8d50*/  ISETP.GT.U32.AND P6, PT, R0, R10, PT ;  /* 0x0000000a0000720c */ /* 0x000fe20003fc4070 */
[----:B------:R-:W-:Y:S01]  /*8d60*/  IMAD.HI.U32 R19, R20, R5, RZ ;  /* 0x0000000514137227 */ /* 0x000fe200078e00ff */
[----:B------:R-:W-:-:S02]  /*8d70*/  IABS R9, R14 ;  /* 0x0000000e00097213 */ /* 0x000fc40000000000 */
[----:B------:R-:W-:Y:S01]  /*8d80*/  IABS R2, R3 ;  /* 0x0000000300027213 */ /* 0x000fe20000000000 */
[C---:B------:R-:W-:Y:S02]  /*8d90*/  IMAD R16, R0.reuse, R18, R16 ;  /* 0x0000001200107224 */ /* 0x040fe400078e0210 */
[----:B------:R-:W-:Y:S01]  /*8da0*/  @!P4 IMAD.MOV R21, RZ, RZ, -R21 ;  /* 0x000000ffff15c224 */ /* 0x000fe200078e0a15 */
[C---:B------:R-:W-:Y:S01]  /*8db0*/  ISETP.GT.U32.AND P4, PT, R0.reuse, R15, PT ;  /* 0x0000000f0000720c */ /* 0x040fe20003f84070 */
[----:B------:R-:W-:Y:S02]  /*8dc0*/  IMAD.MOV R19, RZ, RZ, -R19 ;  /* 0x000000ffff137224 */ /* 0x000fe400078e0a13 */
[----:B------:R-:W-:Y:S01]  /*8dd0*/  @!P5 IMAD.MOV R12, RZ, RZ, -R12 ;  /* 0x000000ffff0cd224 */ /* 0x000fe200078e0a0c */
[C---:B------:R-:W-:Y:S01]  /*8de0*/  ISETP.GT.U32.AND P5, PT, R0.reuse, R16, PT ;  /* 0x000000100000720c */ /* 0x040fe20003fa4070 */
[----:B------:R-:W-:Y:S01]  /*8df0*/  IMAD R5, R0, R19, R5 ;  /* 0x0000001300057224 */ /* 0x000fe200078e0205 */
[----:B------:R-:W-:Y:S01]  /*8e00*/  STL [R1+0x5b8], R21 ;  /* 0x0005b81501007387 */ /* 0x000fe20000100800 */
[--C-:B------:R-:W-:Y:S01]  /*8e10*/  @!P1 IMAD.IADD R6, R6, 0x1, -R0.reuse ;  /* 0x0000000106069824 */ /* 0x100fe200078e0a00 */
[----:B------:R-:W-:Y:S01]  /*8e20*/  ISETP.GE.AND P1, PT, R8, RZ, PT ;  /* 0x000000ff0800720c */ /* 0x000fe20003f26270 */
[----:B------:R-:W-:Y:S01]  /*8e30*/  IMAD.MOV.U32 R8, RZ, RZ, R9 ;  /* 0x000000ffff087224 */ /* 0x000fe200078e0009 */
[----:B------:R0:W-:Y:S01]  /*8e40*/  STL [R1+0x5b4], R12 ;  /* 0x0005b40c01007387 */ /* 0x0001e20000100800 */
[----:B------:R-:W-:Y:S01]  /*8e50*/  @!P3 IMAD.IADD R13, R13, 0x1, -R0 ;  /* 0x000000010d0db824 */ /* 0x000fe200078e0a00 */
[----:B------:R-:W-:Y:S01]  /*8e60*/  ISETP.GT.U32.AND P3, PT, R0, R5, PT ;  /* 0x000000050000720c */ /* 0x000fe20003f64070 */
[----:B------:R-:W-:-:S04]  /*8e70*/  IMAD.HI.U32 R9, R20, R8, RZ ;  /* 0x0000000814097227 */ /* 0x000fc800078e00ff */
[--C-:B------:R-:W-:Y:S01]  /*8e80*/  @!P4 IMAD.IADD R15, R15, 0x1, -R0.reuse ;  /* 0x000000010f0fc824 */ /* 0x100fe200078e0a00 */
[----:B------:R-:W-:Y:S01]  /*8e90*/  ISETP.GE.AND P4, PT, R4, RZ, PT ;  /* 0x000000ff0400720c */ /* 0x000fe20003f86270 */
[--C-:B------:R-:W-:Y:S01]  /*8ea0*/  @!P6 IMAD.IADD R10, R10, 0x1, -R0.reuse ;  /* 0x000000010a0ae824 */ /* 0x100fe200078e0a00 */
[----:B------:R-:W-:Y:S01]  /*8eb0*/  ISETP.GE.AND P6, PT, R11, RZ, PT ;  /* 0x000000ff0b00720c */ /* 0x000fe20003fc6270 */
[----:B------:R-:W-:Y:S01]  /*8ec0*/  @!P5 IMAD.IADD R16, R16, 0x1, -R0 ;  /* 0x000000011010d824 */ /* 0x000fe200078e0a00 */
[----:B------:R-:W-:Y:S01]  /*8ed0*/  ISETP.GE.AND P5, PT, R7, RZ, PT ;  /* 0x000000ff0700720c */ /* 0x000fe20003fa6270 */
[----:B------:R-:W-:-:S04]  /*8ee0*/  IMAD.HI.U32 R4, R20, R2, RZ ;  /* 0x0000000214047227 */ /* 0x000fc800078e00ff */
[----:B------:R-:W-:Y:S02]  /*8ef0*/  IMAD.MOV R7, RZ, RZ, -R9 ;  /* 0x000000ffff077224 */ /* 0x000fe400078e0a09 */
[----:B------:R-:W-:Y:S02]  /*8f00*/  IMAD.MOV.U32 R17, RZ, RZ, R6 ;  /* 0x000000ffff117224 */ /* 0x000fe400078e0006 */
[----:B------:R-:W-:Y:S02]  /*8f10*/  IMAD.MOV R6, RZ, RZ, -R4 ;  /* 0x000000ffff067224 */ /* 0x000fe400078e0a04 */
[----:B------:R-:W-:Y:S02]  /*8f20*/  IMAD R7, R0, R7, R8 ;  /* 0x0000000700077224 */ /* 0x000fe400078e0208 */
[----:B------:R-:W-:Y:S01]  /*8f30*/  IMAD.MOV.U32 R4, RZ, RZ, R10 ;  /* 0x000000ffff047224 */ /* 0x000fe200078e000a */
[----:B------:R-:W-:Y:S01]  /*8f40*/  IADD3 R10, R28, 0x164, RZ ;  /* 0x000001641c0a7810 */ /* 0x000fe20007ffe0ff */
[----:B------:R-:W-:Y:S01]  /*8f50*/  @!P3 IMAD.IADD R5, R5, 0x1, -R0 ;  /* 0x000000010505b824 */ /* 0x000fe200078e0a00 */
[----:B------:R-:W-:Y:S01]  /*8f60*/  ISETP.GT.U32.AND P3, PT, R0, R16, PT ;  /* 0x000000100000720c */ /* 0x000fe20003f64070 */
[----:B0-----:R-:W-:Y:S01]  /*8f70*/  IMAD.MOV.U32 R12, RZ, RZ, R13 ;  /* 0x000000ffff0c7224 */ /* 0x001fe200078e000d */
[----:B------:R-:W-:Y:S01]  /*8f80*/  IADD3 R13, R28, 0x15f, RZ ;  /* 0x0000015f1c0d7810 */ /* 0x000fe20007ffe0ff */
[----:B------:R-:W-:Y:S01]  /*8f90*/  IMAD R6, R0, R6, R2 ;  /* 0x0000000600067224 */ /* 0x000fe200078e0202 */
[----:B------:R-:W-:Y:S01]  /*8fa0*/  IADD3 R2, R28, 0x165, RZ ;  /* 0x000001651c027810 */ /* 0x000fe20007ffe0ff */
[----:B------:R-:W-:-:S02]  /*8fb0*/  IMAD.MOV.U32 R9, RZ, RZ, R15 ;  /* 0x000000ffff097224 */ /* 0x000fc400078e000f */
[----:B------:R-:W-:Y:S01]  /*8fc0*/  @!P1 IMAD.MOV R4, RZ, RZ, -R4 ;  /* 0x000000ffff049224 */ /* 0x000fe200078e0a04 */
[----:B------:R-:W-:Y:S01]  /*8fd0*/  ISETP.GT.U32.AND P1, PT, R0, R7, PT ;  /* 0x000000070000720c */ /* 0x000fe20003f24070 */
[----:B------:R-:W-:Y:S01]  /*8fe0*/  @!P2 IMAD.MOV R17, RZ, RZ, -R17 ;  /* 0x000000ffff11a224 */ /* 0x000fe200078e0a11 */
[----:B------:R-:W-:Y:S01]  /*8ff0*/  ISETP.GE.AND P2, PT, R14, RZ, PT ;  /* 0x000000ff0e00720c */ /* 0x000fe20003f46270 */
[----:B------:R-:W-:Y:S01]  /*9000*/  @!P0 IMAD.MOV R12, RZ, RZ, -R12 ;  /* 0x000000ffff0c8224 */ /* 0x000fe200078e0a0c */
[C---:B------:R-:W-:Y:S01]  /*9010*/  ISETP.GT.U32.AND P0, PT, R0.reuse, R5, PT ;  /* 0x000000050000720c */ /* 0x040fe20003f04070 */
[----:B------:R-:W-:Y:S01]  /*9020*/  @!P6 IMAD.MOV R9, RZ, RZ, -R9 ;  /* 0x000000ffff09e224 */ /* 0x000fe200078e0a09 */
[----:B------:R-:W-:Y:S01]  /*9030*/  ISETP.GT.U32.AND P6, PT, R0, R6, PT ;  /* 0x000000060000720c */ /* 0x000fe20003fc4070 */
[----:B------:R-:W-:Y:S01]  /*9040*/  STL [R1+0x5b0], R17 ;  /* 0x0005b01101007387 */ /* 0x000fe20000100800 */
[----:B------:R-:W-:Y:S01]  /*9050*/  @!P3 IMAD.IADD R16, R16, 0x1, -R0 ;  /* 0x000000011010b824 */ /* 0x000fe200078e0a00 */
[----:B------:R-:W-:-:S02]  /*9060*/  ISETP.GE.AND P3, PT, R3, RZ, PT ;  /* 0x000000ff0300720c */ /* 0x000fc40003f66270 */
[----:B------:R-:W-:Y:S01]  /*9070*/  STL [R1+0x5ac], R12 ;  /* 0x0005ac0c01007387 */ /* 0x000fe20000100800 */
[----:B------:R-:W-:Y:S01]  /*9080*/  IABS R3, R2 ;  /* 0x0000000200037213 */ /* 0x000fe20000000000 */
[----:B------:R-:W-:Y:S01]  /*9090*/  @!P1 IMAD.IADD R7, R7, 0x1, -R0 ;  /* 0x0000000107079824 */ /* 0x000fe200078e0a00 */
[----:B------:R-:W-:Y:S01]  /*90a0*/  ISETP.GE.AND P1, PT, R2, RZ, PT ;  /* 0x000000ff0200720c */ /* 0x000fe20003f26270 */
[----:B------:R0:W-:Y:S01]  /*90b0*/  STL [R1+0x5a8], R4 ;  /* 0x0005a80401007387 */ /* 0x0001e20000100800 */
[----:B------:R-:W-:Y:S01]  /*90c0*/  IMAD.MOV.U32 R8, RZ, RZ, R16 ;  /* 0x000000ffff087224 */ /* 0x000fe200078e0010 */
[----:B------:R-:W-:Y:S01]  /*90d0*/  IADD3 R16, R28, 0x160, RZ ;  /* 0x000001601c107810 */ /* 0x000fe20007ffe0ff */
[--C-:B------:R-:W-:Y:S01]  /*90e0*/  @!P0 IMAD.IADD R5, R5, 0x1, -R0.reuse ;  /* 0x0000000105058824 */ /* 0x100fe200078e0a00 */
[----:B------:R1:W-:Y:S01]  /*90f0*/  STL [R1+0x58c], R9 ;  /* 0x00058c0901007387 */ /* 0x0003e20000100800 */
[----:B------:R-:W-:Y:S01]  /*9100*/  @!P6 IMAD.IADD R6, R6, 0x1, -R0 ;  /* 0x000000010606e824 */ /* 0x000fe200078e0a00 */
[----:B------:R-:W-:Y:S01]  /*9110*/  ISETP.GT.U32.AND P6, PT, R0, R7, PT ;  /* 0x000000070000720c */ /* 0x000fe20003fc4070 */
[----:B------:R-:W-:-:S02]  /*9120*/  @!P4 IMAD.MOV R8, RZ, RZ, -R8 ;  /* 0x000000ffff08c224 */ /* 0x000fc400078e0a08 */
[----:B------:R-:W-:Y:S01]  /*9130*/  @!P5 IMAD.MOV R5, RZ, RZ, -R5 ;  /* 0x000000ffff05d224 */ /* 0x000fe200078e0a05 */
[----:B0-----:R-:W-:Y:S02]  /*9140*/  IADD3 R4, R28, 0x166, RZ ;  /* 0x000001661c047810 */ /* 0x001fe40007ffe0ff */
[----:B------:R-:W-:Y:S01]  /*9150*/  ISETP.GT.U32.AND P4, PT, R0, R6, PT ;  /* 0x000000060000720c */ /* 0x000fe20003f84070 */
[----:B------:R-:W-:Y:S01]  /*9160*/  STL [R1+0x590], R8 ;  /* 0x0005900801007387 */ /* 0x000fe20000100800 */
[----:B------:R-:W-:Y:S02]  /*9170*/  IABS R11, R4 ;  /* 0x00000004000b7213 */ /* 0x000fe40000000000 */
[----:B------:R-:W-:Y:S01]  /*9180*/  ISETP.GE.AND P0, PT, R4, RZ, PT ;  /* 0x000000ff0400720c */ /* 0x000fe20003f06270 */
[----:B------:R-:W-:Y:S01]  /*9190*/  IMAD.MOV.U32 R4, RZ, RZ, R3 ;  /* 0x000000ffff047224 */ /* 0x000fe200078e0003 */
[----:B------:R-:W-:Y:S01]  /*91a0*/  ISETP.GE.AND P5, PT, R10, RZ, PT ;  /* 0x000000ff0a00720c */ /* 0x000fe20003fa6270 */
[----:B------:R-:W-:Y:S01]  /*91b0*/  IMAD.HI.U32 R3, R20, R11, RZ ;  /* 0x0000000b14037227 */ /* 0x000fe200078e00ff */
[----:B------:R-:W-:Y:S01]  /*91c0*/  IABS R10, R10 ;  /* 0x0000000a000a7213 */ /* 0x000fe20000000000 */
[----:B------:R0:W-:Y:S01]  /*91d0*/  STL [R1+0x594], R5 ;  /* 0x0005940501007387 */ /* 0x0001e20000100800 */
[----:B-1----:R-:W-:Y:S01]  /*91e0*/  IADD3 R9, R28, 0x162, RZ ;  /* 0x000001621c097810 */ /* 0x002fe20007ffe0ff */
[----:B------:R-:W-:-:S02]  /*91f0*/  IMAD.MOV R3, RZ, RZ, -R3 ;  /* 0x000000ffff037224 */ /* 0x000fc400078e0a03 */
[----:B------:R-:W-:-:S04]  /*9200*/  IMAD.HI.U32 R2, R20, R4, RZ ;  /* 0x0000000414027227 */ /* 0x000fc800078e00ff */
[----:B------:R-:W-:Y:S01]  /*9210*/  IMAD R11, R0, R3, R11 ;  /* 0x00000003000b7224 */ /* 0x000fe200078e020b */
[----:B------:R-:W-:Y:S01]  /*9220*/  IADD3 R3, R28, 0x163, RZ ;  /* 0x000001631c037810 */ /* 0x000fe20007ffe0ff */
[----:B------:R-:W-:Y:S02]  /*9230*/  @!P6 IMAD.IADD R7, R7, 0x1, -R0 ;  /* 0x000000010707e824 */ /* 0x000fe400078e0a00 */
[----:B------:R-:W-:Y:S01]  /*9240*/  IMAD.MOV R2, RZ, RZ, -R2 ;  /* 0x000000ffff027224 */ /* 0x000fe200078e0a02 */
[C---:B------:R-:W-:Y:S01]  /*9250*/  ISETP.GT.U32.AND P6, PT, R0.reuse, R11, PT ;  /* 0x0000000b0000720c */ /* 0x040fe20003fc4070 */
[----:B------:R-:W-:Y:S02]  /*9260*/  IMAD.MOV.U32 R12, RZ, RZ, R7 ;  /* 0x000000ffff0c7224 */ /* 0x000fe400078e0007 */
[----:B------:R-:W-:Y:S01]  /*9270*/  IMAD R4, R0, R2, R4 ;  /* 0x0000000200047224 */ /* 0x000fe200078e0204 */
[----:B------:R-:W-:Y:S01]  /*9280*/  IADD3 R2, R28, 0x161, RZ ;  /* 0x000001611c027810 */ /* 0x000fe20007ffe0ff */
[----:B------:R-:W-:-:S02]  /*9290*/  @!P2 IMAD.MOV R12, RZ, RZ, -R12 ;  /* 0x000000ffff0ca224 */ /* 0x000fc400078e0a0c */
[--C-:B------:R-:W-:Y:S01]  /*92a0*/  @!P4 IMAD.IADD R6, R6, 0x1, -R0.reuse ;  /* 0x000000010606c824 */ /* 0x100fe200078e0a00 */
[----:B------:R-:W-:Y:S01]  /*92b0*/  ISETP.GT.U32.AND P2, PT, R0, R4, PT ;  /* 0x000000040000720c */ /* 0x000fe20003f44070 */
[----:B0-----:R-:W-:Y:S01]  /*92c0*/  IMAD.HI.U32 R5, R20, R10, RZ ;  /* 0x0000000a14057227 */ /* 0x001fe200078e00ff */
[----:B------:R-:W-:Y:S01]  /*92d0*/  ISETP.GE.AND P4, PT, R3, RZ, PT ;  /* 0x000000ff0300720c */ /* 0x000fe20003f86270 */
[----:B------:R-:W-:Y:S01]  /*92e0*/  STL [R1+0x598], R12 ;  /* 0x0005980c01007387 */ /* 0x000fe20000100800 */
[----:B------:R-:W-:Y:S01]  /*92f0*/  IABS R3, R3 ;  /* 0x0000000300037213 */ /* 0x000fe20000000000 */
[----:B------:R-:W-:Y:S02]  /*9300*/  @!P6 IMAD.IADD R11, R11, 0x1, -R0 ;  /* 0x000000010b0be824 */ /* 0x000fe400078e0a00 */
[----:B------:R-:W-:Y:S02]  /*9310*/  IMAD.MOV.U32 R8, RZ, RZ, R6 ;  /* 0x000000ffff087224 */ /* 0x000fe400078e0006 */
[----:B------:R-:W-:Y:S01]  /*9320*/  IMAD.MOV R5, RZ, RZ, -R5 ;  /* 0x000000ffff057224 */ /* 0x000fe200078e0a05 */
[----:B------:R-:W-:Y:S01]  /*9330*/  ISETP.GT.U32.AND P6, PT, R0, R11, PT ;  /* 0x0000000b0000720c */ /* 0x000fe20003fc4070 */
        /* <DEDUP_REMOVED lines=8> */
[----:B------:R-:W-:-:S04]  /*93c0*/  IMAD.HI.U32 R5, R20, R9, RZ ;  /* 0x0000000914057227 */ /* 0x000fc800078e00ff */
[----:B------:R-:W-:Y:S01]  /*93d0*/  @!P6 IMAD.IADD R11, R11, 0x1, -R0 ;  /* 0x000000010b0be824 */ /* 0x000fe200078e0a00 */
[----:B------:R-:W-:Y:S01]  /*93e0*/  ISETP.GT.U32.AND P6, PT, R0, R10, PT ;  /* 0x0000000a0000720c */ /* 0x000fe20003fc4070 */
[----:B------:R-:W-:Y:S01]  /*93f0*/  IMAD.HI.U32 R3, R20, R7, RZ ;  /* 0x0000000714037227 */ /* 0x000fe200078e00ff */
[----:B0-----:R-:W-:-:S03]  /*9400*/  IABS R8, R2 ;  /* 0x0000000200087213 */ /* 0x001fc60000000000 */
[----:B------:R-:W-:Y:S02]  /*9410*/  IMAD.MOV R5, RZ, RZ, -R5 ;  /* 0x000000ffff057224 */ /* 0x000fe400078e0a05 */
[----:B------:R-:W-:-:S04]  /*9420*/  IMAD.HI.U32 R6, R20, R8, RZ ;  /* 0x0000000814067227 */ /* 0x000fc800078e00ff */
[----:B------:R-:W-:Y:S02]  /*9430*/  IMAD.MOV R3, RZ, RZ, -R3 ;  /* 0x000000ffff037224 */ /* 0x000fe400078e0a03 */
[----:B------:R-:W-:Y:S02]  /*9440*/  IMAD.MOV R6, RZ, RZ, -R6 ;  /* 0x000000ffff067224 */ /* 0x000fe400078e0a06 */
[C---:B------:R-:W-:Y:S02]  /*9450*/  IMAD R9, R0.reuse, R5, R9 ;  /* 0x0000000500097224 */ /* 0x040fe400078e0209 */
[C---:B------:R-:W-:Y:S01]  /*9460*/  IMAD R7, R0.reuse, R3, R7 ;  /* 0x0000000300077224 */ /* 0x040fe200078e0207 */
[----:B------:R-:W-:Y:S01]  /*9470*/  IABS R3, R16 ;  /* 0x0000001000037213 */ /* 0x000fe20000000000 */
        /* <DEDUP_REMOVED lines=39> */
[----:B------:R-:W-:-:S02]  /*96f0*/  ISETP.GE.AND P2, PT, R2, RZ, PT ;  /* 0x000000ff0200720c */ /* 0x000fc40003f46270 */
[----:B------:R-:W-:Y:S01]  /*9700*/  IABS R14, R5 ;  /* 0x00000005000e7213 */ /* 0x000fe20000000000 */
[----:B------:R-:W-:Y:S02]  /*9710*/  IMAD.MOV.U32 R17, RZ, RZ, R7 ;  /* 0x000000ffff117224 */ /* 0x000fe400078e0007 */
[--C-:B------:R-:W-:Y:S01]  /*9720*/  @!P0 IMAD.IADD R3, R3, 0x1, -R0.reuse ;  /* 0x0000000103038824 */ /* 0x100fe200078e0a00 */
[----:B------:R-:W-:Y:S01]  /*9730*/  ISETP.GE.AND P0, PT, R13, RZ, PT ;  /* 0x000000ff0d00720c */ /* 0x000fe20003f06270 */
[----:B------:R-:W-:Y:S02]  /*9740*/  @!P6 IMAD.IADD R12, R12, 0x1, -R0 ;  /* 0x000000010c0ce824 */ /* 0x000fe400078e0a00 */
[----:B------:R-:W-:Y:S02]  /*9750*/  IMAD.MOV.U32 R13, RZ, RZ, R16 ;  /* 0x000000ffff0d7224 */ /* 0x000fe400078e0010 */
[----:B------:R-:W-:Y:S01]  /*9760*/  @!P4 IMAD.MOV R17, RZ, RZ, -R17 ;  /* 0x000000ffff11c224 */ /* 0x000fe200078e0a11 */
[----:B------:R-:W-:Y:S01]  /*9770*/  ISETP.GT.U32.AND P4, PT, R0, R12, PT ;  /* 0x0000000c0000720c */ /* 0x000fe20003f84070 */
[----:B------:R-:W-:-:S02]  /*9780*/  IMAD.MOV.U32 R18, RZ, RZ, R10 ;  /* 0x000000ffff127224 */ /* 0x000fc400078e000a */
[----:B------:R-:W-:-:S04]  /*9790*/  IMAD.HI.U32 R10, R20, R13, RZ ;  /* 0x0000000d140a7227 */ /* 0x000fc800078e00ff */
[----:B------:R-:W-:Y:S02]  /*97a0*/  IMAD.MOV R11, RZ, RZ, -R11 ;  /* 0x000000ffff0b7224 */ /* 0x000fe400078e0a0b */
[----:B------:R-:W-:Y:S01]  /*97b0*/  @!P5 IMAD.MOV R18, RZ, RZ, -R18 ;  /* 0x000000ffff12d224 */ /* 0x000fe200078e0a12 */
[C---:B------:R-:W-:Y:S01]  /*97c0*/  ISETP.GT.U32.AND P5, PT, R0.reuse, R3, PT ;  /* 0x000000030000720c */ /* 0x040fe20003fa4070 */
[----:B------:R-:W-:Y:S02]  /*97d0*/  IMAD.MOV R7, RZ, RZ, -R10 ;  /* 0x000000ffff077224 */ /* 0x000fe400078e0a0a */
[C---:B------:R-:W-:Y:S01]  /*97e0*/  IMAD R15, R0.reuse, R11, R15 ;  /* 0x0000000b000f7224 */ /* 0x040fe200078e020f */
[----:B------:R0:W-:Y:S01]  /*97f0*/  STL [R1+0x578], R18 ;  /* 0x0005781201007387 */ /* 0x0001e20000100800 */
[----:B------:R-:W-:Y:S02]  /*9800*/  IMAD R13, R0, R7, R13 ;  /* 0x00000007000d7224 */ /* 0x000fe400078e020d */
[--C-:B------:R-:W-:Y:S01]  /*9810*/  @!P4 IMAD.IADD R12, R12, 0x1, -R0.reuse ;  /* 0x000000010c0cc824 */ /* 0x100fe200078e0a00 */
[----:B------:R-:W-:Y:S01]  /*9820*/  ISETP.GT.U32.AND P6, PT, R0, R15, PT ;  /* 0x0000000f0000720c */ /* 0x000fe20003fc4070 */
[----:B------:R-:W-:Y:S01]  /*9830*/  IMAD.HI.U32 R2, R20, R14, RZ ;  /* 0x0000000e14027227 */ /* 0x000fe200078e00ff */
[----:B------:R-:W-:Y:S01]  /*9840*/  ISETP.GT.U32.AND P4, PT, R0, R13, PT ;  /* 0x0000000d0000720c */ /* 0x000fe20003f84070 */
[----:B------:R-:W-:Y:S02]  /*9850*/  STL [R1+0x57c], R17 ;  /* 0x00057c1101007387 */ /* 0x000fe40000100800 */
[----:B------:R-:W-:Y:S01]  /*9860*/  @!P5 IMAD.IADD R3, R3, 0x1, -R0 ;  /* 0x000000010303d824 */ /* 0x000fe200078e0a00 */
[----:B------:R-:W-:Y:S01]  /*9870*/  ISETP.GE.AND P5, PT, R5, RZ, PT ;  /* 0x000000ff0500720c */ /* 0x000fe20003fa6270 */
[----:B------:R-:W-:Y:S01]  /*9880*/  @!P3 IMAD.MOV R9, RZ, RZ, -R9 ;  /* 0x000000ffff09b224 */ /* 0x000fe200078e0a09 */
[----:B------:R-:W-:Y:S01]  /*9890*/  ISETP.GE.AND P3, PT, R6, RZ, PT ;  /* 0x000000ff0600720c */ /* 0x000fe20003f66270 */
[----:B------:R-:W-:Y:S01]  /*98a0*/  IMAD.MOV.U32 R6, RZ, RZ, R3 ;  /* 0x000000ffff067224 */ /* 0x000fe200078e0003 */
[C---:B------:R-:W-:Y:S01]  /*98b0*/  IADD3 R5, R28.reuse, 0x15a, RZ ;  /* 0x0000015a1c057810 */ /* 0x040fe20007ffe0ff */
[----:B------:R-:W-:Y:S01]  /*98c0*/  IMAD.MOV R2, RZ, RZ, -R2 ;  /* 0x000000ffff027224 */ /* 0x000fe200078e0a02 */
[----:B------:R-:W-:Y:S01]  /*98d0*/  STL [R1+0x580], R9 ;  /* 0x0005800901007387 */ /* 0x000fe20000100800 */
[----:B------:R-:W-:Y:S01]  /*98e0*/  @!P2 IMAD.MOV R8, RZ, RZ, -R8 ;  /* 0x000000ffff08a224 */ /* 0x000fe200078e0a08 */
[----:B------:R-:W-:Y:S01]  /*98f0*/  IADD3 R3, R28, 0x158, RZ ;  /* 0x000001581c037810 */ /* 0x000fe20007ffe0ff */
[----:B------:R-:W-:Y:S01]  /*9900*/  @!P6 IMAD.IADD R15, R15, 0x1, -R0 ;  /* 0x000000010f0fe824 */ /* 0x000fe200078e0a00 */
[----:B------:R-:W-:Y:S01]  /*9910*/  ISETP.GE.AND P6, PT, R4, RZ, PT ;  /* 0x000000ff0400720c */ /* 0x000fe20003fc6270 */
[----:B------:R-:W-:Y:S01]  /*9920*/  @!P1 IMAD.MOV R6, RZ, RZ, -R6 ;  /* 0x000000ffff069224 */ /* 0x000fe200078e0a06 */
[----:B------:R-:W-:Y:S01]  /*9930*/  IABS R4, R5 ;  /* 0x0000000500047213 */ /* 0x000fe20000000000 */
[----:B------:R-:W-:Y:S01]  /*9940*/  @!P4 IMAD.IADD R13, R13, 0x1, -R0 ;  /* 0x000000010d0dc824 */ /* 0x000fe200078e0a00 */
[----:B------:R1:W-:Y:S01]  /*9950*/  STL [R1+0x584], R8 ;  /* 0x0005840801007387 */ /* 0x0003e20000100800 */
[----:B------:R-:W-:Y:S01]  /*9960*/  IMAD R14, R0, R2, R14 ;  /* 0x00000002000e7224 */ /* 0x000fe200078e020e */
[----:B------:R-:W-:Y:S01]  /*9970*/  IADD3 R2, R28, 0x15b, RZ ;  /* 0x0000015b1c027810 */ /* 0x000fe20007ffe0ff */
[----:B0-----:R-:W-:Y:S01]  /*9980*/  IMAD.MOV.U32 R18, RZ, RZ, R12 ;  /* 0x000000ffff127224 */ /* 0x001fe200078e000c */
[----:B------:R0:W-:Y:S01]  /*9990*/  STL [R1+0x588], R6 ;  /* 0x0005880601007387 */ /* 0x0001e20000100800 */
[----:B------:R-:W-:-:S02]  /*99a0*/  ISETP.GT.U32.AND P4, PT, R0, R13, PT ;  /* 0x0000000d0000720c */ /* 0x000fc40003f84070 */
[----:B------:R-:W-:Y:S01]  /*99b0*/  IABS R10, R2 ;  /* 0x00000002000a7213 */ /* 0x000fe20000000000 */
[----:B------:R-:W-:Y:S01]  /*99c0*/  @!P0 IMAD.MOV R18, RZ, RZ, -R18 ;  /* 0x000000ffff128224 */ /* 0x000fe200078e0a12 */
[C---:B------:R-:W-:Y:S02]  /*99d0*/  ISETP.GT.U32.AND P2, PT, R0.reuse, R14, PT ;  /* 0x0000000e0000720c */ /* 0x040fe40003f44070 */
[----:B------:R-:W-:Y:S01]  /*99e0*/  ISETP.GT.U32.AND P1, PT, R0, R15, PT ;  /* 0x0000000f0000720c */ /* 0x000fe20003f24070 */
[----:B------:R-:W-:Y:S01]  /*99f0*/  IMAD.HI.U32 R7, R20, R10, RZ ;  /* 0x0000000a14077227 */ /* 0x000fe200078e00ff */
[----:B-1----:R-:W-:Y:S01]  /*9a00*/  IADD3 R8, R28, 0x159, RZ ;  /* 0x000001591c087810 */ /* 0x002fe20007ffe0ff */
[----:B------:R-:W-:Y:S02]  /*9a10*/  STL [R1+0x4f4], R18 ;  /* 0x0004f41201007387 */ /* 0x000fe40000100800 */
[----:B0-----:R-:W-:Y:S01]  /*9a20*/  IMAD.HI.U32 R6, R20, R4, RZ ;  /* 0x0000000414067227 */ /* 0x001fe200078e00ff */
[----:B------:R-:W-:-:S03]  /*9a30*/  IABS R11, R8 ;  /* 0x00000008000b7213 */ /* 0x000fc60000000000 */
[----:B------:R-:W-:Y:S02]  /*9a40*/  IMAD.MOV R6, RZ, RZ, -R6 ;  /* 0x000000ffff067224 */ /* 0x000fe400078e0a06 */
[----:B------:R-:W-:Y:S02]  /*9a50*/  IMAD.MOV R7, RZ, RZ, -R7 ;  /* 0x000000ffff077224 */ /* 0x000fe400078e0a07 */
[----:B------:R-:W-:Y:S01]  /*9a60*/  IMAD R4, R0, R6, R4 ;  /* 0x0000000600047224 */ /* 0x000fe200078e0204 */
[----:B------:R-:W-:Y:S01]  /*9a70*/  IADD3 R6, R28, 0x157, RZ ;  /* 0x000001571c067810 */ /* 0x000fe20007ffe0ff */
[----:B------:R-:W-:Y:S02]  /*9a80*/  @!P4 IMAD.IADD R13, R13, 0x1, -R0 ;  /* 0x000000010d0dc824 */ /* 0x000fe400078e0a00 */
[C---:B------:R-:W-:Y:S01]  /*9a90*/  IMAD R10, R0.reuse, R7, R10 ;  /* 0x00000007000a7224 */ /* 0x040fe200078e020a */
[----:B------:R-:W-:Y:S01]  /*9aa0*/  ISETP.GT.U32.AND P4, PT, R0, R4, PT ;  /* 0x000000040000720c */ /* 0x000fe20003f84070 */
[--C-:B------:R-:W-:Y:S01]  /*9ab0*/  @!P2 IMAD.IADD R14, R14, 0x1, -R0.reuse ;  /* 0x000000010e0ea824 */ /* 0x100fe200078e0a00 */
[----:B------:R-:W-:Y:S01]  /*9ac0*/  IABS R9, R6 ;  /* 0x0000000600097213 */ /* 0x000fe20000000000 */
[----:B------:R-:W-:Y:S01]  /*9ad0*/  @!P1 IMAD.IADD R15, R15, 0x1, -R0 ;  /* 0x000000010f0f9824 */ /* 0x000fe200078e0a00 */
[----:B------:R-:W-:Y:S01]  /*9ae0*/  ISETP.GT.U32.AND P1, PT, R0, R10, PT ;  /* 0x0000000a0000720c */ /* 0x000fe20003f24070 */
[----:B------:R-:W-:Y:S01]  /*9af0*/  IMAD.HI.U32 R16, R20, R11, RZ ;  /* 0x0000000b14107227 */ /* 0x000fe200078e00ff */
[----:B------:R-:W-:-:S02]  /*9b00*/  ISETP.GT.U32.AND P2, PT, R0, R14, PT ;  /* 0x0000000e0000720c */ /* 0x000fc40003f44070 */
[----:B------:R-:W-:Y:S01]  /*9b10*/  IABS R7, R3 ;  /* 0x0000000300077213 */ /* 0x000fe20000000000 */
[----:B------:R-:W-:Y:S02]  /*9b20*/  IMAD.MOV.U32 R17, RZ, RZ, R15 ;  /* 0x000000ffff117224 */ /* 0x000fe400078e000f */
[----:B------:R-:W-:-:S04]  /*9b30*/  IMAD.HI.U32 R12, R20, R9, RZ ;  /* 0x00000009140c7227 */ /* 0x000fc800078e00ff */
[--C-:B------:R-:W-:Y:S02]  /*9b40*/  @!P4 IMAD.IADD R4, R4, 0x1, -R0.reuse ;  /* 0x000000010404c824 */ /* 0x100fe400078e0a00 */
[----:B------:R-:W-:Y:S02]  /*9b50*/  @!P3 IMAD.MOV R17, RZ, RZ, -R17 ;  /* 0x000000ffff11b224 */ /* 0x000fe400078e0a11 */
[--C-:B------:R-:W-:Y:S01]  /*9b60*/  @!P1 IMAD.IADD R10, R10, 0x1, -R0.reuse ;  /* 0x000000010a0a9824 */ /* 0x100fe200078e0a00 */
[----:B------:R-:W-:Y:S01]  /*9b70*/  ISETP.GT.U32.AND P3, PT, R0, R4, PT ;  /* 0x000000040000720c */ /* 0x000fe20003f64070 */
[----:B------:R-:W-:Y:S01]  /*9b80*/  @!P2 IMAD.IADD R14, R14, 0x1, -R0 ;  /* 0x000000010e0ea824 */ /* 0x000fe200078e0a00 */
[----:B------:R-:W-:Y:S01]  /*9b90*/  ISETP.GE.AND P2, PT, R2, RZ, PT ;  /* 0x000000ff0200720c */ /* 0x000fe20003f46270 */
[----:B------:R-:W-:Y:S01]  /*9ba0*/  IMAD.MOV R12, RZ, RZ, -R12 ;  /* 0x000000ffff0c7224 */ /* 0x000fe200078e0a0c */
[----:B------:R-:W-:Y:S01]  /*9bb0*/  ISETP.GT.U32.AND P0, PT, R0, R10, PT ;  /* 0x0000000a0000720c */ /* 0x000fe20003f04070 */
[----:B------:R-:W-:Y:S01]  /*9bc0*/  IMAD.HI.U32 R2, R20, R7, RZ ;  /* 0x0000000714027227 */ /* 0x000fe200078e00ff */
[----:B------:R-:W-:Y:S01]  /*9bd0*/  ISETP.GE.AND P1, PT, R5, RZ, PT ;  /* 0x000000ff0500720c */ /* 0x000fe20003f26270 */
[----:B------:R-:W-:Y:S01]  /*9be0*/  STL [R1+0x4f8], R17 ;  /* 0x0004f81101007387 */ /* 0x000fe20000100800 */
[----:B------:R-:W-:Y:S01]  /*9bf0*/  IADD3 R5, R28, 0x156, RZ ;  /* 0x000001561c057810 */ /* 0x000fe20007ffe0ff */
[----:B------:R-:W-:-:S02]  /*9c00*/  IMAD.MOV R16, RZ, RZ, -R16 ;  /* 0x000000ffff107224 */ /* 0x000fc400078e0a10 */
[----:B------:R-:W-:Y:S01]  /*9c10*/  @!P5 IMAD.MOV R14, RZ, RZ, -R14 ;  /* 0x000000ffff0ed224 */ /* 0x000fe200078e0a0e */
[----:B------:R-:W-:Y:S01]  /*9c20*/  ISETP.GE.AND P5, PT, R8, RZ, PT ;  /* 0x000000ff0800720c */ /* 0x000fe20003fa6270 */
[C---:B------:R-:W-:Y:S02]  /*9c30*/  IMAD R8, R0.reuse, R12, R9 ;  /* 0x0000000c00087224 */ /* 0x040fe400078e0209 */
[----:B------:R-:W-:Y:S01]  /*9c40*/  IMAD.MOV R2, RZ, RZ, -R2 ;  /* 0x000000ffff027224 */ /* 0x000fe200078e0a02 */
[----:B------:R-:W-:Y:S01]  /*9c50*/  STL [R1+0x508], R14 ;  /* 0x0005080e01007387 */ /* 0x000fe20000100800 */
[----:B------:R-:W-:Y:S02]  /*9c60*/  IMAD R11, R0, R16, R11 ;  /* 0x00000010000b7224 */ /* 0x000fe400078e020b */
[--C-:B------:R-:W-:Y:S01]  /*9c70*/  @!P3 IMAD.IADD R4, R4, 0x1, -R0.reuse ;  /* 0x000000010404b824 */ /* 0x100fe200078e0a00 */
[C---:B------:R-:W-:Y:S01]  /*9c80*/  ISETP.GT.U32.AND P3, PT, R0.reuse, R8, PT ;  /* 0x000000080000720c */ /* 0x040fe20003f64070 */
[C---:B------:R-:W-:Y:S01]  /*9c90*/  IMAD R7, R0.reuse, R2, R7 ;  /* 0x0000000200077224 */ /* 0x040fe200078e0207 */
[----:B------:R-:W-:Y:S01]  /*9ca0*/  ISETP.GT.U32.AND P4, PT, R0, R11, PT ;  /* 0x0000000b0000720c */ /* 0x000fe20003f84070 */
[----:B------:R-:W-:Y:S01]  /*9cb0*/  @!P0 IMAD.IADD R10, R10, 0x1, -R0 ;  /* 0x000000010a0a8824 */ /* 0x000fe200078e0a00 */
[----:B------:R-:W-:Y:S01]  /*9cc0*/  ISETP.GE.AND P0, PT, R3, RZ, PT ;  /* 0x000000ff0300720c */ /* 0x000fe20003f06270 */
[----:B------:R-:W-:Y:S01]  /*9cd0*/  @!P6 IMAD.MOV R13, RZ, RZ, -R13 ;  /* 0x000000ffff0de224 */ /* 0x000fe200078e0a0d */
[----:B------:R-:W-:Y:S01]  /*9ce0*/  ISETP.GT.U32.AND P6, PT, R0, R7, PT ;  /* 0x000000070000720c */ /* 0x000fe20003fc4070 */
[----:B------:R-:W-:Y:S01]  /*9cf0*/  IMAD.MOV.U32 R12, RZ, RZ, R10 ;  /* 0x000000ffff0c7224 */ /* 0x000fe200078e000a */
[----:B------:R-:W-:-:S02]  /*9d00*/  IADD3 R3, R28, 0x155, RZ ;  /* 0x000001551c037810 */ /* 0x000fc40007ffe0ff */
[----:B------:R-:W-:Y:S01]  /*9d10*/  IABS R2, R5 ;  /* 0x0000000500027213 */ /* 0x000fe20000000000 */
[----:B------:R-:W-:Y:S01]  /*9d20*/  @!P2 IMAD.MOV R12, RZ, RZ, -R12 ;  /* 0x000000ffff0ca224 */ /* 0x000fe200078e0a0c */
[----:B------:R-:W-:Y:S01]  /*9d30*/  IABS R10, R3 ;  /* 0x00000003000a7213 */ /* 0x000fe20000000000 */
[--C-:B------:R-:W-:Y:S01]  /*9d40*/  @!P3 IMAD.IADD R8, R8, 0x1, -R0.reuse ;  /* 0x000000010808b824 */ /* 0x100fe200078e0a00 */
[----:B------:R-:W-:Y:S01]  /*9d50*/  STL [R1+0x568], R13 ;  /* 0x0005680d01007387 */ /* 0x000fe20000100800 */
[--C-:B------:R-:W-:Y:S01]  /*9d60*/  @!P4 IMAD.IADD R11, R11, 0x1, -R0.reuse ;  /* 0x000000010b0bc824 */ /* 0x100fe200078e0a00 */
[----:B------:R-:W-:Y:S01]  /*9d70*/  ISETP.GE.AND P4, PT, R6, RZ, PT ;  /* 0x000000ff0600720c */ /* 0x000fe20003f86270 */
[----:B------:R-:W-:Y:S01]  /*9d80*/  IMAD.HI.U32 R9, R20, R2, RZ ;  /* 0x0000000214097227 */ /* 0x000fe200078e00ff */
[----:B------:R0:W-:Y:S01]  /*9d90*/  STL [R1+0x56c], R12 ;  /* 0x00056c0c01007387 */ /* 0x0001e20000100800 */
[C---:B------:R-:W-:Y:S02]  /*9da0*/  ISETP.GT.U32.AND P3, PT, R0.reuse, R8, PT ;  /* 0x000000080000720c */ /* 0x040fe40003f64070 */
[----:B------:R-:W-:Y:S01]  /*9db0*/  @!P6 IMAD.IADD R7, R7, 0x1, -R0 ;  /* 0x000000010707e824 */ /* 0x000fe200078e0a00 */
[----:B------:R-:W-:Y:S01]  /*9dc0*/  ISETP.GT.U32.AND P6, PT, R0, R11, PT ;  /* 0x0000000b0000720c */ /* 0x000fe20003fc4070 */
[----:B------:R-:W-:Y:S01]  /*9dd0*/  IMAD.MOV R9, RZ, RZ, -R9 ;  /* 0x000000ffff097224 */ /* 0x000fe200078e0a09 */
[----:B------:R-:W-:-:S02]  /*9de0*/  IADD3 R6, R28, 0x154, RZ ;  /* 0x000001541c067810 */ /* 0x000fc40007ffe0ff */
[C---:B------:R-:W-:Y:S01]  /*9df0*/  ISETP.GT.U32.AND P2, PT, R0.reuse, R7, PT ;  /* 0x000000070000720c */ /* 0x040fe20003f44070 */
[----:B------:R-:W-:Y:S01]  /*9e00*/  IMAD R2, R0, R9, R2 ;  /* 0x0000000900027224 */ /* 0x000fe200078e0202 */
[----:B------:R-:W-:Y:S01]  /*9e10*/  IABS R9, R6 ;  /* 0x0000000600097213 */ /* 0x000fe20000000000 */
[----:B0-----:R-:W-:Y:S02]  /*9e20*/  IMAD.MOV.U32 R12, RZ, RZ, R4 ;  /* 0x000000ffff0c7224 */ /* 0x001fe400078e0004 */
        /* <DEDUP_REMOVED lines=46> */
[----:B------:R-:W-:Y:S01]  /*a110*/  ISETP.GE.AND P4, PT, R3, RZ, PT ;  /* 0x000000ff0300720c */ /* 0x000fe20003f86270 */
[----:B------:R-:W-:Y:S01]  /*a120*/  @!P1 IMAD.MOV R13, RZ, RZ, -R13 ;  /* 0x000000ffff0d9224 */ /* 0x000fe200078e0a0d */
[C---:B------:R-:W-:Y:S01]  /*a130*/  ISETP.GT.U32.AND P1, PT, R0.reuse, R12, PT ;  /* 0x0000000c0000720c */ /* 0x040fe20003f24070 */
[----:B------:R-:W-:Y:S01]  /*a140*/  @!P3 IMAD.IADD R5, R5, 0x1, -R0 ;  /* 0x000000010505b824 */ /* 0x000fe200078e0a00 */
[----:B------:R-:W-:Y:S01]  /*a150*/  ISETP.GT.U32.AND P0, PT, R0, R9, PT ;  /* 0x000000090000720c */ /* 0x000fe20003f04070 */
[----:B------:R1:W-:Y:S01]  /*a160*/  STL [R1+0x550], R8 ;  /* 0x0005500801007387 */ /* 0x0003e20000100800 */
[----:B0-----:R-:W-:Y:S01]  /*a170*/  IMAD.MOV.U32 R11, RZ, RZ, R10 ;  /* 0x000000ffff0b7224 */ /* 0x001fe200078e000a */
[----:B------:R-:W-:-:S02]  /*a180*/  IADD3 R3, R28, 0x14f, RZ ;  /* 0x0000014f1c037810 */ /* 0x000fc40007ffe0ff */
[----:B------:R-:W-:Y:S01]  /*a190*/  ISETP.GT.U32.AND P3, PT, R0, R5, PT ;  /* 0x000000050000720c */ /* 0x000fe20003f64070 */
[----:B------:R-:W-:Y:S01]  /*a1a0*/  @!P2 IMAD.MOV R11, RZ, RZ, -R11 ;  /* 0x000000ffff0ba224 */ /* 0x000fe200078e0a0b */
[----:B------:R-:W-:Y:S01]  /*a1b0*/  STL [R1+0x564], R13 ;  /* 0x0005640d01007387 */ /* 0x000fe20000100800 */
[----:B------:R-:W-:Y:S02]  /*a1c0*/  IABS R2, R3 ;  /* 0x0000000300027213 */ /* 0x000fe40000000000 */
[----:B-1----:R-:W-:Y:S01]  /*a1d0*/  IADD3 R8, R28, 0x151, RZ ;  /* 0x000001511c087810 */ /* 0x002fe20007ffe0ff */
[--C-:B------:R-:W-:Y:S01]  /*a1e0*/  @!P1 IMAD.IADD R12, R12, 0x1, -R0.reuse ;  /* 0x000000010c0c9824 */ /* 0x100fe200078e0a00 */
[----:B------:R0:W-:Y:S01]  /*a1f0*/  STL [R1+0x560], R11 ;  /* 0x0005600b01007387 */ /* 0x0001e20000100800 */
[----:B------:R-:W-:Y:S01]  /*a200*/  @!P0 IMAD.IADD R9, R9, 0x1, -R0 ;  /* 0x0000000109098824 */ /* 0x000fe200078e0a00 */
[----:B------:R-:W-:Y:S02]  /*a210*/  IABS R4, R8 ;  /* 0x0000000800047213 */ /* 0x000fe40000000000 */
[----:B------:R-:W-:Y:S01]  /*a220*/  ISETP.GE.AND P0, PT, R7, RZ, PT ;  /* 0x000000ff0700720c */ /* 0x000fe20003f06270 */
[----:B------:R-:W-:Y:S01]  /*a230*/  IMAD.HI.U32 R7, R20, R6, RZ ;  /* 0x0000000614077227 */ /* 0x000fe200078e00ff */
[----:B------:R-:W-:-:S02]  /*a240*/  ISETP.GT.U32.AND P1, PT, R0, R12, PT ;  /* 0x0000000c0000720c */ /* 0x000fc40003f24070 */
[----:B------:R-:W-:Y:S01]  /*a250*/  ISETP.GE.AND P2, PT, R8, RZ, PT ;  /* 0x000000ff0800720c */ /* 0x000fe20003f46270 */
[----:B------:R-:W-:-:S04]  /*a260*/  IMAD.HI.U32 R10, R20, R4, RZ ;  /* 0x00000004140a7227 */ /* 0x000fc800078e00ff */
[----:B------:R-:W-:Y:S02]  /*a270*/  IMAD.MOV R10, RZ, RZ, -R10 ;  /* 0x000000ffff0a7224 */ /* 0x000fe400078e0a0a */
[----:B0-----:R-:W-:Y:S02]  /*a280*/  IMAD.MOV.U32 R11, RZ, RZ, R9 ;  /* 0x000000ffff0b7224 */ /* 0x001fe400078e0009 */
[C---:B------:R-:W-:Y:S02]  /*a290*/  IMAD R4, R0.reuse, R10, R4 ;  /* 0x0000000a00047224 */ /* 0x040fe400078e0204 */
[----:B------:R-:W-:Y:S02]  /*a2a0*/  IMAD.MOV R7, RZ, RZ, -R7 ;  /* 0x000000ffff077224 */ /* 0x000fe400078e0a07 */
[----:B------:R-:W-:Y:S01]  /*a2b0*/  @!P3 IMAD.IADD R5, R5, 0x1, -R0 ;  /* 0x000000010505b824 */ /* 0x000fe200078e0a00 */
[C---:B------:R-:W-:Y:S01]  /*a2c0*/  ISETP.GT.U32.AND P3, PT, R0.reuse, R4, PT ;  /* 0x000000040000720c */ /* 0x040fe20003f64070 */
[----:B------:R-:W-:Y:S01]  /*a2d0*/  @!P6 IMAD.MOV R11, RZ, RZ, -R11 ;  /* 0x000000ffff0be224 */ /* 0x000fe200078e0a0b */
[----:B------:R-:W-:Y:S01]  /*a2e0*/  ISETP.GE.AND P6, PT, R3, RZ, PT ;  /* 0x000000ff0300720c */ /* 0x000fe20003fc6270 */
[----:B------:R-:W-:Y:S01]  /*a2f0*/  IMAD R3, R0, R7, R6 ;  /* 0x0000000700037224 */ /* 0x000fe200078e0206 */
[C---:B------:R-:W-:Y:S01]  /*a300*/  IADD3 R7, R28.reuse, 0x14b, RZ ;  /* 0x0000014b1c077810 */ /* 0x040fe20007ffe0ff */
[----:B------:R-:W-:Y:S01]  /*a310*/  IMAD.MOV.U32 R9, RZ, RZ, R5 ;  /* 0x000000ffff097224 */ /* 0x000fe200078e0005 */
[----:B------:R-:W-:Y:S01]  /*a320*/  IADD3 R5, R28, 0x14d, RZ ;  /* 0x0000014d1c057810 */ /* 0x000fe20007ffe0ff */
[----:B------:R-:W-:Y:S01]  /*a330*/  IMAD.HI.U32 R8, R20, R2, RZ ;  /* 0x0000000214087227 */ /* 0x000fe200078e00ff */
[----:B------:R0:W-:Y:S01]  /*a340*/  STL [R1+0x558], R11 ;  /* 0x0005580b01007387 */ /* 0x0001e20000100800 */
[----:B------:R-:W-:-:S02]  /*a350*/  IADD3 R6, R28, 0x14c, RZ ;  /* 0x0000014c1c067810 */ /* 0x000fc40007ffe0ff */
[----:B------:R-:W-:Y:S01]  /*a360*/  @!P4 IMAD.MOV R9, RZ, RZ, -R9 ;  /* 0x000000ffff09c224 */ /* 0x000fe200078e0a09 */
[----:B------:R-:W-:Y:S01]  /*a370*/  ISETP.GT.U32.AND P4, PT, R0, R3, PT ;  /* 0x000000030000720c */ /* 0x000fe20003f84070 */
[----:B------:R-:W-:Y:S01]  /*a380*/  IMAD.MOV R8, RZ, RZ, -R8 ;  /* 0x000000ffff087224 */ /* 0x000fe200078e0a08 */
[----:B------:R-:W-:Y:S01]  /*a390*/  IABS R10, R6 ;  /* 0x00000006000a7213 */ /* 0x000fe20000000000 */
        /* <DEDUP_REMOVED lines=9> */
[C---:B------:R-:W-:Y:S01]  /*a430*/  ISETP.GT.U32.AND P5, PT, R0.reuse, R2, PT ;  /* 0x000000020000720c */ /* 0x040fe20003fa4070 */
[----:B------:R-:W-:Y:S01]  /*a440*/  @!P4 IMAD.IADD R3, R3, 0x1, -R0 ;  /* 0x000000010303c824 */ /* 0x000fe200078e0a00 */
[----:B------:R-:W-:-:S02]  /*a450*/  ISETP.GT.U32.AND P3, PT, R0, R4, PT ;  /* 0x000000040000720c */ /* 0x000fc40003f64070 */
[----:B------:R-:W-:Y:S01]  /*a460*/  IABS R8, R8 ;  /* 0x0000000800087213 */ /* 0x000fe20000000000 */
[----:B------:R0:W-:Y:S01]  /*a470*/  STL [R1+0x554], R14 ;  /* 0x0005540e01007387 */ /* 0x0001e20000100800 */
[----:B-1----:R-:W-:Y:S02]  /*a480*/  IABS R9, R5 ;  /* 0x0000000500097213 */ /* 0x002fe40000000000 */
[----:B------:R-:W-:Y:S01]  /*a490*/  ISETP.GT.U32.AND P4, PT, R0, R3, PT ;  /* 0x000000030000720c */ /* 0x000fe20003f84070 */
[----:B------:R-:W-:-:S04]  /*a4a0*/  IMAD.HI.U32 R12, R20, R8, RZ ;  /* 0x00000008140c7227 */ /* 0x000fc800078e00ff */
[----:B------:R-:W-:-:S04]  /*a4b0*/  IMAD.HI.U32 R13, R20, R9, RZ ;  /* 0x00000009140d7227 */ /* 0x000fc800078e00ff */
[----:B------:R-:W-:Y:S02]  /*a4c0*/  @!P5 IMAD.IADD R2, R2, 0x1, -R0 ;  /* 0x000000010202d824 */ /* 0x000fe400078e0a00 */
[----:B------:R-:W-:Y:S02]  /*a4d0*/  IMAD.MOV R12, RZ, RZ, -R12 ;  /* 0x000000ffff0c7224 */ /* 0x000fe400078e0a0c */
[----:B------:R-:W-:Y:S01]  /*a4e0*/  IMAD.MOV R13, RZ, RZ, -R13 ;  /* 0x000000ffff0d7224 */ /* 0x000fe200078e0a0d */
[----:B------:R-:W-:Y:S01]  /*a4f0*/  ISETP.GT.U32.AND P5, PT, R0, R2, PT ;  /* 0x000000020000720c */ /* 0x000fe20003fa4070 */
[----:B------:R-:W-:Y:S01]  /*a500*/  @!P3 IMAD.IADD R4, R4, 0x1, -R0 ;  /* 0x000000010404b824 */ /* 0x000fe200078e0a00 */
[----:B------:R-:W-:Y:S01]  /*a510*/  ISETP.GE.AND P3, PT, R5, RZ, PT ;  /* 0x000000ff0500720c */ /* 0x000fe20003f66270 */
[C---:B------:R-:W-:Y:S02]  /*a520*/  IMAD R8, R0.reuse, R12, R8 ;  /* 0x0000000c00087224 */ /* 0x040fe400078e0208 */
[----:B------:R-:W-:-:S02]  /*a530*/  IMAD R9, R0, R13, R9 ;  /* 0x0000000d00097224 */ /* 0x000fc400078e0209 */
[----:B------:R-:W-:Y:S01]  /*a540*/  @!P4 IMAD.IADD R3, R3, 0x1, -R0 ;  /* 0x000000010303c824 */ /* 0x000fe200078e0a00 */
[----:B------:R-:W-:Y:S01]  /*a550*/  ISETP.GT.U32.AND P4, PT, R0, R8, PT ;  /* 0x000000080000720c */ /* 0x000fe20003f84070 */
[----:B------:R-:W-:Y:S01]  /*a560*/  IMAD.MOV.U32 R16, RZ, RZ, R4 ;  /* 0x000000ffff107224 */ /* 0x000fe200078e0004 */
[----:B------:R-:W-:Y:S01]  /*a570*/  IADD3 R4, R28, 0x14a, RZ ;  /* 0x0000014a1c047810 */ /* 0x000fe20007ffe0ff */
[----:B------:R-:W-:Y:S02]  /*a580*/  IMAD.MOV.U32 R15, RZ, RZ, R3 ;  /* 0x000000ffff0f7224 */ /* 0x000fe400078e0003 */
[----:B------:R-:W-:Y:S01]  /*a590*/  @!P2 IMAD.MOV R16, RZ, RZ, -R16 ;  /* 0x000000ffff10a224 */ /* 0x000fe200078e0a10 */
[----:B------:R-:W-:Y:S01]  /*a5a0*/  ISETP.GT.U32.AND P2, PT, R0, R9, PT ;  /* 0x000000090000720c */ /* 0x000fe20003f44070 */
[----:B------:R-:W-:Y:S01]  /*a5b0*/  IMAD.HI.U32 R5, R20, R11, RZ ;  /* 0x0000000b14057227 */ /* 0x000fe200078e00ff */
[----:B------:R-:W-:Y:S02]  /*a5c0*/  IABS R13, R4 ;  /* 0x00000004000d7213 */ /* 0x000fe40000000000 */
[----:B------:R-:W-:Y:S01]  /*a5d0*/  STL [R1+0x548], R16 ;  /* 0x0005481001007387 */ /* 0x000fe20000100800 */
        /* <DEDUP_REMOVED lines=8> */
[----:B0-----:R-:W-:Y:S01]  /*a660*/  IMAD.HI.U32 R14, R20, R10, RZ ;  /* 0x0000000a140e7227 */ /* 0x001fe200078e00ff */
[----:B------:R-:W-:-:S02]  /*a670*/  IABS R11, R6 ;  /* 0x00000006000b7213 */ /* 0x000fc40000000000 */
[----:B------:R-:W-:Y:S01]  /*a680*/  IABS R12, R5 ;  /* 0x00000005000c7213 */ /* 0x000fe20000000000 */
[--C-:B------:R-:W-:Y:S02]  /*a690*/  @!P4 IMAD.IADD R8, R8, 0x1, -R0.reuse ;  /* 0x000000010808c824 */ /* 0x100fe400078e0a00 */
[----:B------:R-:W-:Y:S02]  /*a6a0*/  @!P2 IMAD.IADD R9, R9, 0x1, -R0 ;  /* 0x000000010909a824 */ /* 0x000fe400078e0a00 */
[----:B-1----:R-:W-:Y:S01]  /*a6b0*/  IMAD.MOV.U32 R15, RZ, RZ, R2 ;  /* 0x000000ffff0f7224 */ /* 0x002fe200078e0002 */
[C---:B------:R-:W-:Y:S01]  /*a6c0*/  ISETP.GT.U32.AND P4, PT, R0.reuse, R8, PT ;  /* 0x000000080000720c */ /* 0x040fe20003f84070 */
[----:B------:R-:W-:Y:S01]  /*a6d0*/  IMAD.MOV R14, RZ, RZ, -R14 ;  /* 0x000000ffff0e7224 */ /* 0x000fe200078e0a0e */
[C---:B------:R-:W-:Y:S01]  /*a6e0*/  ISETP.GT.U32.AND P2, PT, R0.reuse, R9, PT ;  /* 0x000000090000720c */ /* 0x040fe20003f44070 */
[----:B------:R-:W-:Y:S01]  /*a6f0*/  @!P6 IMAD.MOV R15, RZ, RZ, -R15 ;  /* 0x000000ffff0fe224 */ /* 0x000fe200078e0a0f */
[C---:B------:R-:W-:Y:S01]  /*a700*/  ISETP.GT.U32.AND P6, PT, R0.reuse, R3, PT ;  /* 0x000000030000720c */ /* 0x040fe20003fc4070 */
[----:B------:R-:W-:-:S02]  /*a710*/  IMAD R10, R0, R14, R10 ;  /* 0x0000000e000a7224 */ /* 0x000fc400078e020a */
[----:B------:R-:W-:Y:S01]  /*a720*/  IMAD.HI.U32 R2, R20, R13, RZ ;  /* 0x0000000d14027227 */ /* 0x000fe200078e00ff */
[----:B------:R0:W-:Y:S02]  /*a730*/  STL [R1+0x540], R15 ;  /* 0x0005400f01007387 */ /* 0x0001e40000100800 */
[----:B------:R-:W-:Y:S01]  /*a740*/  ISETP.GT.U32.AND P5, PT, R0, R10, PT ;  /* 0x0000000a0000720c */ /* 0x000fe20003fa4070 */
[----:B------:R-:W-:Y:S02]  /*a750*/  IMAD.MOV R2, RZ, RZ, -R2 ;  /* 0x000000ffff027224 */ /* 0x000fe400078e0a02 */
[--C-:B------:R-:W-:Y:S01]  /*a760*/  @!P4 IMAD.IADD R8, R8, 0x1, -R0.reuse ;  /* 0x000000010808c824 */ /* 0x100fe200078e0a00 */
[----:B------:R-:W-:Y:S01]  /*a770*/  ISETP.GE.AND P4, PT, R7, RZ, PT ;  /* 0x000000ff0700720c */ /* 0x000fe20003f86270 */
[----:B------:R-:W-:Y:S02]  /*a780*/  IMAD R2, R0, R2, R13 ;  /* 0x0000000200027224 */ /* 0x000fe400078e020d */
[----:B------:R-:W-:-:S02]  /*a790*/  @!P6 IMAD.IADD R3, R3, 0x1, -R0 ;  /* 0x000000010303e824 */ /* 0x000fc400078e0a00 */
[----:B------:R-:W-:Y:S01]  /*a7a0*/  @!P2 IMAD.IADD R9, R9, 0x1, -R0 ;  /* 0x000000010909a824 */ /* 0x000fe200078e0a00 */
[----:B------:R-:W-:Y:S01]  /*a7b0*/  ISETP.GT.U32.AND P2, PT, R0, R2, PT ;  /* 0x000000020000720c */ /* 0x000fe20003f44070 */
[----:B------:R-:W-:Y:S01]  /*a7c0*/  IMAD.HI.U32 R7, R20, R12, RZ ;  /* 0x0000000c14077227 */ /* 0x000fe200078e00ff */
[----:B------:R-:W-:-:S03]  /*a7d0*/  ISETP.GT.U32.AND P6, PT, R0, R3, PT ;  /* 0x000000030000720c */ /* 0x000fc60003fc4070 */
[----:B------:R-:W-:Y:S02]  /*a7e0*/  @!P5 IMAD.IADD R10, R10, 0x1, -R0 ;  /* 0x000000010a0ad824 */ /* 0x000fe400078e0a00 */
[----:B------:R-:W-:Y:S02]  /*a7f0*/  IMAD.MOV R7, RZ, RZ, -R7 ;  /* 0x000000ffff077224 */ /* 0x000fe400078e0a07 */
[----:B------:R-:W-:Y:S01]  /*a800*/  IMAD.MOV.U32 R14, RZ, RZ, R9 ;  /* 0x000000ffff0e7224 */ /* 0x000fe200078e0009 */
[C---:B------:R-:W-:Y:S01]  /*a810*/  ISETP.GT.U32.AND P5, PT, R0.reuse, R10, PT ;  /* 0x0000000a0000720c */ /* 0x040fe20003fa4070 */
[----:B------:R-:W-:Y:S02]  /*a820*/  IMAD R9, R0, R7, R12 ;  /* 0x0000000700097224 */ /* 0x000fe400078e020c */
[--C-:B------:R-:W-:Y:S02]  /*a830*/  @!P2 IMAD.IADD R2, R2, 0x1, -R0.reuse ;  /* 0x000000010202a824 */ /* 0x100fe400078e0a00 */
[----:B------:R-:W-:Y:S01]  /*a840*/  @!P6 IMAD.IADD R3, R3, 0x1, -R0 ;  /* 0x000000010303e824 */ /* 0x000fe200078e0a00 */
[C---:B------:R-:W-:Y:S01]  /*a850*/  ISETP.GT.U32.AND P6, PT, R0.reuse, R9, PT ;  /* 0x000000090000720c */ /* 0x040fe20003fc4070 */
[----:B0-----:R-:W-:Y:S01]  /*a860*/  IMAD.MOV.U32 R15, RZ, RZ, R8 ;  /* 0x000000ffff0f7224 */ /* 0x001fe200078e0008 */
[----:B------:R-:W-:Y:S01]  /*a870*/  ISETP.GT.U32.AND P2, PT, R0, R2, PT ;  /* 0x000000020000720c */ /* 0x000fe20003f44070 */
[----:B------:R-:W-:-:S04]  /*a880*/  IMAD.HI.U32 R8, R20, R11, RZ ;  /* 0x0000000b14087227 */ /* 0x000fc800078e00ff */
[----:B------:R-:W-:Y:S01]  /*a890*/  @!P1 IMAD.MOV R15, RZ, RZ, -R15 ;  /* 0x000000ffff0f9224 */ /* 0x000fe200078e0a0f */
[----:B------:R-:W-:Y:S01]  /*a8a0*/  ISETP.GE.AND P1, PT, R4, RZ, PT ;  /* 0x000000ff0400720c */ /* 0x000fe20003f26270 */
[----:B------:R-:W-:Y:S01]  /*a8b0*/  @!P3 IMAD.MOV R14, RZ, RZ, -R14 ;  /* 0x000000ffff0eb224 */ /* 0x000fe200078e0a0e */
[----:B------:R-:W-:Y:S01]  /*a8c0*/  IADD3 R4, R28, 0x147, RZ ;  /* 0x000001471c047810 */ /* 0x000fe20007ffe0ff */
[----:B------:R-:W-:Y:S01]  /*a8d0*/  IMAD.MOV R8, RZ, RZ, -R8 ;  /* 0x000000ffff087224 */ /* 0x000fe200078e0a08 */
[----:B------:R-:W-:Y:S01]  /*a8e0*/  STL [R1+0x53c], R15 ;  /* 0x00053c0f01007387 */ /* 0x000fe20000100800 */
[--C-:B------:R-:W-:Y:S01]  /*a8f0*/  @!P5 IMAD.IADD R10, R10, 0x1, -R0.reuse ;  /* 0x000000010a0ad824 */ /* 0x100fe200078e0a00 */
[----:B------:R-:W-:Y:S01]  /*a900*/  ISETP.GE.AND P5, PT, R6, RZ, PT ;  /* 0x000000ff0600720c */ /* 0x000fe20003fa6270 */
[----:B------:R-:W-:Y:S01]  /*a910*/  IMAD R11, R0, R8, R11 ;  /* 0x00000008000b7224 */ /* 0x000fe200078e020b */
[----:B------:R0:W-:Y:S01]  /*a920*/  STL [R1+0x518], R14 ;  /* 0x0005180e01007387 */ /* 0x0001e20000100800 */
[--C-:B------:R-:W-:Y:S01]  /*a930*/  @!P6 IMAD.IADD R9, R9, 0x1, -R0.reuse ;  /* 0x000000010909e824 */ /* 0x100fe200078e0a00 */
[----:B------:R-:W-:Y:S01]  /*a940*/  IADD3 R6, R28, 0x146, RZ ;  /* 0x000001461c067810 */ /* 0x000fe20007ffe0ff */
[----:B------:R-:W-:Y:S01]  /*a950*/  @!P2 IMAD.IADD R2, R2, 0x1, -R0 ;  /* 0x000000010202a824 */ /* 0x000fe200078e0a00 */
[C---:B------:R-:W-:Y:S01]  /*a960*/  ISETP.GT.U32.AND P2, PT, R0.reuse, R11, PT ;  /* 0x0000000b0000720c */ /* 0x040fe20003f44070 */
[----:B------:R-:W-:Y:S01]  /*a970*/  IMAD.MOV.U32 R13, RZ, RZ, R3 ;  /* 0x000000ffff0d7224 */ /* 0x000fe200078e0003 */
[----:B------:R-:W-:-:S02]  /*a980*/  ISETP.GT.U32.AND P6, PT, R0, R9, PT ;  /* 0x000000090000720c */ /* 0x000fc40003fc4070 */
[----:B------:R-:W-:Y:S01]  /*a990*/  ISETP.GE.AND P3, PT, R5, RZ, PT ;  /* 0x000000ff0500720c */ /* 0x000fe20003f66270 */
[----:B------:R-:W-:Y:S01]  /*a9a0*/  @!P4 IMAD.MOV R13, RZ, RZ, -R13 ;  /* 0x000000ffff0dc224 */ /* 0x000fe200078e0a0d */
[----:B------:R-:W-:Y:S01]  /*a9b0*/  ISETP.GE.AND P4, PT, R6, RZ, PT ;  /* 0x000000ff0600720c */ /* 0x000fe20003f86270 */
[----:B0-----:R-:W-:Y:S01]  /*a9c0*/  IMAD.MOV.U32 R14, RZ, RZ, R10 ;  /* 0x000000ffff0e7224 */ /* 0x001fe200078e000a */
[----:B------:R-:W-:Y:S01]  /*a9d0*/  IABS R10, R4 ;  /* 0x00000004000a7213 */ /* 0x000fe20000000000 */
[----:B------:R-:W-:Y:S01]  /*a9e0*/  IMAD.MOV.U32 R5, RZ, RZ, R2 ;  /* 0x000000ffff057224 */ /* 0x000fe200078e0002 */
[----:B------:R-:W-:Y:S01]  /*a9f0*/  IADD3 R3, R28, 0x145, RZ ;  /* 0x000001451c037810 */ /* 0x000fe20007ffe0ff */
[----:B------:R-:W-:Y:S01]  /*aa00*/  @!P0 IMAD.MOV R14, RZ, RZ, -R14 ;  /* 0x000000ffff0e8224 */ /* 0x000fe200078e0a0e */
[----:B------:R-:W-:Y:S01]  /*aa10*/  ISETP.GE.AND P0, PT, R4, RZ, PT ;  /* 0x000000ff0400720c */ /* 0x000fe20003f06270 */
[----:B------:R-:W-:Y:S01]  /*aa20*/  IMAD.HI.U32 R4, R20, R10, RZ ;  /* 0x0000000a14047227 */ /* 0x000fe200078e00ff */
[----:B------:R-:W-:-:S02]  /*aa30*/  IABS R6, R6 ;  /* 0x0000000600067213 */ /* 0x000fc40000000000 */
[----:B------:R-:W-:Y:S01]  /*aa40*/  IABS R7, R3 ;  /* 0x0000000300077213 */ /* 0x000fe20000000000 */
[----:B------:R-:W-:Y:S01]  /*aa50*/  IMAD.MOV R4, RZ, RZ, -R4 ;  /* 0x000000ffff047224 */ /* 0x000fe200078e0a04 */
[----:B------:R-:W-:Y:S01]  /*aa60*/  STL [R1+0x52c], R14 ;  /* 0x00052c0e01007387 */ /* 0x000fe20000100800 */
[----:B------:R-:W-:Y:S01]  /*aa70*/  @!P1 IMAD.MOV R5, RZ, RZ, -R5 ;  /* 0x000000ffff059224 */ /* 0x000fe200078e0a05 */
[----:B------:R-:W-:Y:S01]  /*aa80*/  ISETP.GE.AND P1, PT, R3, RZ, PT ;  /* 0x000000ff0300720c */ /* 0x000fe20003f26270 */
[----:B------:R-:W-:Y:S01]  /*aa90*/  IMAD R10, R0, R4, R10 ;  /* 0x00000004000a7224 */ /* 0x000fe200078e020a */
[----:B------:R0:W-:Y:S01]  /*aaa0*/  STL [R1+0x534], R13 ;  /* 0x0005340d01007387 */ /* 0x0001e20000100800 */
[--C-:B------:R-:W-:Y:S01]  /*aab0*/  @!P2 IMAD.IADD R11, R11, 0x1, -R0.reuse ;  /* 0x000000010b0ba824 */ /* 0x100fe200078e0a00 */
[----:B------:R-:W-:Y:S01]  /*aac0*/  IADD3 R4, R28, 0x144, RZ ;  /* 0x000001441c047810 */ /* 0x000fe20007ffe0ff */
[----:B------:R-:W-:Y:S01]  /*aad0*/  @!P6 IMAD.IADD R9, R9, 0x1, -R0 ;  /* 0x000000010909e824 */ /* 0x000fe200078e0a00 */
[----:B------:R-:W-:Y:S01]  /*aae0*/  ISETP.GT.U32.AND P6, PT, R0, R10, PT ;  /* 0x0000000a0000720c */ /* 0x000fe20003fc4070 */
[----:B------:R-:W-:Y:S01]  /*aaf0*/  IMAD.HI.U32 R2, R20, R6, RZ ;  /* 0x0000000614027227 */ /* 0x000fe200078e00ff */
[----:B------:R1:W-:Y:S01]  /*ab00*/  STL [R1+0x538], R5 ;  /* 0x0005380501007387 */ /* 0x0003e20000100800 */
[----:B------:R-:W-:-:S02]  /*ab10*/  ISETP.GT.U32.AND P2, PT, R0, R11, PT ;  /* 0x0000000b0000720c */ /* 0x000fc40003f44070 */
[----:B------:R-:W-:Y:S01]  /*ab20*/  IMAD.MOV R2, RZ, RZ, -R2 ;  /* 0x000000ffff027224 */ /* 0x000fe200078e0a02 */
[----:B------:R-:W-:Y:S01]  /*ab30*/  IABS R3, R4 ;  /* 0x0000000400037213 */ /* 0x000fe20000000000 */
[----:B0-----:R-:W-:Y:S01]  /*ab40*/  IMAD.MOV.U32 R13, RZ, RZ, R9 ;  /* 0x000000ffff0d7224 */ /* 0x001fe200078e0009 */
[----:B------:R-:W-:Y:S01]  /*ab50*/  IADD3 R8, R28, 0x142, RZ ;  /* 0x000001421c087810 */ /* 0x000fe20007ffe0ff */
[----:B------:R-:W-:Y:S01]  /*ab60*/  IMAD R6, R0, R2, R6 ;  /* 0x0000000200067224 */ /* 0x000fe200078e0206 */
[----:B------:R-:W-:Y:S01]  /*ab70*/  IADD3 R2, R28, 0x143, RZ ;  /* 0x000001431c027810 */ /* 0x000fe20007ffe0ff */
[----:B------:R-:W-:Y:S02]  /*ab80*/  @!P3 IMAD.MOV R13, RZ, RZ, -R13 ;  /* 0x000000ffff0db224 */ /* 0x000fe400078e0a0d */
[----:B-1----:R-:W-:Y:S01]  /*ab90*/  IMAD.HI.U32 R5, R20, R7, RZ ;  /* 0x0000000714057227 */ /* 0x002fe200078e00ff */
[----:B------:R-:W-:Y:S02]  /*aba0*/  IABS R12, R2 ;  /* 0x00000002000c7213 */ /* 0x000fe40000000000 */
[----:B------:R0:W-:Y:S01]  /*abb0*/  STL [R1+0x530], R13 ;  /* 0x0005300d01007387 */ /* 0x0001e20000100800 */
[----:B------:R-:W-:-:S02]  /*abc0*/  IMAD.MOV R5, RZ, RZ, -R5 ;  /* 0x000000ffff057224 */ /* 0x000fc400078e0a05 */
[--C-:B------:R-:W-:Y:S02]  /*abd0*/  @!P6 IMAD.IADD R10, R10, 0x1, -R0.reuse ;  /* 0x000000010a0ae824 */ /* 0x100fe400078e0a00 */
[C---:B------:R-:W-:Y:S01]  /*abe0*/  IMAD R7, R0.reuse, R5, R7 ;  /* 0x0000000500077224 */ /* 0x040fe200078e0207 */
[----:B------:R-:W-:Y:S01]  /*abf0*/  IABS R5, R8 ;  /* 0x0000000800057213 */ /* 0x000fe20000000000 */
[----:B------:R-:W-:Y:S01]  /*ac00*/  @!P2 IMAD.IADD R11, R11, 0x1, -R0 ;  /* 0x000000010b0ba824 */ /* 0x000fe200078e0a00 */
[C---:B------:R-:W-:Y:S01]  /*ac10*/  ISETP.GT.U32.AND P2, PT, R0.reuse, R6, PT ;  /* 0x000000060000720c */ /* 0x040fe20003f44070 */
[----:B------:R-:W-:Y:S01]  /*ac20*/  IMAD.MOV.U32 R9, RZ, RZ, R12 ;  /* 0x000000ffff097224 */ /* 0x000fe200078e000c */
[----:B------:R-:W-:Y:S01]  /*ac30*/  ISETP.GT.U32.AND P6, PT, R0, R7, PT ;  /* 0x000000070000720c */ /* 0x000fe20003fc4070 */
[----:B------:R-:W-:Y:S01]  /*ac40*/  IMAD.HI.U32 R12, R20, R3, RZ ;  /* 0x00000003140c7227 */ /* 0x000fe200078e00ff */
[----:B------:R-:W-:-:S03]  /*ac50*/  ISETP.GT.U32.AND P3, PT, R0, R10, PT ;  /* 0x0000000a0000720c */ /* 0x000fc60003f64070 */
[----:B------:R-:W-:Y:S02]  /*ac60*/  IMAD.MOV R12, RZ, RZ, -R12 ;  /* 0x000000ffff0c7224 */ /* 0x000fe400078e0a0c */
[----:B0-----:R-:W-:Y:S02]  /*ac70*/  IMAD.MOV.U32 R13, RZ, RZ, R11 ;  /* 0x000000ffff0d7224 */ /* 0x001fe400078e000b */
[----:B------:R-:W-:Y:S01]  /*ac80*/  IMAD R3, R0, R12, R3 ;  /* 0x0000000c00037224 */ /* 0x000fe200078e0203 */
[----:B------:R-:W-:Y:S01]  /*ac90*/  IADD3 R12, R28, 0x13f, RZ ;  /* 0x0000013f1c0c7810 */ /* 0x000fe20007ffe0ff */
[--C-:B------:R-:W-:Y:S02]  /*aca0*/  @!P2 IMAD.IADD R6, R6, 0x1, -R0.reuse ;  /* 0x000000010606a824 */ /* 0x100fe400078e0a00 */
[--C-:B------:R-:W-:Y:S02]  /*acb0*/  @!P6 IMAD.IADD R7, R7, 0x1, -R0.reuse ;  /* 0x000000010707e824 */ /* 0x100fe400078e0a00 */
[----:B------:R-:W-:Y:S01]  /*acc0*/  @!P3 IMAD.IADD R10, R10, 0x1, -R0 ;  /* 0x000000010a0ab824 */ /* 0x000fe200078e0a00 */
[----:B------:R-:W-:Y:S01]  /*acd0*/  ISETP.GT.U32.AND P3, PT, R0, R3, PT ;  /* 0x000000030000720c */ /* 0x000fe20003f64070 */
[----:B------:R-:W-:Y:S01]  /*ace0*/  @!P5 IMAD.MOV R13, RZ, RZ, -R13 ;  /* 0x000000ffff0dd224 */ /* 0x000fe200078e0a0d */
[----:B------:R-:W-:Y:S01]  /*acf0*/  ISETP.GE.AND P5, PT, R4, RZ, PT ;  /* 0x000000ff0400720c */ /* 0x000fe20003fa6270 */
[----:B------:R-:W-:Y:S01]  /*ad00*/  IMAD.HI.U32 R4, R20, R5, RZ ;  /* 0x0000000514047227 */ /* 0x000fe200078e00ff */
[----:B------:R-:W-:-:S02]  /*ad10*/  ISETP.GT.U32.AND P6, PT, R0, R7, PT ;  /* 0x000000070000720c */ /* 0x000fc40003fc4070 */
[----:B------:R-:W-:Y:S01]  /*ad20*/  ISETP.GT.U32.AND P2, PT, R0, R6, PT ;  /* 0x000000060000720c */ /* 0x000fe20003f44070 */
[----:B------:R0:W-:Y:S01]  /*ad30*/  STL [R1+0x528], R13 ;  /* 0x0005280d01007387 */ /* 0x0001e20000100800 */
[----:B------:R-:W-:-:S04]  /*ad40*/  IMAD.HI.U32 R11, R20, R9, RZ ;  /* 0x00000009140b7227 */ /* 0x000fc800078e00ff */
[----:B------:R-:W-:Y:S02]  /*ad50*/  IMAD.MOV R11, RZ, RZ, -R11 ;  /* 0x000000ffff0b7224 */ /* 0x000fe400078e0a0b */
[----:B------:R-:W-:Y:S02]  /*ad60*/  @!P3 IMAD.IADD R3, R3, 0x1, -R0 ;  /* 0x000000010303b824 */ /* 0x000fe400078e0a00 */
[C---:B------:R-:W-:Y:S02]  /*ad70*/  IMAD R9, R0.reuse, R11, R9 ;  /* 0x0000000b00097224 */ /* 0x040fe400078e0209 */
[----:B0-----:R-:W-:Y:S01]  /*ad80*/  IMAD.MOV.U32 R13, RZ, RZ, R10 ;  /* 0x000000ffff0d7224 */ /* 0x001fe200078e000a */
[----:B------:R-:W-:Y:S01]  /*ad90*/  ISETP.GT.U32.AND P3, PT, R0, R3, PT ;  /* 0x000000030000720c */ /* 0x000fe20003f64070 */
[----:B------:R-:W-:Y:S01]  /*ada0*/  IMAD.MOV R10, RZ, RZ, -R4 ;  /* 0x000000ffff0a7224 */ /* 0x000fe200078e0a04 */
[----:B------:R-:W-:Y:S01]  /*adb0*/  IADD3 R4, R28, 0x141, RZ ;  /* 0x000001411c047810 */ /* 0x000fe20007ffe0ff */
[----:B------:R-:W-:-:S02]  /*adc0*/  @!P6 IMAD.IADD R7, R7, 0x1, -R0 ;  /* 0x000000010707e824 */ /* 0x000fc400078e0a00 */
[----:B------:R-:W-:Y:S01]  /*add0*/  IMAD R5, R0, R10, R5 ;  /* 0x0000000a00057224 */ /* 0x000fe200078e0205 */
[----:B------:R-:W-:Y:S01]  /*ade0*/  IABS R10, R4 ;  /* 0x00000004000a7213 */ /* 0x000fe20000000000 */
[----:B------:R-:W-:Y:S01]  /*adf0*/  @!P2 IMAD.IADD R6, R6, 0x1, -R0 ;  /* 0x000000010606a824 */ /* 0x000fe200078e0a00 */
[C---:B------:R-:W-:Y:S01]  /*ae00*/  ISETP.GT.U32.AND P2, PT, R0.reuse, R9, PT ;  /* 0x000000090000720c */ /* 0x040fe20003f44070 */
[----:B------:R-:W-:Y:S01]  /*ae10*/  @!P0 IMAD.MOV R13, RZ, RZ, -R13 ;  /* 0x000000ffff0d8224 */ /* 0x000fe200078e0a0d */
[----:B------:R-:W-:Y:S01]  /*ae20*/  ISETP.GT.U32.AND P6, PT, R0, R5, PT ;  /* 0x000000050000720c */ /* 0x000fe20003fc4070 */
[----:B------:R-:W-:Y:S01]  /*ae30*/  IMAD.MOV.U32 R11, RZ, RZ, R6 ;  /* 0x000000ffff0b7224 */ /* 0x000fe200078e0006 */
[----:B------:R-:W-:Y:S01]  /*ae40*/  ISETP.GE.AND P0, PT, R2, RZ, PT ;  /* 0x000000ff0200720c */ /* 0x000fe20003f06270 */
[----:B------:R-:W-:Y:S01]  /*ae50*/  IMAD.MOV.U32 R6, RZ, RZ, R10 ;  /* 0x000000ffff067224 */ /* 0x000fe200078e000a */
[----:B------:R-:W-:Y:S01]  /*ae60*/  IADD3 R2, R28, 0x140, RZ ;  /* 0x000001401c027810 */ /* 0x000fe20007ffe0ff */
[----:B------:R-:W-:Y:S01]  /*ae70*/  @!P4 IMAD.MOV R11, RZ, RZ, -R11 ;  /* 0x000000ffff0bc224 */ /* 0x000fe200078e0a0b */
[----:B------:R-:W-:Y:S01]  /*ae80*/  ISETP.GE.AND P4, PT, R8, RZ, PT ;  /* 0x000000ff0800720c */ /* 0x000fe20003f86270 */
[----:B------:R-:W-:Y:S01]  /*ae90*/  IMAD.MOV.U32 R10, RZ, RZ, R7 ;  /* 0x000000ffff0a7224 */ /* 0x000fe200078e0007 */
[----:B------:R-:W-:Y:S01]  /*aea0*/  IABS R8, R2 ;  /* 0x0000000200087213 */ /* 0x000fe20000000000 */
[----:B------:R-:W-:Y:S01]  /*aeb0*/  @!P3 IMAD.IADD R3, R3, 0x1, -R0 ;  /* 0x000000010303b824 */ /* 0x000fe200078e0a00 */
[----:B------:R-:W-:Y:S01]  /*aec0*/  STL [R1+0x51c], R13 ;  /* 0x00051c0d01007387 */ /* 0x000fe20000100800 */
[----:B------:R-:W-:Y:S01]  /*aed0*/  @!P1 IMAD.MOV R10, RZ, RZ, -R10 ;  /* 0x000000ffff0a9224 */ /* 0x000fe200078e0a0a */
[----:B------:R-:W-:Y:S01]  /*aee0*/  ISETP.GE.AND P1, PT, R4, RZ, PT ;  /* 0x000000ff0400720c */ /* 0x000fe20003f26270 */
[----:B------:R-:W-:Y:S01]  /*aef0*/  @!P6 IMAD.IADD R5, R5, 0x1, -R0 ;  /* 0x000000010505e824 */ /* 0x000fe200078e0a00 */
[----:B------:R-:W-:Y:S01]  /*af00*/  STL [R1+0x520], R11 ;  /* 0x0005200b01007387 */ /* 0x000fe20000100800 */
[----:B------:R-:W-:Y:S01]  /*af10*/  IMAD.HI.U32 R7, R20, R6, RZ ;  /* 0x0000000614077227 */ /* 0x000fe200078e00ff */
[----:B------:R-:W-:-:S02]  /*af20*/  ISETP.GE.AND P3, PT, R2, RZ, PT ;  /* 0x000000ff0200720c */ /* 0x000fc40003f66270 */
[----:B------:R0:W-:Y:S01]  /*af30*/  STL [R1+0x524], R10 ;  /* 0x0005240a01007387 */ /* 0x0001e20000100800 */
[----:B------:R-:W-:Y:S01]  /*af40*/  IMAD.MOV.U32 R4, RZ, RZ, R8 ;  /* 0x000000ffff047224 */ /* 0x000fe200078e0008 */
[C---:B------:R-:W-:Y:S01]  /*af50*/  ISETP.GT.U32.AND P6, PT, R0.reuse, R5, PT ;  /* 0x000000050000720c */ /* 0x040fe20003fc4070 */
[----:B------:R-:W-:Y:S02]  /*af60*/  IMAD.MOV R7, RZ, RZ, -R7 ;  /* 0x000000ffff077224 */ /* 0x000fe400078e0a07 */
[----:B------:R-:W-:Y:S02]  /*af70*/  @!P2 IMAD.IADD R9, R9, 0x1, -R0 ;  /* 0x000000010909a824 */ /* 0x000fe400078e0a00 */
[----:B------:R-:W-:Y:S01]  /*af80*/  IMAD R2, R0, R7, R6 ;  /* 0x0000000700027224 */ /* 0x000fe200078e0206 */
[----:B------:R-:W-:Y:S01]  /*af90*/  IADD3 R6, R28, 0x13e, RZ ;  /* 0x0000013e1c067810 */ /* 0x000fe20007ffe0ff */
[----:B0-----:R-:W-:Y:S01]  /*afa0*/  IMAD.MOV.U32 R10, RZ, RZ, R3 ;  /* 0x000000ffff0a7224 */ /* 0x001fe200078e0003 */
[----:B------:R-:W-:Y:S01]  /*afb0*/  ISETP.GT.U32.AND P2, PT, R0, R9, PT ;  /* 0x000000090000720c */ /* 0x000fe20003f44070 */
[----:B------:R-:W-:Y:S01]  /*afc0*/  IMAD.HI.U32 R3, R20, R4, RZ ;  /* 0x0000000414037227 */ /* 0x000fe200078e00ff */
[----:B------:R-:W-:-:S03]  /*afd0*/  IABS R8, R6 ;  /* 0x0000000600087213 */ /* 0x000fc60000000000 */
[----:B------:R-:W-:Y:S02]  /*afe0*/  IMAD.MOV R3, RZ, RZ, -R3 ;  /* 0x000000ffff037224 */ /* 0x000fe400078e0a03 */
[----:B------:R-:W-:Y:S01]  /*aff0*/  @!P5 IMAD.MOV R10, RZ, RZ, -R10 ;  /* 0x000000ffff0ad224 */ /* 0x000fe200078e0a0a */
[C---:B------:R-:W-:Y:S01]  /*b000*/  ISETP.GT.U32.AND P5, PT, R0.reuse, R2, PT ;  /* 0x000000020000720c */ /* 0x040fe20003fa4070 */
[----:B------:R-:W-:Y:S01]  /*b010*/  IMAD R4, R0, R3, R4 ;  /* 0x0000000300047224 */ /* 0x000fe200078e0204 */
[----:B------:R-:W-:Y:S01]  /*b020*/  IADD3 R3, R28, 0x13d, RZ ;  /* 0x0000013d1c037810 */ /* 0x000fe20007ffe0ff */
[--C-:B------:R-:W-:Y:S01]  /*b030*/  @!P6 IMAD.IADD R5, R5, 0x1, -R0.reuse ;  /* 0x000000010505e824 */ /* 0x100fe200078e0a00 */
[----:B------:R0:W-:Y:S01]  /*b040*/  STL [R1+0x82c], R10 ;  /* 0x00082c0a01007387 */ /* 0x0001e20000100800 */
[----:B------:R-:W-:Y:S01]  /*b050*/  @!P2 IMAD.IADD R9, R9, 0x1, -R0 ;  /* 0x000000010909a824 */ /* 0x000fe200078e0a00 */
[----:B------:R-:W-:Y:S01]  /*b060*/  ISETP.GT.U32.AND P6, PT, R0, R4, PT ;  /* 0x000000040000720c */ /* 0x000fe20003fc4070 */
[----:B------:R-:W-:Y:S01]  /*b070*/  IMAD.HI.U32 R7, R20, R8, RZ ;  /* 0x0000000814077227 */ /* 0x000fe200078e00ff */
[----:B------:R-:W-:-:S02]  /*b080*/  ISETP.GE.AND P2, PT, R12, RZ, PT ;  /* 0x000000ff0c00720c */ /* 0x000fc40003f46270 */
[----:B------:R-:W-:Y:S01]  /*b090*/  IABS R12, R12 ;  /* 0x0000000c000c7213 */ /* 0x000fe20000000000 */
[----:B------:R-:W-:Y:S01]  /*b0a0*/  IMAD.MOV.U32 R11, RZ, RZ, R9 ;  /* 0x000000ffff0b7224 */ /* 0x000fe200078e0009 */
[----:B------:R-:W-:Y:S01]  /*b0b0*/  IABS R16, R3 ;  /* 0x0000000300107213 */ /* 0x000fe20000000000 */
[----:B------:R-:W-:Y:S01]  /*b0c0*/  @!P5 IMAD.IADD R2, R2, 0x1, -R0 ;  /* 0x000000010202d824 */ /* 0x000fe200078e0a00 */
[----:B------:R-:W-:Y:S01]  /*b0d0*/  ISETP.GE.AND P5, PT, R6, RZ, PT ;  /* 0x000000ff0600720c */ /* 0x000fe20003fa6270 */
[----:B0-----:R-:W-:Y:S01]  /*b0e0*/  IMAD.HI.U32 R10, R20, R12, RZ ;  /* 0x0000000c140a7227 */ /* 0x001fe200078e00ff */
[----:B------:R-:W-:-:S03]  /*b0f0*/  IADD3 R6, R28, 0x13c, RZ ;  /* 0x0000013c1c067810 */ /* 0x000fc60007ffe0ff */
[----:B------:R-:W-:Y:S01]  /*b100*/  @!P6 IMAD.IADD R4, R4, 0x1, -R0 ;  /* 0x000000010404e824 */ /* 0x000fe200078e0a00 */
[C---:B------:R-:W-:Y:S01]  /*b110*/  ISETP.GT.U32.AND P6, PT, R0.reuse, R2, PT ;  /* 0x000000020000720c */ /* 0x040fe20003fc4070 */
[----:B------:R-:W-:Y:S01]  /*b120*/  IMAD.MOV R9, RZ, RZ, -R10 ;  /* 0x000000ffff097224 */ /* 0x000fe200078e0a0a */
[----:B------:R-:W-:Y:S01]  /*b130*/  IABS R14, R6 ;  /* 0x00000006000e7213 */ /* 0x000fe20000000000 */
[----:B------:R-:W-:Y:S02]  /*b140*/  IMAD.MOV R7, RZ, RZ, -R7 ;  /* 0x000000ffff077224 */ /* 0x000fe400078e0a07 */
[----:B------:R-:W-:Y:S01]  /*b150*/  @!P0 IMAD.MOV R11, RZ, RZ, -R11 ;  /* 0x000000ffff0b8224 */ /* 0x000fe200078e0a0b */
[C---:B------:R-:W-:Y:S01]  /*b160*/  ISETP.GT.U32.AND P0, PT, R0.reuse, R4, PT ;  /* 0x000000040000720c */ /* 0x040fe20003f04070 */
[----:B------:R-:W-:Y:S01]  /*b170*/  IMAD R12, R0, R9, R12 ;  /* 0x00000009000c7224 */ /* 0x000fe200078e020c */
[----:B------:R-:W-:Y:S01]  /*b180*/  IADD3 R9, R28, 0x13b, RZ ;  /* 0x0000013b1c097810 */ /* 0x000fe20007ffe0ff */
[----:B------:R-:W-:Y:S01]  /*b190*/  IMAD.MOV.U32 R10, RZ, RZ, R5 ;  /* 0x000000ffff0a7224 */ /* 0x000fe200078e0005 */
[----:B------:R-:W-:Y:S01]  /*b1a0*/  STL [R1+0x828], R11 ;  /* 0x0008280b01007387 */ /* 0x000fe20000100800 */
[----:B------:R-:W-:-:S02]  /*b1b0*/  IMAD R8, R0, R7, R8 ;  /* 0x0000000700087224 */ /* 0x000fc400078e0208 */
[----:B------:R-:W-:Y:S01]  /*b1c0*/  @!P4 IMAD.MOV R10, RZ, RZ, -R10 ;  /* 0x000000ffff0ac224 */ /* 0x000fe200078e0a0a */
[----:B------:R-:W-:Y:S01]  /*b1d0*/  ISETP.GT.U32.AND P4, PT, R0, R12, PT ;  /* 0x0000000c0000720c */ /* 0x000fe20003f84070 */
[--C-:B------:R-:W-:Y:S01]  /*b1e0*/  @!P6 IMAD.IADD R2, R2, 0x1, -R0.reuse ;  /* 0x000000010202e824 */ /* 0x100fe200078e0a00 */
[----:B------:R-:W-:Y:S01]  /*b1f0*/  ISETP.GT.U32.AND P6, PT, R0, R8, PT ;  /* 0x000000080000720c */ /* 0x000fe20003fc4070 */
[----:B------:R-:W-:Y:S01]  /*b200*/  IMAD.HI.U32 R5, R20, R14, RZ ;  /* 0x0000000e14057227 */ /* 0x000fe200078e00ff */
[----:B------:R0:W-:Y:S03]  /*b210*/  STL [R1+0x824], R10 ;  /* 0x0008240a01007387 */ /* 0x0001e60000100800 */
[----:B------:R-:W-:Y:S01]  /*b220*/  @!P0 IMAD.IADD R4, R4, 0x1, -R0 ;  /* 0x0000000104048824 */ /* 0x000fe200078e0a00 */
[----:B------:R-:W-:Y:S01]  /*b230*/  ISETP.GE.AND P0, PT, R3, RZ, PT ;  /* 0x000000ff0300720c */ /* 0x000fe20003f06270 */
[----:B------:R-:W-:-:S02]  /*b240*/  IMAD.MOV R5, RZ, RZ, -R5 ;  /* 0x000000ffff057224 */ /* 0x000fc400078e0a05 */
[----:B------:R-:W-:Y:S02]  /*b250*/  IMAD R3, R29, c[0x0][0x18c], RZ ;  /* 0x000063001d037a24 */ /* 0x000fe400078e02ff */
[----:B------:R-:W-:Y:S01]  /*b260*/  IMAD.HI.U32 R7, R20, R16, RZ ;  /* 0x0000001014077227 */ /* 0x000fe200078e00ff */
[----:B0-----:R-:W-:-:S03]  /*b270*/  IABS R10, R9 ;  /* 0x00000009000a7213 */ /* 0x001fc60000000000 */
[----:B------:R-:W-:Y:S02]  /*b280*/  IMAD R14, R0, R5, R14 ;  /* 0x00000005000e7224 */ /* 0x000fe400078e020e */
[----:B------:R-:W-:Y:S02]  /*b290*/  IMAD.MOV.U32 R11, RZ, RZ, R2 ;  /* 0x000000ffff0b7224 */ /* 0x000fe400078e0002 */
[----:B------:R-:W-:Y:S02]  /*b2a0*/  IMAD.MOV.U32 R5, RZ, RZ, c[0x0][0x18c] ;  /* 0x00006300ff057624 */ /* 0x000fe400078e00ff */
[--C-:B------:R-:W-:Y:S01]  /*b2b0*/  @!P4 IMAD.IADD R12, R12, 0x1, -R0.reuse ;  /* 0x000000010c0cc824 */ /* 0x100fe200078e0a00 */
[----:B------:R-:W-:Y:S01]  /*b2c0*/  LEA R2, P4, R3, c[0x0][0x168], 0x1 ;  /* 0x00005a0003027a11 */ /* 0x000fe200078808ff */
[----:B------:R-:W-:Y:S02]  /*b2d0*/  @!P6 IMAD.IADD R8, R8, 0x1, -R0 ;  /* 0x000000010808e824 */ /* 0x000fe400078e0a00 */
[----:B------:R-:W-:-:S02]  /*b2e0*/  IMAD.MOV R7, RZ, RZ, -R7 ;  /* 0x000000ffff077224 */ /* 0x000fc400078e0a07 */
[----:B------:R-:W-:Y:S01]  /*b2f0*/  @!P1 IMAD.MOV R11, RZ, RZ, -R11 ;  /* 0x000000ffff0b9224 */ /* 0x000fe200078e0a0b */
[C---:B------:R-:W-:Y:S01]  /*b300*/  ISETP.GT.U32.AND P6, PT, R0.reuse, R8, PT ;  /* 0x000000080000720c */ /* 0x040fe20003fc4070 */
[----:B------:R-:W-:Y:S01]  /*b310*/  IMAD R5, R5, 0x80, R3 ;  /* 0x0000008005057824 */ /* 0x000fe200078e0203 */
[----:B------:R-:W-:Y:S01]  /*b320*/  LEA.HI.X.SX32 R3, R3, c[0x0][0x16c], 0x1, P4 ;  /* 0x00005b0003037a11 */ /* 0x000fe200020f0eff */
[----:B------:R-:W-:Y:S01]  /*b330*/  @!P3 IMAD.MOV R4, RZ, RZ, -R4 ;  /* 0x000000ffff04b224 */ /* 0x000fe200078e0a04 */
[----:B------:R-:W-:Y:S01]  /*b340*/  STL [R1+0x514], R11 ;  /* 0x0005140b01007387 */ /* 0x000fe20000100800 */
[C---:B------:R-:W-:Y:S01]  /*b350*/  IMAD R16, R0.reuse, R7, R16 ;  /* 0x0000000700107224 */ /* 0x040fe200078e0210 */
[----:B------:R-:W-:Y:S01]  /*b360*/  ISETP.GT.U32.AND P1, PT, R0, R12, PT ;  /* 0x0000000c0000720c */ /* 0x000fe20003f24070 */
[----:B------:R-:W-:Y:S01]  /*b370*/  IMAD.HI.U32 R7, R20, R10, RZ ;  /* 0x0000000a14077227 */ /* 0x000fe200078e00ff */
[----:B------:R0:W-:Y:S02]  /*b380*/  STL [R1+0x3a20], R2 ;  /* 0x003a200201007387 */ /* 0x0001e40000100800 */
[----:B------:R-:W-:Y:S01]  /*b390*/  ISETP.GT.U32.AND P3, PT, R0, R16, PT ;  /* 0x000000100000720c */ /* 0x000fe20003f64070 */
[----:B------:R-:W-:Y:S01]  /*b3a0*/  IMAD.MOV R7, RZ, RZ, -R7 ;  /* 0x000000ffff077224 */ /* 0x000fe200078e0a07 */
[----:B------:R1:W-:Y:S01]  /*b3b0*/  STL [R1+0x3a1c], R3 ;  /* 0x003a1c0301007387 */ /* 0x0003e20000100800 */
[----:B------:R-:W-:-:S02]  /*b3c0*/  @!P6 IMAD.IADD R8, R8, 0x1, -R0 ;  /* 0x000000010808e824 */ /* 0x000fc400078e0a00 */
[----:B------:R-:W-:Y:S01]  /*b3d0*/  IMAD R10, R0, R7, R10 ;  /* 0x00000007000a7224 */ /* 0x000fe200078e020a */
[----:B------:R2:W-:Y:S01]  /*b3e0*/  STL [R1+0x510], R4 ;  /* 0x0005100401007387 */ /* 0x0005e20000100800 */
[----:B0-----:R-:W-:-:S03]  /*b3f0*/  IMAD.MOV.U32 R2, RZ, RZ, R28 ;  /* 0x000000ffff027224 */ /* 0x001fc600078e001c */
[----:B------:R-:W-:Y:S01]  /*b400*/  ISETP.GT.U32.AND P6, PT, R0, R10, PT ;  /* 0x0000000a0000720c */ /* 0x000fe20003fc4070 */
[--C-:B------:R-:W-:Y:S01]  /*b410*/  @!P1 IMAD.IADD R12, R12, 0x1, -R0.reuse ;  /* 0x000000010c0c9824 */ /* 0x100fe200078e0a00 */
[----:B------:R-:W-:Y:S01]  /*b420*/  ISETP.GE.AND P1, PT, R6, RZ, PT ;  /* 0x000000ff0600720c */ /* 0x000fe20003f26270 */
[----:B------:R-:W-:Y:S01]  /*b430*/  @!P3 IMAD.IADD R16, R16, 0x1, -R0 ;  /* 0x000000011010b824 */ /* 0x000fe200078e0a00 */
[----:B------:R-:W-:Y:S01]  /*b440*/  IADD3 R17, R2, 0x13a, RZ ;  /* 0x0000013a02117810 */ /* 0x000fe20007ffe0ff */
[----:B-1----:R-:W-:Y:S01]  /*b450*/  IMAD.MOV.U32 R3, RZ, RZ, R8 ;  /* 0x000000ffff037224 */ /* 0x002fe200078e0008 */
[C---:B--2---:R-:W-:Y:S02]  /*b460*/  LEA R4, P4, R5.reuse, c[0x0][0x168], 0x1 ;  /* 0x00005a0005047a11 */ /* 0x044fe400078808ff */
[----:B------:R-:W-:Y:S01]  /*b470*/  IABS R6, R17 ;  /* 0x0000001100067213 */ /* 0x000fe20000000000 */
[----:B------:R-:W-:Y:S01]  /*b480*/  @!P5 IMAD.MOV R3, RZ, RZ, -R3 ;  /* 0x000000ffff03d224 */ /* 0x000fe200078e0a03 */
[----:B------:R-:W-:Y:S01]  /*b490*/  LEA.HI.X.SX32 R5, R5, c[0x0][0x16c], 0x1, P4 ;  /* 0x00005b0005057a11 */ /* 0x000fe200020f0eff */
[----:B------:R-:W-:Y:S01]  /*b4a0*/  STL [R1+0x3bac], R4 ;  /* 0x003bac0401007387 */ /* 0x000fe20000100800 */
[----:B------:R-:W-:Y:S01]  /*b4b0*/  ISETP.GT.U32.AND P4, PT, R0, R14, PT ;  /* 0x0000000e0000720c */ /* 0x000fe20003f84070 */
[----:B------:R-:W-:Y:S01]  /*b4c0*/  @!P6 IMAD.IADD R10, R10, 0x1, -R0 ;  /* 0x000000010a0ae824 */ /* 0x000fe200078e0a00 */
[----:B------:R-:W-:Y:S01]  /*b4d0*/  IADD3 R13, R2, 0x139, RZ ;  /* 0x00000139020d7810 */ /* 0x000fe20007ffe0ff */
[----:B------:R-:W-:Y:S01]  /*b4e0*/  STL [R1+0x3ba8], R5 ;  /* 0x003ba80501007387 */ /* 0x000fe20000100800 */
[----:B------:R-:W-:Y:S01]  /*b4f0*/  ISETP.GE.AND P3, PT, R9, RZ, PT ;  /* 0x000000ff0900720c */ /* 0x000fe20003f66270 */
[----:B------:R-:W-:Y:S01]  /*b500*/  IMAD.HI.U32 R9, R20, R6, RZ ;  /* 0x0000000614097227 */ /* 0x000fe200078e00ff */
[----:B------:R-:W-:Y:S01]  /*b510*/  IABS R7, R13 ;  /* 0x0000000d00077213 */ /* 0x000fe20000000000 */
[----:B------:R0:W-:Y:S01]  /*b520*/  STL [R1+0x820], R3 ;  /* 0x0008200301007387 */ /* 0x0001e20000100800 */
[----:B------:R-:W-:Y:S01]  /*b530*/  ISETP.GT.U32.AND P5, PT, R0, R10, PT ;  /* 0x0000000a0000720c */ /* 0x000fe20003fa4070 */
[----:B------:R-:W-:Y:S01]  /*b540*/  IMAD.MOV R9, RZ, RZ, -R9 ;  /* 0x000000ffff097224 */ /* 0x000fe200078e0a09 */
[----:B------:R-:W-:Y:S01]  /*b550*/  IADD3 R15, R2, 0x138, RZ ;  /* 0x00000138020f7810 */ /* 0x000fe20007ffe0ff */
[----:B------:R-:W-:Y:S01]  /*b560*/  IMAD.HI.U32 R8, R20, R7, RZ ;  /* 0x0000000714087227 */ /* 0x000fe200078e00ff */
[----:B------:R-:W-:-:S02]  /*b570*/  IADD3 R22, R2, 0x134, RZ ;  /* 0x0000013402167810 */ /* 0x000fc40007ffe0ff */
[----:B------:R-:W-:Y:S01]  /*b580*/  IABS R19, R15 ;  /* 0x0000000f00137213 */ /* 0x000fe20000000000 */
[----:B------:R-:W-:Y:S01]  /*b590*/  @!P4 IMAD.IADD R14, R14, 0x1, -R0 ;  /* 0x000000010e0ec824 */ /* 0x000fe200078e0a00 */
[C---:B------:R-:W-:Y:S01]  /*b5a0*/  ISETP.GT.U32.AND P4, PT, R0.reuse, R16, PT ;  /* 0x000000100000720c */ /* 0x040fe20003f84070 */
[----:B------:R-:W-:Y:S01]  /*b5b0*/  IMAD R6, R0, R9, R6 ;  /* 0x0000000900067224 */ /* 0x000fe200078e0206 */
[----:B------:R-:W-:Y:S01]  /*b5c0*/  IADD3 R9, R2, 0x137, RZ ;  /* 0x0000013702097810 */ /* 0x000fe20007ffe0ff */
[----:B------:R-:W-:Y:S01]  /*b5d0*/  IMAD.MOV R8, RZ, RZ, -R8 ;  /* 0x000000ffff087224 */ /* 0x000fe200078e0a08 */
[----:B------:R-:W-:Y:S01]  /*b5e0*/  ISETP.GT.U32.AND P6, PT, R0, R14, PT ;  /* 0x0000000e0000720c */ /* 0x000fe20003fc4070 */
[----:B------:R-:W-:Y:S01]  /*b5f0*/  @!P5 IMAD.IADD R10, R10, 0x1, -R0 ;  /* 0x000000010a0ad824 */ /* 0x000fe200078e0a00 */
[----:B------:R-:W-:Y:S01]  /*b600*/  IABS R11, R9 ;  /* 0x00000009000b7213 */ /* 0x000fe20000000000 */
[----:B------:R-:W-:Y:S01]  /*b610*/  IMAD R7, R0, R8, R7 ;  /* 0x0000000800077224 */ /* 0x000fe200078e0207 */
[----:B------:R-:W-:Y:S01]  /*b620*/  IADD3 R8, R2, 0x136, RZ ;  /* 0x0000013602087810 */ /* 0x000fe20007ffe0ff */
[----:B------:R-:W-:Y:S01]  /*b630*/  IMAD.HI.U32 R21, R20, R19, RZ ;  /* 0x0000001314157227 */ /* 0x000fe200078e00ff */
[----:B------:R-:W-:-:S02]  /*b640*/  ISETP.GE.AND P5, PT, R17, RZ, PT ;  /* 0x000000ff1100720c */ /* 0x000fc40003fa6270 */
[----:B------:R-:W-:Y:S01]  /*b650*/  IABS R17, R8 ;  /* 0x0000000800117213 */ /* 0x000fe20000000000 */
[----:B------:R-:W-:Y:S01]  /*b660*/  @!P4 IMAD.IADD R16, R16, 0x1, -R0 ;  /* 0x000000011010c824 */ /* 0x000fe200078e0a00 */
[----:B------:R-:W-:Y:S01]  /*b670*/  ISETP.GT.U32.AND P4, PT, R0, R6, PT ;  /* 0x000000060000720c */ /* 0x000fe20003f84070 */
[----:B------:R-:W-:Y:S01]  /*b680*/  IMAD.HI.U32 R18, R20, R11, RZ ;  /* 0x0000000b14127227 */ /* 0x000fe200078e00ff */
[----:B------:R-:W-:-:S03]  /*b690*/  IADD3 R28, R2, 0xbc, RZ ;  /* 0x000000bc021c7810 */ /* 0x000fc60007ffe0ff */
[----:B------:R-:W-:Y:S01]  /*b6a0*/  @!P6 IMAD.IADD R14, R14, 0x1, -R0 ;  /* 0x000000010e0ee824 */ /* 0x000fe200078e0a00 */
[----:B------:R-:W-:Y:S01]  /*b6b0*/  ISETP.GT.U32.AND P6, PT, R0, R7, PT ;  /* 0x000000070000720c */ /* 0x000fe20003fc4070 */
[----:B0-----:R-:W-:Y:S02]  /*b6c0*/  IMAD.MOV.U32 R3, RZ, RZ, R16 ;  /* 0x000000ffff037224 */ /* 0x001fe400078e0010 */
[----:B------:R-:W-:Y:S02]  /*b6d0*/  IMAD.MOV R21, RZ, RZ, -R21 ;  /* 0x000000ffff157224 */ /* 0x000fe400078e0a15 */
[----:B------:R-:W-:Y:S02]  /*b6e0*/  @!P0 IMAD.MOV R3, RZ, RZ, -R3 ;  /* 0x000000ffff038224 */ /* 0x000fe400078e0a03 */
[----:B------:R-:W-:Y:S01]  /*b6f0*/  @!P4 IMAD.IADD R6, R6, 0x1, -R0 ;  /* 0x000000010606c824 */ /* 0x000fe200078e0a00 */
[----:B------:R-:W-:Y:S01]  /*b700*/  ISETP.GE.AND P4, PT, R13, RZ, PT ;  /* 0x000000ff0d00720c */ /* 0x000fe20003f86270 */
[----:B------:R-:W-:Y:S01]  /*b710*/  IMAD.MOV R18, RZ, RZ, -R18 ;  /* 0x000000ffff127224 */ /* 0x000fe200078e0a12 */
[----:B------:R0:W-:Y:S01]  /*b720*/  STL [R1+0x504], R3 ;  /* 0x0005040301007387 */ /* 0x0001e20000100800 */
[----:B------:R-:W-:Y:S01]  /*b730*/  IMAD.HI.U32 R16, R20, R17, RZ ;  /* 0x0000001114107227 */ /* 0x000fe200078e00ff */
[----:B------:R-:W-:-:S03]  /*b740*/  ISETP.GT.U32.AND P0, PT, R0, R6, PT ;  /* 0x000000060000720c */ /* 0x000fc60003f04070 */
[----:B------:R-:W-:Y:S02]  /*b750*/  @!P6 IMAD.IADD R7, R7, 0x1, -R0 ;  /* 0x000000010707e824 */ /* 0x000fe400078e0a00 */
[C---:B------:R-:W-:Y:S02]  /*b760*/  IMAD R13, R0.reuse, R21, R19 ;  /* 0x00000015000d7224 */ /* 0x040fe400078e0213 */
[C---:B------:R-:W-:Y:S01]  /*b770*/  IMAD R11, R0.reuse, R18, R11 ;  /* 0x00000012000b7224 */ /* 0x040fe200078e020b */
[----:B------:R-:W-:Y:S01]  /*b780*/  ISETP.GT.U32.AND P6, PT, R0, R7, PT ;  /* 0x000000070000720c */ /* 0x000fe20003fc4070 */
[----:B------:R-:W-:Y:S01]  /*b790*/  IMAD.MOV.U32 R4, RZ, RZ, R14 ;  /* 0x000000ffff047224 */ /* 0x000fe200078e000e */
[----:B------:R-:W-:Y:S01]  /*b7a0*/  IADD3 R14, R2, 0x133, RZ ;  /* 0x00000133020e7810 */ /* 0x000fe20007ffe0ff */
[----:B------:R-:W-:Y:S02]  /*b7b0*/  IMAD.MOV R16, RZ, RZ, -R16 ;  /* 0x000000ffff107224 */ /* 0x000fe400078e0a10 */
[----:B0-----:R-:W-:Y:S01]  /*b7c0*/  IMAD.MOV.U32 R3, RZ, RZ, R10 ;  /* 0x000000ffff037224 */ /* 0x001fe200078e000a */
[----:B------:R-:W-:Y:S01]  /*b7d0*/  IABS R18, R14 ;  /* 0x0000000e00127213 */ /* 0x000fe20000000000 */
[----:B------:R-:W-:Y:S01]  /*b7e0*/  @!P1 IMAD.MOV R4, RZ, RZ, -R4 ;  /* 0x000000ffff049224 */ /* 0x000fe200078e0a04 */
[C---:B------:R-:W-:Y:S01]  /*b7f0*/  ISETP.GT.U32.AND P1, PT, R0.reuse, R13, PT ;  /* 0x0000000d0000720c */ /* 0x040fe20003f24070 */
        /* <DEDUP_REMOVED lines=8> */
[----:B------:R0:W-:Y:S01]  /*b880*/  STL [R1+0x500], R4 ;  /* 0x0005000401007387 */ /* 0x0001e20000100800 */
[----:B------:R-:W-:-:S02]  /*b890*/  IABS R15, R17 ;  /* 0x00000011000f7213 */ /* 0x000fc40000000000 */
[----:B------:R-:W-:Y:S01]  /*b8a0*/  IABS R16, R22 ;  /* 0x0000001600107213 */ /* 0x000fe20000000000 */
[--C-:B------:R-:W-:Y:S01]  /*b8b0*/  @!P1 IMAD.IADD R13, R13, 0x1, -R0.reuse ;  /* 0x000000010d0d9824 */ /* 0x100fe200078e0a00 */
[----:B------:R-:W-:Y:S01]  /*b8c0*/  ISETP.GE.AND P1, PT, R9, RZ, PT ;  /* 0x000000ff0900720c */ /* 0x000fe20003f26270 */
[----:B------:R-:W-:Y:S01]  /*b8d0*/  IMAD.HI.U32 R9, R20, R15, RZ ;  /* 0x0000000f14097227 */ /* 0x000fe200078e00ff */
[----:B------:R1:W-:Y:S03]  /*b8e0*/  STL [R1+0x4fc], R3 ;  /* 0x0004fc0301007387 */ /* 0x0003e60000100800 */
[--C-:B------:R-:W-:Y:S01]  /*b8f0*/  @!P0 IMAD.IADD R11, R11, 0x1, -R0.reuse ;  /* 0x000000010b0b8824 */ /* 0x100fe200078e0a00 */
[----:B------:R-:W-:Y:S01]  /*b900*/  ISETP.GT.U32.AND P0, PT, R0, R13, PT ;  /* 0x0000000d0000720c */ /* 0x000fe20003f04070 */
[----:B------:R-:W-:Y:S02]  /*b910*/  @!P6 IMAD.IADD R10, R10, 0x1, -R0 ;  /* 0x000000010a0ae824 */ /* 0x000fe400078e0a00 */
[----:B------:R-:W-:Y:S01]  /*b920*/  IMAD.MOV R9, RZ, RZ, -R9 ;  /* 0x000000ffff097224 */ /* 0x000fe200078e0a09 */
[----:B------:R-:W-:Y:S01]  /*b930*/  ISETP.GT.U32.AND P6, PT, R0, R11, PT ;  /* 0x0000000b0000720c */ /* 0x000fe20003fc4070 */
[----:B0-----:R-:W-:-:S02]  /*b940*/  IMAD.MOV.U32 R4, RZ, RZ, R6 ;  /* 0x000000ffff047224 */ /* 0x001fc400078e0006 */
[----:B------:R-:W-:Y:S01]  /*b950*/  IMAD R9, R0, R9, R15 ;  /* 0x0000000900097224 */ /* 0x000fe200078e020f */
[C---:B------:R-:W-:Y:S01]  /*b960*/  IADD3 R15, R2.reuse, 0x132, RZ ;  /* 0x00000132020f7810 */ /* 0x040fe20007ffe0ff */
[----:B-1----:R-:W-:Y:S02]  /*b970*/  IMAD.MOV.U32 R3, RZ, RZ, R7 ;  /* 0x000000ffff037224 */ /* 0x002fe400078e0007 */
[----:B------:R-:W-:Y:S01]  /*b980*/  IMAD.MOV.U32 R7, RZ, RZ, R18 ;  /* 0x000000ffff077224 */ /* 0x000fe200078e0012 */
[----:B------:R-:W-:Y:S01]  /*b990*/  IADD3 R18, R2, 0x12f, RZ ;  /* 0x0000012f02127810 */ /* 0x000fe20007ffe0ff */
[----:B------:R-:W-:Y:S01]  /*b9a0*/  @!P5 IMAD.MOV R4, RZ, RZ, -R4 ;  /* 0x000000ffff04d224 */ /* 0x000fe200078e0a04 */
[C---:B------:R-:W-:Y:S01]  /*b9b0*/  ISETP.GT.U32.AND P5, PT, R0.reuse, R10, PT ;  /* 0x0000000a0000720c */ /* 0x040fe20003fa4070 */
[--C-:B------:R-:W-:Y:S01]  /*b9c0*/  @!P0 IMAD.IADD R13, R13, 0x1, -R0.reuse ;  /* 0x000000010d0d8824 */ /* 0x100fe200078e0a00 */
[----:B------:R-:W-:Y:S01]  /*b9d0*/  ISETP.GE.AND P0, PT, R17, RZ, PT ;  /* 0x000000ff1100720c */ /* 0x000fe20003f06270 */
[----:B------:R-:W-:Y:S01]  /*b9e0*/  @!P6 IMAD.IADD R11, R11, 0x1, -R0 ;  /* 0x000000010b0be824 */ /* 0x000fe200078e0a00 */
[----:B------:R-:W-:Y:S01]  /*b9f0*/  ISETP.GT.U32.AND P6, PT, R0, R9, PT ;  /* 0x000000090000720c */ /* 0x000fe20003fc4070 */
[C---:B------:R-:W-:Y:S01]  /*ba00*/  IMAD.HI.U32 R6, R20.reuse, R16, RZ ;  /* 0x0000001014067227 */ /* 0x040fe200078e00ff */
[----:B------:R0:W-:Y:S03]  /*ba10*/  STL [R1+0x81c], R4 ;  /* 0x00081c0401007387 */ /* 0x0001e60000100800 */
[----:B------:R-:W-:-:S04]  /*ba20*/  IMAD.HI.U32 R17, R20, R7, RZ ;  /* 0x0000000714117227 */ /* 0x000fc800078e00ff */
[----:B------:R-:W-:Y:S02]  /*ba30*/  IMAD.MOV R6, RZ, RZ, -R6 ;  /* 0x000000ffff067224 */ /* 0x000fe400078e0a06 */
[----:B------:R-:W-:Y:S02]  /*ba40*/  IMAD.MOV R17, RZ, RZ, -R17 ;  /* 0x000000ffff117224 */ /* 0x000fe400078e0a11 */
[----:B------:R-:W-:Y:S01]  /*ba50*/  @!P4 IMAD.MOV R3, RZ, RZ, -R3 ;  /* 0x000000ffff03c224 */ /* 0x000fe200078e0a03 */
[----:B------:R-:W-:Y:S01]  /*ba60*/  ISETP.GE.AND P4, PT, R8, RZ, PT ;  /* 0x000000ff0800720c */ /* 0x000fe20003f86270 */
[C---:B------:R-:W-:Y:S01]  /*ba70*/  IMAD R8, R0.reuse, R6, R16 ;  /* 0x0000000600087224 */ /* 0x040fe200078e0210 */
[----:B------:R-:W-:Y:S01]  /*ba80*/  IABS R6, R15 ;  /* 0x0000000f00067213 */ /* 0x000fe20000000000 */
[----:B------:R-:W-:Y:S01]  /*ba90*/  IMAD R7, R0, R17, R7 ;  /* 0x0000001100077224 */ /* 0x000fe200078e0207 */
[----:B------:R-:W-:Y:S01]  /*baa0*/  IADD3 R16, R2, 0x131, RZ ;  /* 0x0000013102107810 */ /* 0x000fe20007ffe0ff */
[--C-:B------:R-:W-:Y:S01]  /*bab0*/  @!P5 IMAD.IADD R10, R10, 0x1, -R0.reuse ;  /* 0x000000010a0ad824 */ /* 0x100fe200078e0a00 */
[C---:B------:R-:W-:Y:S01]  /*bac0*/  ISETP.GT.U32.AND P5, PT, R0.reuse, R8, PT ;  /* 0x000000080000720c */ /* 0x040fe20003fa4070 */
[----:B------:R-:W-:Y:S01]  /*bad0*/  @!P6 IMAD.IADD R9, R9, 0x1, -R0 ;  /* 0x000000010909e824 */ /* 0x000fe200078e0a00 */
[----:B------:R-:W-:Y:S01]  /*bae0*/  ISETP.GT.U32.AND P6, PT, R0, R7, PT ;  /* 0x000000070000720c */ /* 0x000fe20003fc4070 */
[----:B------:R1:W-:Y:S01]  /*baf0*/  STL [R1+0x818], R3 ;  /* 0x0008180301007387 */ /* 0x0003e20000100800 */
[----:B0-----:R-:W-:Y:S01]  /*bb00*/  IMAD.MOV.U32 R4, RZ, RZ, R13 ;  /* 0x000000ffff047224 */ /* 0x001fe200078e000d */
[----:B------:R-:W-:Y:S01]  /*bb10*/  IABS R19, R16 ;  /* 0x0000001000137213 */ /* 0x000fe20000000000 */
[----:B------:R-:W-:Y:S01]  /*bb20*/  IMAD.HI.U32 R23, R20, R6, RZ ;  /* 0x0000000614177227 */ /* 0x000fe200078e00ff */
[----:B------:R-:W-:-:S02]  /*bb30*/  IADD3 R17, R2, 0x130, RZ ;  /* 0x0000013002117810 */ /* 0x000fc40007ffe0ff */
[----:B------:R-:W-:Y:S01]  /*bb40*/  IADD3 R13, R2, 0x12d, RZ ;  /* 0x0000012d020d7810 */ /* 0x000fe20007ffe0ff */
[----:B------:R-:W-:Y:S01]  /*bb50*/  @!P3 IMAD.MOV R4, RZ, RZ, -R4 ;  /* 0x000000ffff04b224 */ /* 0x000fe200078e0a04 */
[----:B------:R-:W-:Y:S01]  /*bb60*/  IABS R21, R17 ;  /* 0x0000001100157213 */ /* 0x000fe20000000000 */
[----:B------:R-:W-:Y:S02]  /*bb70*/  IMAD.MOV R23, RZ, RZ, -R23 ;  /* 0x000000ffff177224 */ /* 0x000fe400078e0a17 */
[----:B-1----:R-:W-:Y:S01]  /*bb80*/  IMAD.MOV.U32 R3, RZ, RZ, R11 ;  /* 0x000000ffff037224 */ /* 0x002fe200078e000b */
[----:B------:R-:W-:Y:S01]  /*bb90*/  STL [R1+0x4f0], R4 ;  /* 0x0004f00401007387 */ /* 0x000fe20000100800 */
[--C-:B------:R-:W-:Y:S01]  /*bba0*/  @!P5 IMAD.IADD R8, R8, 0x1, -R0.reuse ;  /* 0x000000010808d824 */ /* 0x100fe200078e0a00 */
[----:B------:R-:W-:Y:S01]  /*bbb0*/  ISETP.GE.AND P5, PT, R22, RZ, PT ;  /* 0x000000ff1600720c */ /* 0x000fe20003fa6270 */
[----:B------:R-:W-:Y:S01]  /*bbc0*/  @!P6 IMAD.IADD R7, R7, 0x1, -R0 ;  /* 0x000000010707e824 */ /* 0x000fe200078e0a00 */
[C---:B------:R-:W-:Y:S01]  /*bbd0*/  ISETP.GT.U32.AND P6, PT, R0.reuse, R9, PT ;  /* 0x000000090000720c */ /* 0x040fe20003fc4070 */
[----:B------:R-:W-:Y:S01]  /*bbe0*/  @!P1 IMAD.MOV R3, RZ, RZ, -R3 ;  /* 0x000000ffff039224 */ /* 0x000fe200078e0a03 */
[----:B------:R-:W-:Y:S01]  /*bbf0*/  ISETP.GT.U32.AND P3, PT, R0, R8, PT ;  /* 0x000000080000720c */ /* 0x000fe20003f64070 */
[----:B------:R-:W-:Y:S01]  /*bc00*/  IMAD.HI.U32 R22, R20, R19, RZ ;  /* 0x0000001314167227 */ /* 0x000fe200078e00ff */
[----:B------:R-:W-:-:S02]  /*bc10*/  ISETP.GT.U32.AND P1, PT, R0, R7, PT ;  /* 0x000000070000720c */ /* 0x000fc40003f24070 */
[----:B------:R0:W-:Y:S01]  /*bc20*/  STL [R1+0x4ec], R3 ;  /* 0x0004ec0301007387 */ /* 0x0001e20000100800 */
[----:B------:R-:W-:Y:S01]  /*bc30*/  IMAD R6, R0, R23, R6 ;  /* 0x0000001700067224 */ /* 0x000fe200078e0206 */
[----:B------:R-:W-:Y:S01]  /*bc40*/  IABS R23, R18 ;  /* 0x0000001200177213 */ /* 0x000fe20000000000 */
[----:B------:R-:W-:Y:S02]  /*bc50*/  IMAD.MOV R22, RZ, RZ, -R22 ;  /* 0x000000ffff167224 */ /* 0x000fe400078e0a16 */
[----:B------:R-:W-:-:S04]  /*bc60*/  IMAD.HI.U32 R24, R20, R21, RZ ;  /* 0x0000001514187227 */ /* 0x000fc800078e00ff */
[----:B------:R-:W-:Y:S01]  /*bc70*/  IMAD R19, R0, R22, R19 ;  /* 0x0000001600137224 */ /* 0x000fe200078e0213 */
[C---:B------:R-:W-:Y:S01]  /*bc80*/  IADD3 R22, R2.reuse, 0x11e, RZ ;  /* 0x0000011e02167810 */ /* 0x040fe20007ffe0ff */
[----:B0-----:R-:W-:Y:S01]  /*bc90*/  IMAD.MOV.U32 R3, RZ, RZ, R10 ;  /* 0x000000ffff037224 */ /* 0x001fe200078e000a */
[----:B------:R-:W-:Y:S01]  /*bca0*/  IADD3 R10, R2, 0x12e, RZ ;  /* 0x0000012e020a7810 */ /* 0x000fe20007ffe0ff */
[----:B------:R-:W-:Y:S02]  /*bcb0*/  IMAD.MOV R24, RZ, RZ, -R24 ;  /* 0x000000ffff187224 */ /* 0x000fe400078e0a18 */
[----:B------:R-:W-:Y:S01]  /*bcc0*/  @!P4 IMAD.MOV R3, RZ, RZ, -R3 ;  /* 0x000000ffff03c224 */ /* 0x000fe200078e0a03 */
[C---:B------:R-:W-:Y:S01]  /*bcd0*/  ISETP.GT.U32.AND P4, PT, R0.reuse, R6, PT ;  /* 0x000000060000720c */ /* 0x040fe20003f84070 */
[----:B------:R-:W-:Y:S01]  /*bce0*/  @!P6 IMAD.IADD R9, R9, 0x1, -R0 ;  /* 0x000000010909e824 */ /* 0x000fe200078e0a00 */
[C---:B------:R-:W-:Y:S01]  /*bcf0*/  ISETP.GT.U32.AND P6, PT, R0.reuse, R19, PT ;  /* 0x000000130000720c */ /* 0x040fe20003fc4070 */
[----:B------:R-:W-:Y:S01]  /*bd00*/  IMAD R21, R0, R24, R21 ;  /* 0x0000001800157224 */ /* 0x000fe200078e0215 */
[----:B------:R0:W-:Y:S01]  /*bd10*/  STL [R1+0x4e8], R3 ;  /* 0x0004e80301007387 */ /* 0x0001e20000100800 */
[----:B------:R-:W-:-:S04]  /*bd20*/  IMAD.HI.U32 R11, R20, R23, RZ ;  /* 0x00000017140b7227 */ /* 0x000fc800078e00ff */
[--C-:B------:R-:W-:Y:S01]  /*bd30*/  @!P3 IMAD.IADD R8, R8, 0x1, -R0.reuse ;  /* 0x000000010808b824 */ /* 0x100fe200078e0a00 */
[----:B------:R-:W-:Y:S01]  /*bd40*/  ISETP.GT.U32.AND P3, PT, R0, R21, PT ;  /* 0x000000150000720c */ /* 0x000fe20003f64070 */
[----:B------:R-:W-:Y:S02]  /*bd50*/  IMAD.MOV R11, RZ, RZ, -R11 ;  /* 0x000000ffff0b7224 */ /* 0x000fe400078e0a0b */
[----:B------:R-:W-:Y:S01]  /*bd60*/  @!P4 IMAD.IADD R6, R6, 0x1, -R0 ;  /* 0x000000010606c824 */ /* 0x000fe200078e0a00 */
[----:B------:R-:W-:Y:S01]  /*bd70*/  ISETP.GE.AND P4, PT, R15, RZ, PT ;  /* 0x000000ff0f00720c */ /* 0x000fe20003f86270 */
[----:B------:R-:W-:Y:S01]  /*bd80*/  IMAD R11, R0, R11, R23 ;  /* 0x0000000b000b7224 */ /* 0x000fe200078e0217 */
[----:B------:R-:W-:Y:S01]  /*bd90*/  IABS R15, R13 ;  /* 0x0000000d000f7213 */ /* 0x000fe20000000000 */
[----:B------:R-:W-:Y:S01]  /*bda0*/  IMAD.MOV.U32 R4, RZ, RZ, R8 ;  /* 0x000000ffff047224 */ /* 0x000fe200078e0008 */
[C---:B------:R-:W-:Y:S01]  /*bdb0*/  IADD3 R23, R2.reuse, 0x120, RZ ;  /* 0x0000012002177810 */ /* 0x040fe20007ffe0ff */
[----:B0-----:R-:W-:Y:S01]  /*bdc0*/  IMAD.MOV.U32 R3, RZ, RZ, R9 ;  /* 0x000000ffff037224 */ /* 0x001fe200078e0009 */
[----:B------:R-:W-:Y:S01]  /*bdd0*/  IADD3 R9, R2, 0x12b, RZ ;  /* 0x0000012b02097810 */ /* 0x000fe20007ffe0ff */
[----:B------:R-:W-:Y:S01]  /*bde0*/  @!P6 IMAD.IADD R19, R19, 0x1, -R0 ;  /* 0x000000011313e824 */ /* 0x000fe200078e0a00 */
[C---:B------:R-:W-:Y:S01]  /*bdf0*/  ISETP.GT.U32.AND P6, PT, R0.reuse, R6, PT ;  /* 0x000000060000720c */ /* 0x040fe20003fc4070 */
[----:B------:R-:W-:Y:S01]  /*be00*/  @!P5 IMAD.MOV R4, RZ, RZ, -R4 ;  /* 0x000000ffff04d224 */ /* 0x000fe200078e0a04 */
[----:B------:R-:W-:Y:S01]  /*be10*/  ISETP.GT.U32.AND P5, PT, R0, R11, PT ;  /* 0x0000000b0000720c */ /* 0x000fe20003fa4070 */
[--C-:B------:R-:W-:Y:S01]  /*be20*/  @!P1 IMAD.IADD R7, R7, 0x1, -R0.reuse ;  /* 0x0000000107079824 */ /* 0x100fe200078e0a00 */
[----:B------:R-:W-:Y:S01]  /*be30*/  ISETP.GE.AND P1, PT, R14, RZ, PT ;  /* 0x000000ff0e00720c */ /* 0x000fe20003f26270 */
[----:B------:R-:W-:Y:S01]  /*be40*/  @!P0 IMAD.MOV R3, RZ, RZ, -R3 ;  /* 0x000000ffff038224 */ /* 0x000fe200078e0a03 */
[----:B------:R-:W-:Y:S01]  /*be50*/  IABS R14, R10 ;  /* 0x0000000a000e7213 */ /* 0x000fe20000000000 */
[----:B------:R-:W-:Y:S01]  /*be60*/  @!P3 IMAD.IADD R21, R21, 0x1, -R0 ;  /* 0x000000011515b824 */ /* 0x000fe200078e0a00 */
[----:B------:R-:W-:-:S02]  /*be70*/  ISETP.GT.U32.AND P0, PT, R0, R19, PT ;  /* 0x000000130000720c */ /* 0x000fc40003f04070 */
[----:B------:R0:W-:Y:S02]  /*be80*/  STL [R1+0x4e0], R3 ;  /* 0x0004e00301007387 */ /* 0x0001e40000100800 */
[----:B------:R-:W-:Y:S01]  /*be90*/  ISETP.GT.U32.AND P3, PT, R0, R21, PT ;  /* 0x000000150000720c */ /* 0x000fe20003f64070 */
[--C-:B------:R-:W-:Y:S01]  /*bea0*/  @!P6 IMAD.IADD R6, R6, 0x1, -R0.reuse ;  /* 0x000000010606e824 */ /* 0x100fe200078e0a00 */
[----:B------:R-:W-:Y:S01]  /*beb0*/  ISETP.GE.AND P6, PT, R17, RZ, PT ;  /* 0x000000ff1100720c */ /* 0x000fe20003fc6270 */
[----:B------:R-:W-:Y:S01]  /*bec0*/  @!P5 IMAD.IADD R11, R11, 0x1, -R0 ;  /* 0x000000010b0bd824 */ /* 0x000fe200078e0a00 */
[----:B------:R-:W-:Y:S01]  /*bed0*/  STL [R1+0x4dc], R4 ;  /* 0x0004dc0401007387 */ /* 0x000fe20000100800 */
[----:B------:R-:W-:Y:S02]  /*bee0*/  IMAD.MOV.U32 R5, RZ, RZ, R6 ;  /* 0x000000ffff057224 */ /* 0x000fe400078e0006 */
[----:B0-----:R-:W-:Y:S01]  /*bef0*/  IMAD.MOV.U32 R3, RZ, RZ, R7 ;  /* 0x000000ffff037224 */ /* 0x001fe200078e0007 */
[----:B------:R-:W-:Y:S01]  /*bf00*/  ISETP.GT.U32.AND P5, PT, R0, R11, PT ;  /* 0x0000000b0000720c */ /* 0x000fe20003fa4070 */
[----:B------:R-:W-:-:S04]  /*bf10*/  IMAD.HI.U32 R7, R20, R14, RZ ;  /* 0x0000000e14077227 */ /* 0x000fc800078e00ff */
[----:B------:R-:W-:Y:S02]  /*bf20*/  IMAD.MOV R8, RZ, RZ, -R7 ;  /* 0x000000ffff087224 */ /* 0x000fe400078e0a07 */
[----:B------:R-:W-:Y:S01]  /*bf30*/  @!P1 IMAD.MOV R3, RZ, RZ, -R3 ;  /* 0x000000ffff039224 */ /* 0x000fe200078e0a03 */
[----:B------:R-:W-:Y:S01]  /*bf40*/  ISETP.GE.AND P1, PT, R16, RZ, PT ;  /* 0x000000ff1000720c */ /* 0x000fe20003f26270 */
[----:B------:R-:W-:Y:S01]  /*bf50*/  IMAD R14, R0, R8, R14 ;  /* 0x00000008000e7224 */ /* 0x000fe200078e020e */
[----:B------:R-:W-:Y:S01]  /*bf60*/  IADD3 R8, R2, 0x12c, RZ ;  /* 0x0000012c02087810 */ /* 0x000fe20007ffe0ff */
[----:B------:R-:W-:Y:S01]  /*bf70*/  IMAD.HI.U32 R7, R20, R15, RZ ;  /* 0x0000000f14077227 */ /* 0x000fe200078e00ff */
[----:B------:R0:W-:Y:S01]  /*bf80*/  STL [R1+0x4d8], R3 ;  /* 0x0004d80301007387 */ /* 0x0001e20000100800 */
[----:B------:R-:W-:Y:S02]  /*bf90*/  IADD3 R16, R2, 0x129, RZ ;  /* 0x0000012902107810 */ /* 0x000fe40007ffe0ff */
[----:B------:R-:W-:Y:S01]  /*bfa0*/  @!P4 IMAD.MOV R5, RZ, RZ, -R5 ;  /* 0x000000ffff05c224 */ /* 0x000fe200078e0a05 */
[----:B------:R-:W-:Y:S01]  /*bfb0*/  ISETP.GT.U32.AND P4, PT, R0, R14, PT ;  /* 0x0000000e0000720c */ /* 0x000fe20003f84070 */
[--C-:B------:R-:W-:Y:S01]  /*bfc0*/  @!P3 IMAD.IADD R21, R21, 0x1, -R0.reuse ;  /* 0x000000011515b824 */ /* 0x100fe200078e0a00 */
[----:B------:R-:W-:Y:S01]  /*bfd0*/  ISETP.GE.AND P3, PT, R10, RZ, PT ;  /* 0x000000ff0a00720c */ /* 0x000fe20003f66270 */
[----:B------:R-:W-:Y:S01]  /*bfe0*/  IMAD.MOV R7, RZ, RZ, -R7 ;  /* 0x000000ffff077224 */ /* 0x000fe200078e0a07 */
[----:B------:R-:W-:Y:S01]  /*bff0*/  STL [R1+0x4d4], R5 ;  /* 0x0004d40501007387 */ /* 0x000fe20000100800 */
[--C-:B------:R-:W-:Y:S01]  /*c000*/  @!P0 IMAD.IADD R19, R19, 0x1, -R0.reuse ;  /* 0x0000000113138824 */ /* 0x100fe200078e0a00 */
[----:B------:R-:W-:Y:S01]  /*c010*/  ISETP.GE.AND P0, PT, R18, RZ, PT ;  /* 0x000000ff1200720c */ /* 0x000fe20003f06270 */
[----:B0-----:R-:W-:Y:S01]  /*c020*/  IMAD.MOV.U32 R3, RZ, RZ, R21 ;  /* 0x000000ffff037224 */ /* 0x001fe200078e0015 */
[----:B------:R-:W-:Y:S01]  /*c030*/  IABS R10, R9 ;  /* 0x00000009000a7213 */ /* 0x000fe20000000000 */
[----:B------:R-:W-:Y:S01]  /*c040*/  IMAD R6, R0, R7, R15 ;  /* 0x0000000700067224 */ /* 0x000fe200078e020f */
[----:B------:R-:W-:Y:S01]  /*c050*/  IADD3 R7, R2, 0x12a, RZ ;  /* 0x0000012a02077810 */ /* 0x000fe20007ffe0ff */
[----:B------:R-:W-:Y:S01]  /*c060*/  @!P6 IMAD.MOV R3, RZ, RZ, -R3 ;  /* 0x000000ffff03e224 */ /* 0x000fe200078e0a03 */
[----:B------:R-:W-:Y:S01]  /*c070*/  ISETP.GE.AND P6, PT, R8, RZ, PT ;  /* 0x000000ff0800720c */ /* 0x000fe20003fc6270 */
[----:B------:R-:W-:Y:S01]  /*c080*/  IMAD.MOV.U32 R4, RZ, RZ, R19 ;  /* 0x000000ffff047224 */ /* 0x000fe200078e0013 */
[----:B------:R-:W-:Y:S01]  /*c090*/  IABS R8, R8 ;  /* 0x0000000800087213 */ /* 0x000fe20000000000 */
[--C-:B------:R-:W-:Y:S01]  /*c0a0*/  @!P5 IMAD.IADD R11, R11, 0x1, -R0.reuse ;  /* 0x000000010b0bd824 */ /* 0x100fe200078e0a00 */
[----:B------:R-:W-:Y:S01]  /*c0b0*/  ISETP.GT.U32.AND P5, PT, R0, R6, PT ;  /* 0x000000060000720c */ /* 0x000fe20003fa4070 */
[----:B------:R-:W-:Y:S01]  /*c0c0*/  @!P4 IMAD.IADD R14, R14, 0x1, -R0 ;  /* 0x000000010e0ec824 */ /* 0x000fe200078e0a00 */
[----:B------:R-:W-:Y:S01]  /*c0d0*/  IABS R17, R16 ;  /* 0x0000001000117213 */ /* 0x000fe20000000000 */
[----:B------:R-:W-:Y:S01]  /*c0e0*/  @!P1 IMAD.MOV R4, RZ, RZ, -R4 ;  /* 0x000000ffff049224 */ /* 0x000fe200078e0a04 */
[----:B------:R-:W-:Y:S01]  /*c0f0*/  ISETP.GE.AND P1, PT, R13, RZ, PT ;  /* 0x000000ff0d00720c */ /* 0x000fe20003f26270 */
[----:B------:R-:W-:Y:S01]  /*c100*/  IMAD.MOV.U32 R15, RZ, RZ, R8 ;  /* 0x000000ffff0f7224 */ /* 0x000fe200078e0008 */
[----:B------:R-:W-:-:S02]  /*c110*/  ISETP.GT.U32.AND P4, PT, R0, R14, PT ;  /* 0x0000000e0000720c */ /* 0x000fc40003f84070 */
[----:B------:R-:W-:Y:S01]  /*c120*/  STL [R1+0x4d0], R4 ;  /* 0x0004d00401007387 */ /* 0x000fe20000100800 */
[----:B------:R-:W-:Y:S01]  /*c130*/  IMAD.HI.U32 R13, R20, R15, RZ ;  /* 0x0000000f140d7227 */ /* 0x000fe200078e00ff */
[----:B------:R-:W-:Y:S02]  /*c140*/  IABS R8, R7 ;  /* 0x0000000700087213 */ /* 0x000fe40000000000 */
[----:B------:R0:W-:Y:S01]  /*c150*/  STL [R1+0x4cc], R3 ;  /* 0x0004cc0301007387 */ /* 0x0001e20000100800 */
[----:B------:R-:W-:Y:S01]  /*c160*/  @!P5 IMAD.IADD R6, R6, 0x1, -R0 ;  /* 0x000000010606d824 */ /* 0x000fe200078e0a00 */
[----:B------:R-:W-:-:S04]  /*c170*/  IADD3 R19, R2, 0x11b, RZ ;  /* 0x0000011b02137810 */ /* 0x000fc80007ffe0ff */
[----:B------:R-:W-:Y:S01]  /*c180*/  ISETP.GT.U32.AND P5, PT, R0, R6, PT ;  /* 0x000000060000720c */ /* 0x000fe20003fa4070 */
[----:B------:R-:W-:Y:S02]  /*c190*/  @!P4 IMAD.IADD R14, R14, 0x1, -R0 ;  /* 0x000000010e0ec824 */ /* 0x000fe400078e0a00 */
[----:B0-----:R-:W-:Y:S02]  /*c1a0*/  IMAD.MOV.U32 R3, RZ, RZ, R11 ;  /* 0x000000ffff037224 */ /* 0x001fe400078e000b */
[----:B------:R-:W-:Y:S02]  /*c1b0*/  IMAD.MOV R11, RZ, RZ, -R13 ;  /* 0x000000ffff0b7224 */ /* 0x000fe400078e0a0d */
[----:B------:R-:W-:Y:S01]  /*c1c0*/  @!P0 IMAD.MOV R3, RZ, RZ, -R3 ;  /* 0x000000ffff038224 */ /* 0x000fe200078e0a03 */
[----:B------:R-:W-:Y:S01]  /*c1d0*/  ISETP.GE.AND P0, PT, R9, RZ, PT ;  /* 0x000000ff0900720c */ /* 0x000fe20003f06270 */
[----:B------:R-:W-:Y:S01]  /*c1e0*/  IMAD R9, R0, R11, R15 ;  /* 0x0000000b00097224 */ /* 0x000fe200078e020f */
[----:B------:R-:W-:Y:S01]  /*c1f0*/  IADD3 R15, R2, 0x127, RZ ;  /* 0x00000127020f7810 */ /* 0x000fe20007ffe0ff */
[----:B------:R-:W-:Y:S01]  /*c200*/  IMAD.HI.U32 R13, R20, R10, RZ ;  /* 0x0000000a140d7227 */ /* 0x000fe200078e00ff */
[----:B------:R0:W-:Y:S02]  /*c210*/  STL [R1+0x4c8], R3 ;  /* 0x0004c80301007387 */ /* 0x0001e40000100800 */
[----:B------:R-:W-:Y:S01]  /*c220*/  ISETP.GT.U32.AND P4, PT, R0, R9, PT ;  /* 0x000000090000720c */ /* 0x000fe20003f84070 */
[----:B------:R-:W-:-:S02]  /*c230*/  IMAD.MOV R13, RZ, RZ, -R13 ;  /* 0x000000ffff0d7224 */ /* 0x000fc400078e0a0d */
[----:B------:R-:W-:-:S04]  /*c240*/  IMAD.HI.U32 R11, R20, R8, RZ ;  /* 0x00000008140b7227 */ /* 0x000fc800078e00ff */
[----:B------:R-:W-:Y:S01]  /*c250*/  IMAD R10, R0, R13, R10 ;  /* 0x0000000d000a7224 */ /* 0x000fe200078e020a */
[----:B------:R-:W-:Y:S01]  /*c260*/  IADD3 R13, R2, 0x128, RZ ;  /* 0x00000128020d7810 */ /* 0x000fe20007ffe0ff */
[----:B------:R-:W-:Y:S02]  /*c270*/  @!P5 IMAD.IADD R6, R6, 0x1, -R0 ;  /* 0x000000010606d824 */ /* 0x000fe400078e0a00 */
[----:B------:R-:W-:Y:S01]  /*c280*/  IMAD.MOV R11, RZ, RZ, -R11 ;  /* 0x000000ffff0b7224 */ /* 0x000fe200078e0a0b */
[C---:B------:R-:W-:Y:S01]  /*c290*/  ISETP.GT.U32.AND P5, PT, R0.reuse, R10, PT ;  /* 0x0000000a0000720c */ /* 0x040fe20003fa4070 */
[----:B0-----:R-:W-:Y:S01]  /*c2a0*/  IMAD.MOV.U32 R3, RZ, RZ, R14 ;  /* 0x000000ffff037224 */ /* 0x001fe200078e000e */
[----:B------:R-:W-:Y:S01]  /*c2b0*/  IABS R18, R13 ;  /* 0x0000000d00127213 */ /* 0x000fe20000000000 */
[----:B------:R-:W-:Y:S02]  /*c2c0*/  @!P4 IMAD.IADD R9, R9, 0x1, -R0 ;  /* 0x000000010909c824 */ /* 0x000fe400078e0a00 */
[C---:B------:R-:W-:Y:S01]  /*c2d0*/  IMAD R8, R0.reuse, R11, R8 ;  /* 0x0000000b00087224 */ /* 0x040fe200078e0208 */
[----:B------:R-:W-:Y:S01]  /*c2e0*/  IABS R11, R15 ;  /* 0x0000000f000b7213 */ /* 0x000fe20000000000 */
[----:B------:R-:W-:Y:S01]  /*c2f0*/  @!P3 IMAD.MOV R3, RZ, RZ, -R3 ;  /* 0x000000ffff03b224 */ /* 0x000fe200078e0a03 */
[----:B------:R-:W-:Y:S01]  /*c300*/  ISETP.GT.U32.AND P3, PT, R0, R9, PT ;  /* 0x000000090000720c */ /* 0x000fe20003f64070 */
[----:B------:R-:W-:Y:S01]  /*c310*/  IMAD.HI.U32 R14, R20, R17, RZ ;  /* 0x00000011140e7227 */ /* 0x000fe200078e00ff */
[----:B------:R-:W-:-:S02]  /*c320*/  ISETP.GT.U32.AND P4, PT, R0, R8, PT ;  /* 0x000000080000720c */ /* 0x000fc40003f84070 */
[----:B------:R0:W-:Y:S01]  /*c330*/  STL [R1+0x4c4], R3 ;  /* 0x0004c40301007387 */ /* 0x0001e20000100800 */
[----:B------:R-:W-:Y:S02]  /*c340*/  IMAD.MOV R14, RZ, RZ, -R14 ;  /* 0x000000ffff0e7224 */ /* 0x000fe400078e0a0e */
[--C-:B------:R-:W-:Y:S02]  /*c350*/  @!P5 IMAD.IADD R10, R10, 0x1, -R0.reuse ;  /* 0x000000010a0ad824 */ /* 0x100fe400078e0a00 */
[C---:B------:R-:W-:Y:S01]  /*c360*/  IMAD R14, R0.reuse, R14, R17 ;  /* 0x0000000e000e7224 */ /* 0x040fe200078e0211 */
[----:B------:R-:W-:Y:S02]  /*c370*/  IABS R17, R23 ;  /* 0x0000001700117213 */ /* 0x000fe40000000000 */
[C---:B------:R-:W-:Y:S01]  /*c380*/  ISETP.GT.U32.AND P5, PT, R0.reuse, R10, PT ;  /* 0x0000000a0000720c */ /* 0x040fe20003fa4070 */
[----:B------:R-:W-:Y:S01]  /*c390*/  @!P3 IMAD.IADD R9, R9, 0x1, -R0 ;  /* 0x000000010909b824 */ /* 0x000fe200078e0a00 */
[----:B------:R-:W-:Y:S01]  /*c3a0*/  ISETP.GT.U32.AND P3, PT, R0, R14, PT ;  /* 0x0000000e0000720c */ /* 0x000fe20003f64070 */
[----:B0-----:R-:W-:-:S02]  /*c3b0*/  IMAD.MOV.U32 R3, RZ, RZ, R6 ;  /* 0x000000ffff037224 */ /* 0x001fc400078e0006 */
[----:B------:R-:W-:Y:S02]  /*c3c0*/  @!P4 IMAD.IADD R8, R8, 0x1, -R0 ;  /* 0x000000010808c824 */ /* 0x000fe400078e0a00 */
[----:B------:R-:W-:Y:S01]  /*c3d0*/  @!P1 IMAD.MOV R3, RZ, RZ, -R3 ;  /* 0x000000ffff039224 */ /* 0x000fe200078e0a03 */
[----:B------:R-:W-:Y:S01]  /*c3e0*/  ISETP.GE.AND P1, PT, R7, RZ, PT ;  /* 0x000000ff0700720c */ /* 0x000fe20003f26270 */
[----:B------:R-:W-:Y:S01]  /*c3f0*/  IMAD.HI.U32 R6, R20, R18, RZ ;  /* 0x0000001214067227 */ /* 0x000fe200078e00ff */
[----:B------:R-:W-:Y:S02]  /*c400*/  ISETP.GT.U32.AND P4, PT, R0, R8, PT ;  /* 0x000000080000720c */ /* 0x000fe40003f84070 */
[----:B------:R0:W-:Y:S01]  /*c410*/  STL [R1+0x4c0], R3 ;  /* 0x0004c00301007387 */ /* 0x0001e20000100800 */
[----:B------:R-:W-:Y:S02]  /*c420*/  IMAD.MOV R6, RZ, RZ, -R6 ;  /* 0x000000ffff067224 */ /* 0x000fe400078e0a06 */
[----:B------:R-:W-:-:S02]  /*c430*/  @!P5 IMAD.IADD R10, R10, 0x1, -R0 ;  /* 0x000000010a0ad824 */ /* 0x000fc400078e0a00 */
[----:B------:R-:W-:-:S04]  /*c440*/  IMAD.HI.U32 R7, R20, R11, RZ ;  /* 0x0000000b14077227 */ /* 0x000fc800078e00ff */
[----:B------:R-:W-:Y:S02]  /*c450*/  IMAD R18, R0, R6, R18 ;  /* 0x0000000600127224 */ /* 0x000fe400078e0212 */
[----:B0-----:R-:W-:Y:S02]  /*c460*/  IMAD.MOV.U32 R3, RZ, RZ, R9 ;  /* 0x000000ffff037224 */ /* 0x001fe400078e0009 */
[--C-:B------:R-:W-:Y:S01]  /*c470*/  @!P3 IMAD.IADD R14, R14, 0x1, -R0.reuse ;  /* 0x000000010e0eb824 */ /* 0x100fe200078e0a00 */
[----:B------:R-:W-:Y:S01]  /*c480*/  ISETP.GT.U32.AND P5, PT, R0, R18, PT ;  /* 0x000000120000720c */ /* 0x000fe20003fa4070 */
[----:B------:R-:W-:Y:S01]  /*c490*/  @!P6 IMAD.MOV R3, RZ, RZ, -R3 ;  /* 0x000000ffff03e224 */ /* 0x000fe200078e0a03 */
[----:B------:R-:W-:Y:S01]  /*c4a0*/  ISETP.GE.AND P6, PT, R16, RZ, PT ;  /* 0x000000ff1000720c */ /* 0x000fe20003fc6270 */
[----:B------:R-:W-:Y:S01]  /*c4b0*/  IMAD.MOV R6, RZ, RZ, -R7 ;  /* 0x000000ffff067224 */ /* 0x000fe200078e0a07 */
[----:B------:R-:W-:Y:S01]  /*c4c0*/  IADD3 R7, R2, 0x126, RZ ;  /* 0x0000012602077810 */ /* 0x000fe20007ffe0ff */
[----:B------:R-:W-:Y:S01]  /*c4d0*/  @!P4 IMAD.IADD R8, R8, 0x1, -R0 ;  /* 0x000000010808c824 */ /* 0x000fe200078e0a00 */
[----:B------:R0:W-:Y:S01]  /*c4e0*/  STL [R1+0x4bc], R3 ;  /* 0x0004bc0301007387 */ /* 0x0001e20000100800 */
[C---:B------:R-:W-:Y:S01]  /*c4f0*/  ISETP.GT.U32.AND P3, PT, R0.reuse, R14, PT ;  /* 0x0000000e0000720c */ /* 0x040fe20003f64070 */
[----:B------:R-:W-:Y:S01]  /*c500*/  IMAD R11, R0, R6, R11 ;  /* 0x00000006000b7224 */ /* 0x000fe200078e020b */
[----:B------:R-:W-:Y:S01]  /*c510*/  IABS R9, R7 ;  /* 0x0000000700097213 */ /* 0x000fe20000000000 */
[----:B------:R-:W-:Y:S01]  /*c520*/  IMAD.HI.U32 R16, R20, R17, RZ ;  /* 0x0000001114107227 */ /* 0x000fe200078e00ff */
[----:B------:R-:W-:-:S02]  /*c530*/  IADD3 R6, R2, 0x125, RZ ;  /* 0x0000012502067810 */ /* 0x000fc40007ffe0ff */
[----:B------:R-:W-:Y:S01]  /*c540*/  ISETP.GT.U32.AND P4, PT, R0, R11, PT ;  /* 0x0000000b0000720c */ /* 0x000fe20003f84070 */
[----:B------:R-:W-:Y:S02]  /*c550*/  @!P5 IMAD.IADD R18, R18, 0x1, -R0 ;  /* 0x000000011212d824 */ /* 0x000fe400078e0a00 */
[----:B0-----:R-:W-:Y:S02]  /*c560*/  IMAD.MOV.U32 R3, RZ, RZ, R10 ;  /* 0x000000ffff037224 */ /* 0x001fe400078e000a */
[----:B------:R-:W-:Y:S01]  /*c570*/  IMAD.HI.U32 R10, R20, R9, RZ ;  /* 0x00000009140a7227 */ /* 0x000fe200078e00ff */
[----:B------:R-:W-:-:S03]  /*c580*/  ISETP.GT.U32.AND P5, PT, R0, R18, PT ;  /* 0x000000120000720c */ /* 0x000fc60003fa4070 */
[----:B------:R-:W-:Y:S01]  /*c590*/  @!P0 IMAD.MOV R3, RZ, RZ, -R3 ;  /* 0x000000ffff038224 */ /* 0x000fe200078e0a03 */
[----:B------:R-:W-:Y:S01]  /*c5a0*/  ISETP.GE.AND P0, PT, R13, RZ, PT ;  /* 0x000000ff0d00720c */ /* 0x000fe20003f06270 */
[----:B------:R-:W-:Y:S01]  /*c5b0*/  IMAD.MOV R10, RZ, RZ, -R10 ;  /* 0x000000ffff0a7224 */ /* 0x000fe200078e0a0a */
[----:B------:R-:W-:Y:S01]  /*c5c0*/  IADD3 R13, R2, 0x123, RZ ;  /* 0x00000123020d7810 */ /* 0x000fe20007ffe0ff */
[--C-:B------:R-:W-:Y:S01]  /*c5d0*/  @!P3 IMAD.IADD R14, R14, 0x1, -R0.reuse ;  /* 0x000000010e0eb824 */ /* 0x100fe200078e0a00 */
[----:B------:R0:W-:Y:S01]  /*c5e0*/  STL [R1+0x4b8], R3 ;  /* 0x0004b80301007387 */ /* 0x0001e20000100800 */
[----:B------:R-:W-:Y:S01]  /*c5f0*/  ISETP.GE.AND P3, PT, R7, RZ, PT ;  /* 0x000000ff0700720c */ /* 0x000fe20003f66270 */
[----:B------:R-:W-:Y:S01]  /*c600*/  IMAD R7, R0, R10, R9 ;  /* 0x0000000a00077224 */ /* 0x000fe200078e0209 */
[----:B------:R-:W-:Y:S01]  /*c610*/  IADD3 R9, R2, 0x122, RZ ;  /* 0x0000012202097810 */ /* 0x000fe20007ffe0ff */
[--C-:B------:R-:W-:Y:S01]  /*c620*/  @!P4 IMAD.IADD R11, R11, 0x1, -R0.reuse ;  /* 0x000000010b0bc824 */ /* 0x100fe200078e0a00 */
[----:B------:R-:W-:Y:S01]  /*c630*/  IABS R24, R13 ;  /* 0x0000000d00187213 */ /* 0x000fe20000000000 */
[----:B------:R-:W-:Y:S01]  /*c640*/  @!P5 IMAD.IADD R18, R18, 0x1, -R0 ;  /* 0x000000011212d824 */ /* 0x000fe200078e0a00 */
[----:B------:R-:W-:Y:S01]  /*c650*/  ISETP.GE.AND P5, PT, R6, RZ, PT ;  /* 0x000000ff0600720c */ /* 0x000fe20003fa6270 */
[----:B------:R-:W-:Y:S01]  /*c660*/  IMAD.MOV R16, RZ, RZ, -R16 ;  /* 0x000000ffff107224 */ /* 0x000fe200078e0a10 */
[C---:B------:R-:W-:Y:S01]  /*c670*/  ISETP.GT.U32.AND P4, PT, R0.reuse, R11, PT ;  /* 0x0000000b0000720c */ /* 0x040fe20003f84070 */
[----:B0-----:R-:W-:Y:S01]  /*c680*/  IMAD.MOV.U32 R3, RZ, RZ, R8 ;  /* 0x000000ffff037224 */ /* 0x001fe200078e0008 */
[----:B------:R-:W-:Y:S01]  /*c690*/  IABS R8, R6 ;  /* 0x0000000600087213 */ /* 0x000fe20000000000 */
[----:B------:R-:W-:Y:S01]  /*c6a0*/  IMAD R17, R0, R16, R17 ;  /* 0x0000001000117224 */ /* 0x000fe200078e0211 */
[----:B------:R-:W-:Y:S01]  /*c6b0*/  IADD3 R16, R2, 0x11a, RZ ;  /* 0x0000011a02107810 */ /* 0x000fe20007ffe0ff */
[----:B------:R-:W-:Y:S01]  /*c6c0*/  @!P1 IMAD.MOV R3, RZ, RZ, -R3 ;  /* 0x000000ffff039224 */ /* 0x000fe200078e0a03 */
[----:B------:R-:W-:Y:S01]  /*c6d0*/  ISETP.GE.AND P1, PT, R15, RZ, PT ;  /* 0x000000ff0f00720c */ /* 0x000fe20003f26270 */
[----:B------:R-:W-:Y:S01]  /*c6e0*/  IMAD.HI.U32 R15, R20, R8, RZ ;  /* 0x00000008140f7227 */ /* 0x000fe200078e00ff */
[----:B------:R-:W-:-:S02]  /*c6f0*/  IABS R25, R16 ;  /* 0x0000001000197213 */ /* 0x000fc40000000000 */
[----:B------:R0:W-:Y:S01]  /*c700*/  STL [R1+0x4b4], R3 ;  /* 0x0004b40301007387 */ /* 0x0001e20000100800 */
[----:B------:R-:W-:Y:S02]  /*c710*/  IMAD.MOV R15, RZ, RZ, -R15 ;  /* 0x000000ffff0f7224 */ /* 0x000fe400078e0a0f */
[----:B------:R-:W-:Y:S02]  /*c720*/  @!P4 IMAD.IADD R11, R11, 0x1, -R0 ;  /* 0x000000010b0bc824 */ /* 0x000fe400078e0a00 */
[----:B------:R-:W-:Y:S01]  /*c730*/  IMAD R6, R0, R15, R8 ;  /* 0x0000000f00067224 */ /* 0x000fe200078e0208 */
[----:B------:R-:W-:Y:S01]  /*c740*/  IABS R8, R9 ;  /* 0x0000000900087213 */ /* 0x000fe20000000000 */
[----:B------:R-:W-:-:S03]  /*c750*/  IMAD.HI.U32 R15, R20, R24, RZ ;  /* 0x00000018140f7227 */ /* 0x000fc600078e00ff */
[----:B------:R-:W-:Y:S01]  /*c760*/  ISETP.GT.U32.AND P4, PT, R0, R6, PT ;  /* 0x000000060000720c */ /* 0x000fe20003f84070 */
[----:B0-----:R-:W-:Y:S01]  /*c770*/  IMAD.MOV.U32 R3, RZ, RZ, R14 ;  /* 0x000000ffff037224 */ /* 0x001fe200078e000e */
[----:B------:R-:W-:-:S03]  /*c780*/  IADD3 R14, R2, 0x124, RZ ;  /* 0x00000124020e7810 */ /* 0x000fc60007ffe0ff */
[----:B------:R-:W-:Y:S01]  /*c790*/  @!P6 IMAD.MOV R3, RZ, RZ, -R3 ;  /* 0x000000ffff03e224 */ /* 0x000fe200078e0a03 */
[----:B------:R-:W-:Y:S02]  /*c7a0*/  ISETP.GT.U32.AND P6, PT, R0, R7, PT ;  /* 0x000000070000720c */ /* 0x000fe40003fc4070 */
[----:B------:R-:W-:Y:S02]  /*c7b0*/  IABS R10, R14 ;  /* 0x0000000e000a7213 */ /* 0x000fe40000000000 */
[----:B------:R0:W-:Y:S03]  /*c7c0*/  STL [R1+0x4b0], R3 ;  /* 0x0004b00301007387 */ /* 0x0001e60000100800 */
[----:B------:R-:W-:-:S05]  /*c7d0*/  @!P4 IMAD.IADD R6, R6, 0x1, -R0 ;  /* 0x000000010606c824 */ /* 0x000fca00078e0a00 */
[----:B------:R-:W-:Y:S01]  /*c7e0*/  ISETP.GT.U32.AND P4, PT, R0, R6, PT ;  /* 0x000000060000720c */ /* 0x000fe20003f84070 */
[----:B------:R-:W-:Y:S01]  /*c7f0*/  @!P6 IMAD.IADD R7, R7, 0x1, -R0 ;  /* 0x000000010707e824 */ /* 0x000fe200078e0a00 */
[----:B------:R-:W-:Y:S01]  /*c800*/  ISETP.GE.AND P6, PT, R14, RZ, PT ;  /* 0x000000ff0e00720c */ /* 0x000fe20003fc6270 */
[----:B0-----:R-:W-:Y:S01]  /*c810*/  IMAD.MOV.U32 R3, RZ, RZ, R18 ;  /* 0x000000ffff037224 */ /* 0x001fe200078e0012 */
[----:B------:R-:W-:Y:S01]  /*c820*/  IADD3 R18, R2, 0x11f, RZ ;  /* 0x0000011f02127810 */ /* 0x000fe20007ffe0ff */
[----:B------:R-:W-:-:S04]  /*c830*/  IMAD.HI.U32 R14, R20, R10, RZ ;  /* 0x0000000a140e7227 */ /* 0x000fc800078e00ff */
[----:B------:R-:W-:Y:S01]  /*c840*/  @!P0 IMAD.MOV R3, RZ, RZ, -R3 ;  /* 0x000000ffff038224 */ /* 0x000fe200078e0a03 */
[----:B------:R-:W-:Y:S01]  /*c850*/  ISETP.GT.U32.AND P0, PT, R0, R7, PT ;  /* 0x000000070000720c */ /* 0x000fe20003f04070 */
[----:B------:R-:W-:Y:S02]  /*c860*/  IMAD.MOV R14, RZ, RZ, -R14 ;  /* 0x000000ffff0e7224 */ /* 0x000fe400078e0a0e */
[--C-:B------:R-:W-:Y:S01]  /*c870*/  @!P4 IMAD.IADD R6, R6, 0x1, -R0.reuse ;  /* 0x000000010606c824 */ /* 0x100fe200078e0a00 */
[----:B------:R0:W-:Y:S09]  /*c880*/  STL [R1+0x4ac], R3 ;  /* 0x0004ac0301007387 */ /* 0x0001f20000100800 */
[----:B------:R-:W-:Y:S01]  /*c890*/  @!P0 IMAD.IADD R7, R7, 0x1, -R0 ;  /* 0x0000000107078824 */ /* 0x000fe200078e0a00 */
[----:B------:R-:W-:Y:S01]  /*c8a0*/  ISETP.GE.AND P0, PT, R9, RZ, PT ;  /* 0x000000ff0900720c */ /* 0x000fe20003f06270 */
[----:B0-----:R-:W-:-:S02]  /*c8b0*/  IMAD.MOV.U32 R3, RZ, RZ, R11 ;  /* 0x000000ffff037224 */ /* 0x001fc400078e000b */
[----:B------:R-:W-:Y:S01]  /*c8c0*/  IMAD R9, R0, R14, R10 ;  /* 0x0000000e00097224 */ /* 0x000fe200078e020a */
[----:B------:R-:W-:Y:S01]  /*c8d0*/  IABS R10, R22 ;  /* 0x00000016000a7213 */ /* 0x000fe20000000000 */
[----:B------:R-:W-:Y:S01]  /*c8e0*/  @!P1 IMAD.MOV R3, RZ, RZ, -R3 ;  /* 0x000000ffff039224 */ /* 0x000fe200078e0a03 */
[----:B------:R-:W-:Y:S01]  /*c8f0*/  ISETP.GE.AND P1, PT, R13, RZ, PT ;  /* 0x000000ff0d00720c */ /* 0x000fe20003f26270 */
[----:B------:R-:W-:Y:S01]  /*c900*/  IMAD.MOV R13, RZ, RZ, -R15 ;  /* 0x000000ffff0d7224 */ /* 0x000fe200078e0a0f */
[----:B------:R-:W-:Y:S01]  /*c910*/  IADD3 R15, R2, 0x11d, RZ ;  /* 0x0000011d020f7810 */ /* 0x000fe20007ffe0ff */
[----:B------:R-:W-:Y:S01]  /*c920*/  IMAD.HI.U32 R11, R20, R8, RZ ;  /* 0x00000008140b7227 */ /* 0x000fe200078e00ff */
[----:B------:R0:W-:Y:S02]  /*c930*/  STL [R1+0x4a4], R3 ;  /* 0x0004a40301007387 */ /* 0x0001e40000100800 */
[----:B------:R-:W-:Y:S01]  /*c940*/  IABS R21, R15 ;  /* 0x0000000f00157213 */ /* 0x000fe20000000000 */
[----:B------:R-:W-:Y:S01]  /*c950*/  IMAD R24, R0, R13, R24 ;  /* 0x0000000d00187224 */ /* 0x000fe200078e0218 */
[----:B------:R-:W-:Y:S01]  /*c960*/  IABS R13, R18 ;  /* 0x00000012000d7213 */ /* 0x000fe20000000000 */
[----:B------:R-:W-:-:S04]  /*c970*/  IMAD.MOV R11, RZ, RZ, -R11 ;  /* 0x000000ffff0b7224 */ /* 0x000fc800078e0a0b */
[----:B------:R-:W-:Y:S02]  /*c980*/  IMAD R8, R0, R11, R8 ;  /* 0x0000000b00087224 */ /* 0x000fe400078e0208 */
[----:B0-----:R-:W-:Y:S01]  /*c990*/  IMAD.MOV.U32 R3, RZ, RZ, R7 ;  /* 0x000000ffff037224 */ /* 0x001fe200078e0007 */
[----:B------:R-:W-:Y:S01]  /*c9a0*/  IADD3 R7, R2, 0x121, RZ ;  /* 0x0000012102077810 */ /* 0x000fe20007ffe0ff */
[----:B------:R-:W-:-:S03]  /*c9b0*/  IMAD.HI.U32 R11, R20, R10, RZ ;  /* 0x0000000a140b7227 */ /* 0x000fc600078e00ff */
[----:B------:R-:W-:Y:S01]  /*c9c0*/  ISETP.GE.AND P4, PT, R7, RZ, PT ;  /* 0x000000ff0700720c */ /* 0x000fe20003f86270 */
[----:B------:R-:W-:Y:S01]  /*c9d0*/  @!P3 IMAD.MOV R3, RZ, RZ, -R3 ;  /* 0x000000ffff03b224 */ /* 0x000fe200078e0a03 */
[----:B------:R-:W-:Y:S01]  /*c9e0*/  ISETP.GT.U32.AND P3, PT, R0, R9, PT ;  /* 0x000000090000720c */ /* 0x000fe20003f64070 */
[----:B------:R-:W-:Y:S01]  /*c9f0*/  IMAD.HI.U32 R14, R20, R13, RZ ;  /* 0x0000000d140e7227 */ /* 0x000fe200078e00ff */
[----:B------:R-:W-:Y:S02]  /*ca00*/  IABS R7, R7 ;  /* 0x0000000700077213 */ /* 0x000fe40000000000 */
[----:B------:R0:W-:Y:S01]  /*ca10*/  STL [R1+0x4a8], R3 ;  /* 0x0004a80301007387 */ /* 0x0001e20000100800 */
[----:B------:R-:W-:Y:S02]  /*ca20*/  IMAD.MOV R11, RZ, RZ, -R11 ;  /* 0x000000ffff0b7224 */ /* 0x000fe400078e0a0b */
[----:B------:R-:W-:Y:S02]  /*ca30*/  IMAD.MOV R14, RZ, RZ, -R14 ;  /* 0x000000ffff0e7224 */ /* 0x000fe400078e0a0e */
[C---:B------:R-:W-:Y:S01]  /*ca40*/  IMAD R10, R0.reuse, R11, R10 ;  /* 0x0000000b000a7224 */ /* 0x040fe200078e020a */
[----:B------:R-:W-:Y:S01]  /*ca50*/  IABS R11, R19 ;  /* 0x00000013000b7213 */ /* 0x000fe20000000000 */
[----:B------:R-:W-:Y:S01]  /*ca60*/  IMAD R13, R0, R14, R13 ;  /* 0x0000000e000d7224 */ /* 0x000fe200078e020d */
[----:B------:R-:W-:Y:S01]  /*ca70*/  IADD3 R14, R2, 0x11c, RZ ;  /* 0x0000011c020e7810 */ /* 0x000fe20007ffe0ff */
[----:B------:R-:W-:-:S02]  /*ca80*/  @!P3 IMAD.IADD R9, R9, 0x1, -R0 ;  /* 0x000000010909b824 */ /* 0x000fc400078e0a00 */
[----:B0-----:R-:W-:Y:S02]  /*ca90*/  IMAD.MOV.U32 R3, RZ, RZ, R6 ;  /* 0x000000ffff037224 */ /* 0x001fe400078e0006 */
[----:B------:R-:W-:Y:S01]  /*caa0*/  IMAD.HI.U32 R6, R20, R7, RZ ;  /* 0x0000000714067227 */ /* 0x000fe200078e00ff */
[----:B------:R-:W-:-:S03]  /*cab0*/  ISETP.GT.U32.AND P3, PT, R0, R9, PT ;  /* 0x000000090000720c */ /* 0x000fc60003f64070 */
[----:B------:R-:W-:Y:S01]  /*cac0*/  @!P5 IMAD.MOV R3, RZ, RZ, -R3 ;  /* 0x000000ffff03d224 */ /* 0x000fe200078e0a03 */
[----:B------:R-:W-:Y:S01]  /*cad0*/  ISETP.GT.U32.AND P5, PT, R0, R24, PT ;  /* 0x000000180000720c */ /* 0x000fe20003fa4070 */
[----:B------:R-:W-:Y:S02]  /*cae0*/  IMAD.MOV R6, RZ, RZ, -R6 ;  /* 0x000000ffff067224 */ /* 0x000fe400078e0a06 */
[----:B------:R-:W-:Y:S01]  /*caf0*/  IMAD.HI.U32 R26, R20, R11, RZ ;  /* 0x0000000b141a7227 */ /* 0x000fe200078e00ff */
[----:B------:R0:W-:Y:S03]  /*cb00*/  STL [R1+0x4a0], R3 ;  /* 0x0004a00301007387 */ /* 0x0001e60000100800 */
[C---:B------:R-:W-:Y:S02]  /*cb10*/  IMAD R7, R0.reuse, R6, R7 ;  /* 0x0000000600077224 */ /* 0x040fe400078e0207 */
[----:B------:R-:W-:Y:S01]  /*cb20*/  @!P3 IMAD.IADD R9, R9, 0x1, -R0 ;  /* 0x000000010909b824 */ /* 0x000fe200078e0a00 */
[----:B------:R-:W-:Y:S01]  /*cb30*/  ISETP.GT.U32.AND P3, PT, R0, R8, PT ;  /* 0x000000080000720c */ /* 0x000fe20003f64070 */
[----:B------:R-:W-:-:S04]  /*cb40*/  IMAD.HI.U32 R6, R20, R21, RZ ;  /* 0x0000001514067227 */ /* 0x000fc800078e00ff */
[----:B------:R-:W-:Y:S02]  /*cb50*/  @!P5 IMAD.IADD R24, R24, 0x1, -R0 ;  /* 0x000000011818d824 */ /* 0x000fe400078e0a00 */
[----:B------:R-:W-:Y:S02]  /*cb60*/  IMAD.MOV R6, RZ, RZ, -R6 ;  /* 0x000000ffff067224 */ /* 0x000fe400078e0a06 */
[----:B------:R-:W-:Y:S01]  /*cb70*/  IMAD.MOV.U32 R4, RZ, RZ, R9 ;  /* 0x000000ffff047224 */ /* 0x000fe200078e0009 */
[C---:B------:R-:W-:Y:S01]  /*cb80*/  ISETP.GT.U32.AND P5, PT, R0.reuse, R24, PT ;  /* 0x000000180000720c */ /* 0x040fe20003fa4070 */
[----:B------:R-:W-:Y:S01]  /*cb90*/  IMAD R21, R0, R6, R21 ;  /* 0x0000000600157224 */ /* 0x000fe200078e0215 */
[----:B------:R-:W-:Y:S01]  /*cba0*/  IABS R6, R14 ;  /* 0x0000000e00067213 */ /* 0x000fe20000000000 */
[----:B------:R-:W-:Y:S02]  /*cbb0*/  @!P3 IMAD.IADD R8, R8, 0x1, -R0 ;  /* 0x000000010808b824 */ /* 0x000fe400078e0a00 */
[----:B------:R-:W-:Y:S01]  /*cbc0*/  @!P6 IMAD.MOV R4, RZ, RZ, -R4 ;  /* 0x000000ffff04e224 */ /* 0x000fe200078e0a04 */
[C---:B------:R-:W-:Y:S01]  /*cbd0*/  ISETP.GT.U32.AND P6, PT, R0.reuse, R17, PT ;  /* 0x000000110000720c */ /* 0x040fe20003fc4070 */
[----:B------:R-:W-:Y:S01]  /*cbe0*/  IMAD.MOV.U32 R9, RZ, RZ, R25 ;  /* 0x000000ffff097224 */ /* 0x000fe200078e0019 */
[----:B------:R-:W-:Y:S01]  /*cbf0*/  ISETP.GT.U32.AND P3, PT, R0, R8, PT ;  /* 0x000000080000720c */ /* 0x000fe20003f64070 */
[----:B------:R-:W-:Y:S01]  /*cc00*/  IMAD.HI.U32 R25, R20, R6, RZ ;  /* 0x0000000614197227 */ /* 0x000fe200078e00ff */
[----:B------:R-:W-:Y:S03]  /*cc10*/  STL [R1+0x49c], R4 ;  /* 0x00049c0401007387 */ /* 0x000fe60000100800 */
[----:B------:R-:W-:Y:S01]  /*cc20*/  @!P5 IMAD.IADD R24, R24, 0x1, -R0 ;  /* 0x000000011818d824 */ /* 0x000fe200078e0a00 */
[----:B------:R-:W-:Y:S01]  /*cc30*/  ISETP.GT.U32.AND P5, PT, R0, R7, PT ;  /* 0x000000070000720c */ /* 0x000fe20003fa4070 */
[----:B------:R-:W-:-:S02]  /*cc40*/  IMAD.MOV R25, RZ, RZ, -R25 ;  /* 0x000000ffff197224 */ /* 0x000fc400078e0a19 */
[----:B0-----:R-:W-:Y:S02]  /*cc50*/  IMAD.MOV.U32 R3, RZ, RZ, R24 ;  /* 0x000000ffff037224 */ /* 0x001fe400078e0018 */
[--C-:B------:R-:W-:Y:S02]  /*cc60*/  @!P6 IMAD.IADD R17, R17, 0x1, -R0.reuse ;  /* 0x000000011111e824 */ /* 0x100fe400078e0a00 */
[----:B------:R-:W-:Y:S01]  /*cc70*/  @!P3 IMAD.IADD R8, R8, 0x1, -R0 ;  /* 0x000000010808b824 */ /* 0x000fe200078e0a00 */
[C---:B------:R-:W-:Y:S01]  /*cc80*/  ISETP.GT.U32.AND P3, PT, R0.reuse, R10, PT ;  /* 0x0000000a0000720c */ /* 0x040fe20003f64070 */
[----:B------:R-:W-:Y:S01]  /*cc90*/  @!P1 IMAD.MOV R3, RZ, RZ, -R3 ;  /* 0x000000ffff039224 */ /* 0x000fe200078e0a03 */
[----:B------:R-:W-:Y:S01]  /*cca0*/  ISETP.GT.U32.AND P1, PT, R0, R13, PT ;  /* 0x0000000d0000720c */ /* 0x000fe20003f24070 */
[----:B------:R-:W-:-:S03]  /*ccb0*/  IMAD.HI.U32 R24, R20, R9, RZ ;  /* 0x0000000914187227 */ /* 0x000fc600078e00ff */
[----:B------:R0:W-:Y:S01]  /*ccc0*/  STL [R1+0x498], R3 ;  /* 0x0004980301007387 */ /* 0x0001e20000100800 */
[----:B------:R-:W-:Y:S01]  /*ccd0*/  @!P5 IMAD.IADD R7, R7, 0x1, -R0 ;  /* 0x000000010707d824 */ /* 0x000fe200078e0a00 */
[C---:B------:R-:W-:Y:S01]  /*cce0*/  ISETP.GT.U32.AND P5, PT, R0.reuse, R21, PT ;  /* 0x000000150000720c */ /* 0x040fe20003fa4070 */
[----:B------:R-:W-:Y:S02]  /*ccf0*/  IMAD.MOV R26, RZ, RZ, -R26 ;  /* 0x000000ffff1a7224 */ /* 0x000fe400078e0a1a */
[C---:B------:R-:W-:Y:S01]  /*cd00*/  IMAD R6, R0.reuse, R25, R6 ;  /* 0x0000001900067224 */ /* 0x040fe200078e0206 */
[----:B------:R-:W-:Y:S01]  /*cd10*/  ISETP.GT.U32.AND P6, PT, R0, R7, PT ;  /* 0x000000070000720c */ /* 0x000fe20003fc4070 */
[--C-:B------:R-:W-:Y:S01]  /*cd20*/  @!P3 IMAD.IADD R10, R10, 0x1, -R0.reuse ;  /* 0x000000010a0ab824 */ /* 0x100fe200078e0a00 */
[----:B------:R-:W-:Y:S01]  /*cd30*/  IADD3 R25, R2, 0x119, RZ ;  /* 0x0000011902197810 */ /* 0x000fe20007ffe0ff */
[----:B------:R-:W-:Y:S01]  /*cd40*/  @!P1 IMAD.IADD R13, R13, 0x1, -R0 ;  /* 0x000000010d0d9824 */ /* 0x000fe200078e0a00 */
[C---:B------:R-:W-:Y:S01]  /*cd50*/  ISETP.GT.U32.AND P1, PT, R0.reuse, R17, PT ;  /* 0x000000110000720c */ /* 0x040fe20003f24070 */
[----:B0-----:R-:W-:Y:S01]  /*cd60*/  IMAD.MOV.U32 R3, RZ, RZ, R8 ;  /* 0x000000ffff037224 */ /* 0x001fe200078e0008 */
[----:B------:R-:W-:Y:S01]  /*cd70*/  IABS R8, R25 ;  /* 0x0000001900087213 */ /* 0x000fe20000000000 */
[----:B------:R-:W-:Y:S01]  /*cd80*/  IMAD.MOV R24, RZ, RZ, -R24 ;  /* 0x000000ffff187224 */ /* 0x000fe200078e0a18 */
[C---:B------:R-:W-:Y:S01]  /*cd90*/  ISETP.GT.U32.AND P3, PT, R0.reuse, R13, PT ;  /* 0x0000000d0000720c */ /* 0x040fe20003f64070 */
[----:B------:R-:W-:Y:S01]  /*cda0*/  @!P5 IMAD.IADD R21, R21, 0x1, -R0 ;  /* 0x000000011515d824 */ /* 0x000fe200078e0a00 */
[----:B------:R-:W-:Y:S01]  /*cdb0*/  ISETP.GT.U32.AND P5, PT, R0, R10, PT ;  /* 0x0000000a0000720c */ /* 0x000fe20003fa4070 */
[----:B------:R-:W-:-:S02]  /*cdc0*/  @!P0 IMAD.MOV R3, RZ, RZ, -R3 ;  /* 0x000000ffff038224 */ /* 0x000fc400078e0a03 */
[C---:B------:R-:W-:Y:S01]  /*cdd0*/  IMAD R11, R0.reuse, R26, R11 ;  /* 0x0000001a000b7224 */ /* 0x040fe200078e020b */
[C---:B------:R-:W-:Y:S01]  /*cde0*/  ISETP.GT.U32.AND P0, PT, R0.reuse, R21, PT ;  /* 0x000000150000720c */ /* 0x040fe20003f04070 */
[C---:B------:R-:W-:Y:S01]  /*cdf0*/  IMAD R9, R0.reuse, R24, R9 ;  /* 0x0000001800097224 */ /* 0x040fe200078e0209 */
[----:B------:R0:W-:Y:S01]  /*ce00*/  STL [R1+0x490], R3 ;  /* 0x0004900301007387 */ /* 0x0001e20000100800 */
[--C-:B------:R-:W-:Y:S01]  /*ce10*/  @!P6 IMAD.IADD R7, R7, 0x1, -R0.reuse ;  /* 0x000000010707e824 */ /* 0x100fe200078e0a00 */
[C---:B------:R-:W-:Y:S01]  /*ce20*/  ISETP.GT.U32.AND P6, PT, R0.reuse, R6, PT ;  /* 0x000000060000720c */ /* 0x040fe20003fc4070 */
[--C-:B------:R-:W-:Y:S01]  /*ce30*/  @!P1 IMAD.IADD R17, R17, 0x1, -R0.reuse ;  /* 0x0000000111119824 */ /* 0x100fe200078e0a00 */
[----:B------:R-:W-:Y:S01]  /*ce40*/  ISETP.GT.U32.AND P1, PT, R0, R11, PT ;  /* 0x0000000b0000720c */ /* 0x000fe20003f24070 */
[--C-:B------:R-:W-:Y:S01]  /*ce50*/  @!P3 IMAD.IADD R13, R13, 0x1, -R0.reuse ;  /* 0x000000010d0db824 */ /* 0x100fe200078e0a00 */
[----:B------:R-:W-:Y:S01]  /*ce60*/  ISETP.GE.AND P3, PT, R23, RZ, PT ;  /* 0x000000ff1700720c */ /* 0x000fe20003f66270 */
[----:B------:R-:W-:Y:S01]  /*ce70*/  @!P5 IMAD.IADD R10, R10, 0x1, -R0 ;  /* 0x000000010a0ad824 */ /* 0x000fe200078e0a00 */
[----:B------:R-:W-:Y:S01]  /*ce80*/  ISETP.GT.U32.AND P5, PT, R0, R9, PT ;  /* 0x000000090000720c */ /* 0x000fe20003fa4070 */
[----:B------:R-:W-:-:S02]  /*ce90*/  IMAD.MOV.U32 R5, RZ, RZ, R7 ;  /* 0x000000ffff057224 */ /* 0x000fc400078e0007 */
[--C-:B------:R-:W-:Y:S01]  /*cea0*/  @!P0 IMAD.IADD R21, R21, 0x1, -R0.reuse ;  /* 0x0000000115158824 */ /* 0x100fe200078e0a00 */
[----:B------:R-:W-:Y:S01]  /*ceb0*/  ISETP.GE.AND P0, PT, R18, RZ, PT ;  /* 0x000000ff1200720c */ /* 0x000fe20003f06270 */
[----:B------:R-:W-:Y:S01]  /*cec0*/  IMAD.MOV.U32 R4, RZ, RZ, R17 ;  /* 0x000000ffff047224 */ /* 0x000fe200078e0011 */
[----:B------:R-:W-:Y:S01]  /*ced0*/  IADD3 R18, R2, 0x118, RZ ;  /* 0x0000011802127810 */ /* 0x000fe20007ffe0ff */
[--C-:B------:R-:W-:Y:S01]  /*cee0*/  @!P6 IMAD.IADD R6, R6, 0x1, -R0.reuse ;  /* 0x000000010606e824 */ /* 0x100fe200078e0a00 */
[----:B------:R-:W-:Y:S01]  /*cef0*/  ISETP.GE.AND P6, PT, R22, RZ, PT ;  /* 0x000000ff1600720c */ /* 0x000fe20003fc6270 */
[--C-:B------:R-:W-:Y:S01]  /*cf00*/  @!P1 IMAD.IADD R11, R11, 0x1, -R0.reuse ;  /* 0x000000010b0b9824 */ /* 0x100fe200078e0a00 */
[----:B------:R-:W-:Y:S01]  /*cf10*/  ISETP.GE.AND P1, PT, R15, RZ, PT ;  /* 0x000000ff0f00720c */ /* 0x000fe20003f26270 */
[----:B0-----:R-:W-:Y:S01]  /*cf20*/  IMAD.MOV.U32 R3, RZ, RZ, R13 ;  /* 0x000000ffff037224 */ /* 0x001fe200078e000d */
[----:B------:R-:W-:Y:S01]  /*cf30*/  IABS R22, R18 ;  /* 0x0000001200167213 */ /* 0x000fe20000000000 */
[----:B------:R-:W-:Y:S01]  /*cf40*/  @!P5 IMAD.IADD R9, R9, 0x1, -R0 ;  /* 0x000000010909d824 */ /* 0x000fe200078e0a00 */
[----:B------:R-:W-:Y:S01]  /*cf50*/  ISETP.GT.U32.AND P5, PT, R0, R6, PT ;  /* 0x000000060000720c */ /* 0x000fe20003fa4070 */
[----:B------:R-:W-:Y:S01]  /*cf60*/  @!P4 IMAD.MOV R5, RZ, RZ, -R5 ;  /* 0x000000ffff05c224 */ /* 0x000fe200078e0a05 */
[----:B------:R-:W-:Y:S01]  /*cf70*/  IADD3 R15, R2, 0x117, RZ ;  /* 0x00000117020f7810 */ /* 0x000fe20007ffe0ff */
[----:B------:R-:W-:Y:S01]  /*cf80*/  @!P3 IMAD.MOV R4, RZ, RZ, -R4 ;  /* 0x000000ffff04b224 */ /* 0x000fe200078e0a04 */
[----:B------:R-:W-:Y:S01]  /*cf90*/  ISETP.GT.U32.AND P4, PT, R0, R9, PT ;  /* 0x000000090000720c */ /* 0x000fe20003f84070 */
[----:B------:R-:W-:Y:S01]  /*cfa0*/  IMAD.HI.U32 R23, R20, R8, RZ ;  /* 0x0000000814177227 */ /* 0x000fe200078e00ff */
[----:B------:R-:W-:Y:S01]  /*cfb0*/  STL [R1+0x48c], R5 ;  /* 0x00048c0501007387 */ /* 0x000fe20000100800 */
[----:B------:R-:W-:-:S02]  /*cfc0*/  ISETP.GT.U32.AND P3, PT, R0, R11, PT ;  /* 0x0000000b0000720c */ /* 0x000fc40003f64070 */
[----:B------:R-:W-:Y:S01]  /*cfd0*/  @!P0 IMAD.MOV R3, RZ, RZ, -R3 ;  /* 0x000000ffff038224 */ /* 0x000fe200078e0a03 */
[----:B------:R0:W-:Y:S01]  /*cfe0*/  STL [R1+0x488], R4 ;  /* 0x0004880401007387 */ /* 0x0001e20000100800 */
[----:B------:R-:W-:Y:S01]  /*cff0*/  IMAD.MOV R23, RZ, RZ, -R23 ;  /* 0x000000ffff177224 */ /* 0x000fe200078e0a17 */
[----:B------:R-:W-:Y:S01]  /*d000*/  ISETP.GE.AND P0, PT, R14, RZ, PT ;  /* 0x000000ff0e00720c */ /* 0x000fe20003f06270 */
[----:B------:R-:W-:Y:S01]  /*d010*/  @!P5 IMAD.IADD R6, R6, 0x1, -R0 ;  /* 0x000000010606d824 */ /* 0x000fe200078e0a00 */
[----:B------:R1:W-:Y:S01]  /*d020*/  STL [R1+0x484], R3 ;  /* 0x0004840301007387 */ /* 0x0003e20000100800 */
[----:B------:R-:W-:Y:S01]  /*d030*/  IMAD R8, R0, R23, R8 ;  /* 0x0000001700087224 */ /* 0x000fe200078e0208 */
[----:B------:R-:W-:Y:S01]  /*d040*/  ISETP.GE.AND P5, PT, R16, RZ, PT ;  /* 0x000000ff1000720c */ /* 0x000fe20003fa6270 */
[----:B------:R-:W-:Y:S01]  /*d050*/  IMAD.HI.U32 R7, R20, R22, RZ ;  /* 0x0000001614077227 */ /* 0x000fe200078e00ff */
[C---:B------:R-:W-:Y:S02]  /*d060*/  IADD3 R13, R2.reuse, 0x115, RZ ;  /* 0x00000115020d7810 */ /* 0x040fe40007ffe0ff */
[C---:B------:R-:W-:Y:S01]  /*d070*/  IADD3 R16, R2.reuse, 0x113, RZ ;  /* 0x0000011302107810 */ /* 0x040fe20007ffe0ff */
[----:B0-----:R-:W-:Y:S01]  /*d080*/  IMAD.MOV.U32 R4, RZ, RZ, R10 ;  /* 0x000000ffff047224 */ /* 0x001fe200078e000a */
[----:B------:R-:W-:Y:S01]  /*d090*/  IADD3 R23, R2, 0x114, RZ ;  /* 0x0000011402177810 */ /* 0x000fe20007ffe0ff */
[----:B------:R-:W-:-:S02]  /*d0a0*/  IMAD.MOV R7, RZ, RZ, -R7 ;  /* 0x000000ffff077224 */ /* 0x000fc400078e0a07 */
[----:B-1----:R-:W-:Y:S01]  /*d0b0*/  IMAD.MOV.U32 R3, RZ, RZ, R21 ;  /* 0x000000ffff037224 */ /* 0x002fe200078e0015 */
[----:B------:R-:W-:Y:S01]  /*d0c0*/  IADD3 R21, R2, 0x10e, RZ ;  /* 0x0000010e02157810 */ /* 0x000fe20007ffe0ff */
[----:B------:R-:W-:Y:S01]  /*d0d0*/  @!P6 IMAD.MOV R4, RZ, RZ, -R4 ;  /* 0x000000ffff04e224 */ /* 0x000fe200078e0a04 */
[C---:B------:R-:W-:Y:S01]  /*d0e0*/  ISETP.GT.U32.AND P6, PT, R0.reuse, R8, PT ;  /* 0x000000080000720c */ /* 0x040fe20003fc4070 */
[----:B------:R-:W-:Y:S01]  /*d0f0*/  @!P1 IMAD.MOV R3, RZ, RZ, -R3 ;  /* 0x000000ffff039224 */ /* 0x000fe200078e0a03 */
[----:B------:R-:W-:Y:S01]  /*d100*/  ISETP.GE.AND P1, PT, R19, RZ, PT ;  /* 0x000000ff1300720c */ /* 0x000fe20003f26270 */
[----:B------:R-:W-:Y:S01]  /*d110*/  @!P4 IMAD.IADD R9, R9, 0x1, -R0 ;  /* 0x000000010909c824 */ /* 0x000fe200078e0a00 */
[----:B------:R0:W-:Y:S01]  /*d120*/  STL [R1+0x480], R4 ;  /* 0x0004800401007387 */ /* 0x0001e20000100800 */
[----:B------:R-:W-:Y:S01]  /*d130*/  IMAD R10, R0, R7, R22 ;  /* 0x00000007000a7224 */ /* 0x000fe200078e0216 */
[----:B------:R-:W-:Y:S01]  /*d140*/  IADD3 R22, R2, 0x116, RZ ;  /* 0x0000011602167810 */ /* 0x000fe20007ffe0ff */
[----:B------:R-:W-:Y:S01]  /*d150*/  @!P3 IMAD.IADD R11, R11, 0x1, -R0 ;  /* 0x000000010b0bb824 */ /* 0x000fe200078e0a00 */
[----:B------:R1:W-:Y:S01]  /*d160*/  STL [R1+0x47c], R3 ;  /* 0x00047c0301007387 */ /* 0x0003e20000100800 */
[----:B------:R-:W-:-:S02]  /*d170*/  ISETP.GE.AND P3, PT, R25, RZ, PT ;  /* 0x000000ff1900720c */ /* 0x000fc40003f66270 */
[----:B------:R-:W-:Y:S02]  /*d180*/  ISETP.GE.AND P4, PT, R18, RZ, PT ;  /* 0x000000ff1200720c */ /* 0x000fe40003f86270 */
[----:B------:R-:W-:Y:S01]  /*d190*/  @!P6 IMAD.IADD R8, R8, 0x1, -R0 ;  /* 0x000000010808e824 */ /* 0x000fe200078e0a00 */
[----:B------:R-:W-:Y:S01]  /*d1a0*/  IABS R7, R23 ;  /* 0x0000001700077213 */ /* 0x000fe20000000000 */
[----:B0-----:R-:W-:Y:S01]  /*d1b0*/  IMAD.MOV.U32 R4, RZ, RZ, R11 ;  /* 0x000000ffff047224 */ /* 0x001fe200078e000b */
[----:B------:R-:W-:Y:S01]  /*d1c0*/  IADD3 R18, R2, 0x111, RZ ;  /* 0x0000011102127810 */ /* 0x000fe20007ffe0ff */
[----:B-1----:R-:W-:Y:S01]  /*d1d0*/  IMAD.MOV.U32 R3, RZ, RZ, R6 ;  /* 0x000000ffff037224 */ /* 0x002fe200078e0006 */
[----:B------:R-:W-:Y:S01]  /*d1e0*/  ISETP.GT.U32.AND P6, PT, R0, R8, PT ;  /* 0x000000080000720c */ /* 0x000fe20003fc4070 */
[----:B------:R-:W-:Y:S01]  /*d1f0*/  @!P1 IMAD.MOV R4, RZ, RZ, -R4 ;  /* 0x000000ffff049224 */ /* 0x000fe200078e0a04 */
[----:B------:R-:W-:Y:S01]  /*d200*/  ISETP.GE.AND P1, PT, R22, RZ, PT ;  /* 0x000000ff1600720c */ /* 0x000fe20003f26270 */
[----:B------:R-:W-:Y:S01]  /*d210*/  @!P0 IMAD.MOV R3, RZ, RZ, -R3 ;  /* 0x000000ffff038224 */ /* 0x000fe200078e0a03 */
[----:B------:R-:W-:-:S02]  /*d220*/  ISETP.GE.AND P0, PT, R15, RZ, PT ;  /* 0x000000ff0f00720c */ /* 0x000fc40003f06270 */
[----:B------:R-:W-:Y:S02]  /*d230*/  IABS R15, R15 ;  /* 0x0000000f000f7213 */ /* 0x000fe40000000000 */
[----:B------:R0:W-:Y:S01]  /*d240*/  STL [R1+0x478], R3 ;  /* 0x0004780301007387 */ /* 0x0001e20000100800 */
[----:B------:R-:W-:Y:S02]  /*d250*/  IABS R22, R22 ;  /* 0x0000001600167213 */ /* 0x000fe40000000000 */
[----:B------:R-:W-:Y:S01]  /*d260*/  IABS R6, R16 ;  /* 0x0000001000067213 */ /* 0x000fe20000000000 */
[----:B------:R-:W-:Y:S01]  /*d270*/  STL [R1+0x474], R4 ;  /* 0x0004740401007387 */ /* 0x000fe20000100800 */
[----:B------:R-:W-:Y:S01]  /*d280*/  @!P6 IMAD.IADD R8, R8, 0x1, -R0 ;  /* 0x000000010808e824 */ /* 0x000fe200078e0a00 */
[----:B------:R-:W-:Y:S01]  /*d290*/  ISETP.GE.AND P6, PT, R13, RZ, PT ;  /* 0x000000ff0d00720c */ /* 0x000fe20003fc6270 */
[----:B------:R-:W-:Y:S01]  /*d2a0*/  IMAD.HI.U32 R11, R20, R22, RZ ;  /* 0x00000016140b7227 */ /* 0x000fe200078e00ff */
[----:B------:R-:W-:-:S03]  /*d2b0*/  IABS R13, R13 ;  /* 0x0000000d000d7213 */ /* 0x000fc60000000000 */
[----:B0-----:R-:W-:Y:S02]  /*d2c0*/  IMAD.MOV.U32 R3, RZ, RZ, R9 ;  /* 0x000000ffff037224 */ /* 0x001fe400078e0009 */
[----:B------:R-:W-:-:S04]  /*d2d0*/  IMAD.HI.U32 R9, R20, R15, RZ ;  /* 0x0000000f14097227 */ /* 0x000fc800078e00ff */
[----:B------:R-:W-:Y:S01]  /*d2e0*/  @!P5 IMAD.MOV R3, RZ, RZ, -R3 ;  /* 0x000000ffff03d224 */ /* 0x000fe200078e0a03 */
[----:B------:R-:W-:Y:S01]  /*d2f0*/  ISETP.GT.U32.AND P5, PT, R0, R10, PT ;  /* 0x0000000a0000720c */ /* 0x000fe20003fa4070 */
[----:B------:R-:W-:Y:S02]  /*d300*/  IMAD.MOV R9, RZ, RZ, -R9 ;  /* 0x000000ffff097224 */ /* 0x000fe400078e0a09 */
[----:B------:R-:W-:Y:S01]  /*d310*/  IMAD.HI.U32 R14, R20, R13, RZ ;  /* 0x0000000d140e7227 */ /* 0x000fe200078e00ff */
[----:B------:R0:W-:Y:S03]  /*d320*/  STL [R1+0x470], R3 ;  /* 0x0004700301007387 */ /* 0x0001e60000100800 */
[----:B------:R-:W-:Y:S02]  /*d330*/  IMAD R15, R0, R9, R15 ;  /* 0x00000009000f7224 */ /* 0x000fe400078e020f */
[----:B------:R-:W-:-:S02]  /*d340*/  IMAD.MOV R11, RZ, RZ, -R11 ;  /* 0x000000ffff0b7224 */ /* 0x000fc400078e0a0b */
[----:B------:R-:W-:Y:S02]  /*d350*/  IMAD.MOV R14, RZ, RZ, -R14 ;  /* 0x000000ffff0e7224 */ /* 0x000fe400078e0a0e */
[----:B------:R-:W-:Y:S02]  /*d360*/  @!P5 IMAD.IADD R10, R10, 0x1, -R0 ;  /* 0x000000010a0ad824 */ /* 0x000fe400078e0a00 */
[----:B0-----:R-:W-:Y:S02]  /*d370*/  IMAD.MOV.U32 R3, RZ, RZ, R8 ;  /* 0x000000ffff037224 */ /* 0x001fe400078e0008 */
[C---:B------:R-:W-:Y:S01]  /*d380*/  IMAD R22, R0.reuse, R11, R22 ;  /* 0x0000000b00167224 */ /* 0x040fe200078e0216 */
[C---:B------:R-:W-:Y:S01]  /*d390*/  ISETP.GT.U32.AND P5, PT, R0.reuse, R10, PT ;  /* 0x0000000a0000720c */ /* 0x040fe20003fa4070 */
[----:B------:R-:W-:Y:S01]  /*d3a0*/  @!P3 IMAD.MOV R3, RZ, RZ, -R3 ;  /* 0x000000ffff03b224 */ /* 0x000fe200078e0a03 */
[C---:B------:R-:W-:Y:S01]  /*d3b0*/  ISETP.GT.U32.AND P3, PT, R0.reuse, R15, PT ;  /* 0x0000000f0000720c */ /* 0x040fe20003f64070 */
[----:B------:R-:W-:Y:S01]  /*d3c0*/  IMAD R13, R0, R14, R13 ;  /* 0x0000000e000d7224 */ /* 0x000fe200078e020d */
[----:B------:R-:W-:Y:S01]  /*d3d0*/  IADD3 R11, R2, 0x10f, RZ ;  /* 0x0000010f020b7810 */ /* 0x000fe20007ffe0ff */
[----:B------:R-:W-:Y:S01]  /*d3e0*/  IMAD.HI.U32 R17, R20, R6, RZ ;  /* 0x0000000614117227 */ /* 0x000fe200078e00ff */
[----:B------:R0:W-:Y:S01]  /*d3f0*/  STL [R1+0x46c], R3 ;  /* 0x00046c0301007387 */ /* 0x0001e20000100800 */
[----:B------:R-:W-:-:S02]  /*d400*/  IABS R14, R21 ;  /* 0x00000015000e7213 */ /* 0x000fc40000000000 */
[----:B------:R-:W-:Y:S01]  /*d410*/  IMAD.MOV R8, RZ, RZ, -R17 ;  /* 0x000000ffff087224 */ /* 0x000fe200078e0a11 */
[----:B------:R-:W-:Y:S01]  /*d420*/  IADD3 R17, R2, 0x110, RZ ;  /* 0x0000011002117810 */ /* 0x000fe20007ffe0ff */
[----:B------:R-:W-:-:S03]  /*d430*/  IMAD.HI.U32 R9, R20, R7, RZ ;  /* 0x0000000714097227 */ /* 0x000fc600078e00ff */
[----:B------:R-:W-:Y:S01]  /*d440*/  IABS R25, R17 ;  /* 0x0000001100197213 */ /* 0x000fe20000000000 */
[--C-:B------:R-:W-:Y:S01]  /*d450*/  @!P5 IMAD.IADD R10, R10, 0x1, -R0.reuse ;  /* 0x000000010a0ad824 */ /* 0x100fe200078e0a00 */
[C---:B------:R-:W-:Y:S01]  /*d460*/  ISETP.GT.U32.AND P5, PT, R0.reuse, R22, PT ;  /* 0x000000160000720c */ /* 0x040fe20003fa4070 */
[----:B------:R-:W-:Y:S01]  /*d470*/  @!P3 IMAD.IADD R15, R15, 0x1, -R0 ;  /* 0x000000010f0fb824 */ /* 0x000fe200078e0a00 */
[C---:B------:R-:W-:Y:S01]  /*d480*/  ISETP.GT.U32.AND P3, PT, R0.reuse, R13, PT ;  /* 0x0000000d0000720c */ /* 0x040fe20003f64070 */
[----:B------:R-:W-:Y:S01]  /*d490*/  IMAD R6, R0, R8, R6 ;  /* 0x0000000800067224 */ /* 0x000fe200078e0206 */
[----:B------:R-:W-:Y:S01]  /*d4a0*/  IADD3 R8, R2, 0x112, RZ ;  /* 0x0000011202087810 */ /* 0x000fe20007ffe0ff */
[----:B0-----:R-:W-:Y:S01]  /*d4b0*/  IMAD.MOV.U32 R3, RZ, RZ, R10 ;  /* 0x000000ffff037224 */ /* 0x001fe200078e000a */
[----:B------:R-:W-:Y:S01]  /*d4c0*/  IABS R10, R11 ;  /* 0x0000000b000a7213 */ /* 0x000fe20000000000 */
[----:B------:R-:W-:Y:S01]  /*d4d0*/  IMAD.MOV R9, RZ, RZ, -R9 ;  /* 0x000000ffff097224 */ /* 0x000fe200078e0a09 */
[----:B------:R-:W-:Y:S01]  /*d4e0*/  IABS R19, R8 ;  /* 0x0000000800137213 */ /* 0x000fe20000000000 */
[----:B------:R-:W-:-:S02]  /*d4f0*/  @!P4 IMAD.MOV R3, RZ, RZ, -R3 ;  /* 0x000000ffff03c224 */ /* 0x000fc400078e0a03 */
[----:B------:R-:W-:Y:S01]  /*d500*/  IMAD R7, R0, R9, R7 ;  /* 0x0000000900077224 */ /* 0x000fe200078e0207 */
[----:B------:R-:W-:Y:S01]  /*d510*/  IABS R9, R18 ;  /* 0x0000001200097213 */ /* 0x000fe20000000000 */
[--C-:B------:R-:W-:Y:S01]  /*d520*/  @!P5 IMAD.IADD R22, R22, 0x1, -R0.reuse ;  /* 0x000000011616d824 */ /* 0x100fe200078e0a00 */
[----:B------:R-:W-:Y:S01]  /*d530*/  ISETP.GT.U32.AND P5, PT, R0, R15, PT ;  /* 0x0000000f0000720c */ /* 0x000fe20003fa4070 */
[----:B------:R-:W-:Y:S01]  /*d540*/  @!P3 IMAD.IADD R13, R13, 0x1, -R0 ;  /* 0x000000010d0db824 */ /* 0x000fe200078e0a00 */
[----:B------:R0:W-:Y:S01]  /*d550*/  STL [R1+0x468], R3 ;  /* 0x0004680301007387 */ /* 0x0001e20000100800 */
[----:B------:R-:W-:Y:S01]  /*d560*/  IMAD.HI.U32 R26, R20, R19, RZ ;  /* 0x00000013141a7227 */ /* 0x000fe200078e00ff */
[C---:B------:R-:W-:Y:S02]  /*d570*/  ISETP.GT.U32.AND P4, PT, R0.reuse, R22, PT ;  /* 0x000000160000720c */ /* 0x040fe40003f84070 */
[----:B------:R-:W-:Y:S01]  /*d580*/  ISETP.GT.U32.AND P3, PT, R0, R13, PT ;  /* 0x0000000d0000720c */ /* 0x000fe20003f64070 */
[----:B------:R-:W-:-:S02]  /*d590*/  IMAD.MOV R26, RZ, RZ, -R26 ;  /* 0x000000ffff1a7224 */ /* 0x000fc400078e0a1a */
[----:B------:R-:W-:-:S04]  /*d5a0*/  IMAD.HI.U32 R24, R20, R9, RZ ;  /* 0x0000000914187227 */ /* 0x000fc800078e00ff */
[--C-:B------:R-:W-:Y:S01]  /*d5b0*/  @!P5 IMAD.IADD R15, R15, 0x1, -R0.reuse ;  /* 0x000000010f0fd824 */ /* 0x100fe200078e0a00 */
[C---:B------:R-:W-:Y:S01]  /*d5c0*/  ISETP.GT.U32.AND P5, PT, R0.reuse, R7, PT ;  /* 0x000000070000720c */ /* 0x040fe20003fa4070 */
[----:B------:R-:W-:Y:S02]  /*d5d0*/  IMAD R19, R0, R26, R19 ;  /* 0x0000001a00137224 */ /* 0x000fe400078e0213 */
[--C-:B------:R-:W-:Y:S01]  /*d5e0*/  @!P4 IMAD.IADD R22, R22, 0x1, -R0.reuse ;  /* 0x000000011616c824 */ /* 0x100fe200078e0a00 */
[C---:B------:R-:W-:Y:S01]  /*d5f0*/  ISETP.GT.U32.AND P4, PT, R0.reuse, R6, PT ;  /* 0x000000060000720c */ /* 0x040fe20003f84070 */
[----:B------:R-:W-:Y:S01]  /*d600*/  @!P3 IMAD.IADD R13, R13, 0x1, -R0 ;  /* 0x000000010d0db824 */ /* 0x000fe200078e0a00 */
[----:B------:R-:W-:Y:S01]  /*d610*/  ISETP.GT.U32.AND P3, PT, R0, R19, PT ;  /* 0x000000130000720c */ /* 0x000fe20003f64070 */
[----:B0-----:R-:W-:Y:S01]  /*d620*/  IMAD.MOV.U32 R3, RZ, RZ, R15 ;  /* 0x000000ffff037224 */ /* 0x001fe200078e000f */
[----:B------:R-:W-:Y:S01]  /*d630*/  IADD3 R15, R2, 0x10d, RZ ;  /* 0x0000010d020f7810 */ /* 0x000fe20007ffe0ff */
[----:B------:R-:W-:-:S02]  /*d640*/  IMAD.MOV R24, RZ, RZ, -R24 ;  /* 0x000000ffff187224 */ /* 0x000fc400078e0a18 */
[----:B------:R-:W-:Y:S02]  /*d650*/  @!P0 IMAD.MOV R3, RZ, RZ, -R3 ;  /* 0x000000ffff038224 */ /* 0x000fe400078e0a03 */
[----:B------:R-:W-:Y:S02]  /*d660*/  IMAD R9, R0, R24, R9 ;  /* 0x0000001800097224 */ /* 0x000fe400078e0209 */
[----:B------:R-:W-:Y:S01]  /*d670*/  IMAD.HI.U32 R24, R20, R25, RZ ;  /* 0x0000001914187227 */ /* 0x000fe200078e00ff */
[----:B------:R0:W-:Y:S03]  /*d680*/  STL [R1+0x460], R3 ;  /* 0x0004600301007387 */ /* 0x0001e60000100800 */
[--C-:B------:R-:W-:Y:S01]  /*d690*/  @!P4 IMAD.IADD R6, R6, 0x1, -R0.reuse ;  /* 0x000000010606c824 */ /* 0x100fe200078e0a00 */
[----:B------:R-:W-:Y:S01]  /*d6a0*/  ISETP.GE.AND P4, PT, R23, RZ, PT ;  /* 0x000000ff1700720c */ /* 0x000fe20003f86270 */
[--C-:B------:R-:W-:Y:S01]  /*d6b0*/  @!P5 IMAD.IADD R7, R7, 0x1, -R0.reuse ;  /* 0x000000010707d824 */ /* 0x100fe200078e0a00 */
[C---:B------:R-:W-:Y:S01]  /*d6c0*/  ISETP.GT.U32.AND P5, PT, R0.reuse, R9, PT ;  /* 0x000000090000720c */ /* 0x040fe20003fa4070 */
[----:B------:R-:W-:Y:S01]  /*d6d0*/  @!P3 IMAD.IADD R19, R19, 0x1, -R0 ;  /* 0x000000011313b824 */ /* 0x000fe200078e0a00 */
[C---:B------:R-:W-:Y:S01]  /*d6e0*/  ISETP.GT.U32.AND P3, PT, R0.reuse, R6, PT ;  /* 0x000000060000720c */ /* 0x040fe20003f64070 */
[----:B------:R-:W-:Y:S01]  /*d6f0*/  IMAD.MOV R24, RZ, RZ, -R24 ;  /* 0x000000ffff187224 */ /* 0x000fe200078e0a18 */
[C---:B------:R-:W-:Y:S01]  /*d700*/  ISETP.GT.U32.AND P0, PT, R0.reuse, R7, PT ;  /* 0x000000070000720c */ /* 0x040fe20003f04070 */
[----:B0-----:R-:W-:Y:S01]  /*d710*/  IMAD.MOV.U32 R3, RZ, RZ, R22 ;  /* 0x000000ffff037224 */ /* 0x001fe200078e0016 */
[----:B------:R-:W-:Y:S01]  /*d720*/  IABS R22, R15 ;  /* 0x0000000f00167213 */ /* 0x000fe20000000000 */
[----:B------:R-:W-:-:S02]  /*d730*/  IMAD R24, R0, R24, R25 ;  /* 0x0000001800187224 */ /* 0x000fc400078e0219 */
[----:B------:R-:W-:Y:S02]  /*d740*/  @!P1 IMAD.MOV R3, RZ, RZ, -R3 ;  /* 0x000000ffff039224 */ /* 0x000fe400078e0a03 */
[----:B------:R-:W-:-:S03]  /*d750*/  IMAD.HI.U32 R27, R20, R10, RZ ;  /* 0x0000000a141b7227 */ /* 0x000fc600078e00ff */
[----:B------:R0:W-:Y:S01]  /*d760*/  STL [R1+0x454], R3 ;  /* 0x0004540301007387 */ /* 0x0001e20000100800 */
[----:B------:R-:W-:Y:S02]  /*d770*/  IMAD.MOV R27, RZ, RZ, -R27 ;  /* 0x000000ffff1b7224 */ /* 0x000fe400078e0a1b */
[--C-:B------:R-:W-:Y:S01]  /*d780*/  @!P5 IMAD.IADD R9, R9, 0x1, -R0.reuse ;  /* 0x000000010909d824 */ /* 0x100fe200078e0a00 */
[----:B------:R-:W-:Y:S01]  /*d790*/  ISETP.GT.U32.AND P5, PT, R0, R19, PT ;  /* 0x000000130000720c */ /* 0x000fe20003fa4070 */
[----:B------:R-:W-:Y:S01]  /*d7a0*/  @!P3 IMAD.IADD R6, R6, 0x1, -R0 ;  /* 0x000000010606b824 */ /* 0x000fe200078e0a00 */
[----:B------:R-:W-:Y:S01]  /*d7b0*/  ISETP.GE.AND P3, PT, R16, RZ, PT ;  /* 0x000000ff1000720c */ /* 0x000fe20003f66270 */
[C---:B------:R-:W-:Y:S01]  /*d7c0*/  IMAD R10, R0.reuse, R27, R10 ;  /* 0x0000001b000a7224 */ /* 0x040fe200078e020a */
[C---:B------:R-:W-:Y:S01]  /*d7d0*/  ISETP.GT.U32.AND P1, PT, R0.reuse, R9, PT ;  /* 0x000000090000720c */ /* 0x040fe20003f24070 */
[----:B------:R-:W-:Y:S02]  /*d7e0*/  @!P0 IMAD.IADD R7, R7, 0x1, -R0 ;  /* 0x0000000107078824 */ /* 0x000fe400078e0a00 */
[----:B0-----:R-:W-:Y:S01]  /*d7f0*/  IMAD.MOV.U32 R3, RZ, RZ, R13 ;  /* 0x000000ffff037224 */ /* 0x001fe200078e000d */
[----:B------:R-:W-:Y:S01]  /*d800*/  ISETP.GT.U32.AND P0, PT, R0, R10, PT ;  /* 0x0000000a0000720c */ /* 0x000fe20003f04070 */
[----:B------:R-:W-:Y:S01]  /*d810*/  IMAD.HI.U32 R26, R20, R14, RZ ;  /* 0x0000000e141a7227 */ /* 0x000fe200078e00ff */
[----:B------:R-:W-:-:S03]  /*d820*/  IADD3 R13, R2, 0x10c, RZ ;  /* 0x0000010c020d7810 */ /* 0x000fc60007ffe0ff */
[----:B------:R-:W-:Y:S01]  /*d830*/  @!P6 IMAD.MOV R3, RZ, RZ, -R3 ;  /* 0x000000ffff03e224 */ /* 0x000fe200078e0a03 */
[----:B------:R-:W-:Y:S01]  /*d840*/  ISETP.GT.U32.AND P6, PT, R0, R24, PT ;  /* 0x000000180000720c */ /* 0x000fe20003fc4070 */
[----:B------:R-:W-:Y:S01]  /*d850*/  IMAD.MOV.U32 R4, RZ, RZ, R7 ;  /* 0x000000ffff047224 */ /* 0x000fe200078e0007 */
[----:B------:R-:W-:Y:S01]  /*d860*/  IABS R23, R13 ;  /* 0x0000000d00177213 */ /* 0x000fe20000000000 */
[----:B------:R-:W-:Y:S01]  /*d870*/  IMAD.MOV R26, RZ, RZ, -R26 ;  /* 0x000000ffff1a7224 */ /* 0x000fe200078e0a1a */
[----:B------:R0:W-:Y:S01]  /*d880*/  STL [R1+0x450], R3 ;  /* 0x0004500301007387 */ /* 0x0001e20000100800 */
[----:B------:R-:W-:Y:S01]  /*d890*/  IMAD.HI.U32 R16, R20, R22, RZ ;  /* 0x0000001614107227 */ /* 0x000fe200078e00ff */
[----:B------:R-:W-:-:S03]  /*d8a0*/  IADD3 R7, R2, 0x10a, RZ ;  /* 0x0000010a02077810 */ /* 0x000fc60007ffe0ff */
[----:B------:R-:W-:Y:S02]  /*d8b0*/  @!P4 IMAD.MOV R4, RZ, RZ, -R4 ;  /* 0x000000ffff04c224 */ /* 0x000fe400078e0a04 */
[----:B------:R-:W-:Y:S02]  /*d8c0*/  IMAD R14, R0, R26, R14 ;  /* 0x0000001a000e7224 */ /* 0x000fe400078e020e */
[----:B------:R-:W-:Y:S01]  /*d8d0*/  @!P6 IMAD.IADD R24, R24, 0x1, -R0 ;  /* 0x000000011818e824 */ /* 0x000fe200078e0a00 */
[----:B------:R-:W-:Y:S01]  /*d8e0*/  ISETP.GE.AND P6, PT, R18, RZ, PT ;  /* 0x000000ff1200720c */ /* 0x000fe20003fc6270 */
[----:B0-----:R-:W-:Y:S01]  /*d8f0*/  IMAD.MOV.U32 R3, RZ, RZ, R6 ;  /* 0x000000ffff037224 */ /* 0x001fe200078e0006 */
[----:B------:R-:W-:Y:S01]  /*d900*/  STL [R1+0x44c], R4 ;  /* 0x00044c0401007387 */ /* 0x000fe20000100800 */
[----:B------:R-:W-:Y:S01]  /*d910*/  @!P1 IMAD.IADD R9, R9, 0x1, -R0 ;  /* 0x0000000109099824 */ /* 0x000fe200078e0a00 */
[----:B------:R-:W-:Y:S01]  /*d920*/  ISETP.GE.AND P1, PT, R8, RZ, PT ;  /* 0x000000ff0800720c */ /* 0x000fe20003f26270 */
[----:B------:R-:W-:Y:S01]  /*d930*/  @!P3 IMAD.MOV R3, RZ, RZ, -R3 ;  /* 0x000000ffff03b224 */ /* 0x000fe200078e0a03 */
[----:B------:R-:W-:Y:S01]  /*d940*/  ISETP.GT.U32.AND P4, PT, R0, R24, PT ;  /* 0x000000180000720c */ /* 0x000fe20003f84070 */
[----:B------:R-:W-:Y:S01]  /*d950*/  IMAD.MOV R16, RZ, RZ, -R16 ;  /* 0x000000ffff107224 */ /* 0x000fe200078e0a10 */
[----:B------:R-:W-:Y:S01]  /*d960*/  IADD3 R6, R2, 0x10b, RZ ;  /* 0x0000010b02067810 */ /* 0x000fe20007ffe0ff */
[--C-:B------:R-:W-:Y:S01]  /*d970*/  @!P5 IMAD.IADD R19, R19, 0x1, -R0.reuse ;  /* 0x000000011313d824 */ /* 0x100fe200078e0a00 */
[----:B------:R-:W-:Y:S01]  /*d980*/  ISETP.GT.U32.AND P5, PT, R0, R14, PT ;  /* 0x0000000e0000720c */ /* 0x000fe20003fa4070 */
[----:B------:R0:W-:Y:S01]  /*d990*/  STL [R1+0x448], R3 ;  /* 0x0004480301007387 */ /* 0x0001e20000100800 */
[----:B------:R-:W-:Y:S01]  /*d9a0*/  @!P0 IMAD.IADD R10, R10, 0x1, -R0 ;  /* 0x000000010a0a8824 */ /* 0x000fe200078e0a00 */
[----:B------:R-:W-:Y:S01]  /*d9b0*/  ISETP.GE.AND P0, PT, R17, RZ, PT ;  /* 0x000000ff1100720c */ /* 0x000fe20003f06270 */
[----:B------:R-:W-:-:S02]  /*d9c0*/  IMAD R16, R0, R16, R22 ;  /* 0x0000001000107224 */ /* 0x000fc400078e0216 */
[----:B------:R-:W-:Y:S01]  /*d9d0*/  IMAD.HI.U32 R8, R20, R23, RZ ;  /* 0x0000001714087227 */ /* 0x000fe200078e00ff */
[----:B------:R-:W-:-:S03]  /*d9e0*/  ISETP.GT.U32.AND P3, PT, R0, R10, PT ;  /* 0x0000000a0000720c */ /* 0x000fc60003f64070 */
[----:B------:R-:W-:Y:S02]  /*d9f0*/  IMAD.MOV R8, RZ, RZ, -R8 ;  /* 0x000000ffff087224 */ /* 0x000fe400078e0a08 */
[----:B0-----:R-:W-:Y:S02]  /*da00*/  IMAD.MOV.U32 R3, RZ, RZ, R9 ;  /* 0x000000ffff037224 */ /* 0x001fe400078e0009 */
[----:B------:R-:W-:Y:S02]  /*da10*/  IMAD.MOV.U32 R4, RZ, RZ, R19 ;  /* 0x000000ffff047224 */ /* 0x000fe400078e0013 */
[----:B------:R-:W-:Y:S01]  /*da20*/  @!P6 IMAD.MOV R3, RZ, RZ, -R3 ;  /* 0x000000ffff03e224 */ /* 0x000fe200078e0a03 */
[----:B------:R-:W-:Y:S01]  /*da30*/  ISETP.GT.U32.AND P6, PT, R0, R16, PT ;  /* 0x000000100000720c */ /* 0x000fe20003fc4070 */
[----:B------:R-:W-:Y:S02]  /*da40*/  @!P5 IMAD.IADD R14, R14, 0x1, -R0 ;  /* 0x000000010e0ed824 */ /* 0x000fe400078e0a00 */
[C---:B------:R-:W-:Y:S01]  /*da50*/  IMAD R23, R0.reuse, R8, R23 ;  /* 0x0000000800177224 */ /* 0x040fe200078e0217 */
[----:B------:R-:W-:Y:S01]  /*da60*/  IABS R8, R6 ;  /* 0x0000000600087213 */ /* 0x000fe20000000000 */
[----:B------:R-:W-:Y:S01]  /*da70*/  @!P1 IMAD.MOV R4, RZ, RZ, -R4 ;  /* 0x000000ffff049224 */ /* 0x000fe200078e0a04 */
[----:B------:R-:W-:Y:S01]  /*da80*/  ISETP.GT.U32.AND P5, PT, R0, R14, PT ;  /* 0x0000000e0000720c */ /* 0x000fe20003fa4070 */
[--C-:B------:R-:W-:Y:S01]  /*da90*/  @!P4 IMAD.IADD R24, R24, 0x1, -R0.reuse ;  /* 0x000000011818c824 */ /* 0x100fe200078e0a00 */
[----:B------:R-:W-:Y:S01]  /*daa0*/  ISETP.GE.AND P1, PT, R11, RZ, PT ;  /* 0x000000ff0b00720c */ /* 0x000fe20003f26270 */
[----:B------:R-:W-:Y:S01]  /*dab0*/  @!P3 IMAD.IADD R10, R10, 0x1, -R0 ;  /* 0x000000010a0ab824 */ /* 0x000fe200078e0a00 */
[----:B------:R-:W-:Y:S01]  /*dac0*/  ISETP.GT.U32.AND P3, PT, R0, R23, PT ;  /* 0x000000170000720c */ /* 0x000fe20003f64070 */
[----:B------:R-:W-:Y:S01]  /*dad0*/  STL [R1+0x444], R4 ;  /* 0x0004440401007387 */ /* 0x000fe20000100800 */
[----:B------:R-:W-:Y:S01]  /*dae0*/  IMAD.HI.U32 R9, R20, R8, RZ ;  /* 0x0000000814097227 */ /* 0x000fe200078e00ff */
[----:B------:R-:W-:-:S02]  /*daf0*/  IABS R11, R7 ;  /* 0x00000007000b7213 */ /* 0x000fc40000000000 */
[----:B------:R0:W-:Y:S01]  /*db00*/  STL [R1+0x440], R3 ;  /* 0x0004400301007387 */ /* 0x0001e20000100800 */
[--C-:B------:R-:W-:Y:S01]  /*db10*/  @!P6 IMAD.IADD R16, R16, 0x1, -R0.reuse ;  /* 0x000000011010e824 */ /* 0x100fe200078e0a00 */
[----:B------:R-:W-:Y:S01]  /*db20*/  ISETP.GE.AND P4, PT, R21, RZ, PT ;  /* 0x000000ff1500720c */ /* 0x000fe20003f86270 */
[----:B------:R-:W-:Y:S02]  /*db30*/  IMAD.MOV R9, RZ, RZ, -R9 ;  /* 0x000000ffff097224 */ /* 0x000fe400078e0a09 */
[--C-:B------:R-:W-:Y:S01]  /*db40*/  @!P5 IMAD.IADD R14, R14, 0x1, -R0.reuse ;  /* 0x000000010e0ed824 */ /* 0x100fe200078e0a00 */
[----:B------:R-:W-:Y:S02]  /*db50*/  ISETP.GT.U32.AND P6, PT, R0, R16, PT ;  /* 0x000000100000720c */ /* 0x000fe40003fc4070 */
[----:B------:R-:W-:Y:S01]  /*db60*/  ISETP.GE.AND P5, PT, R15, RZ, PT ;  /* 0x000000ff0f00720c */ /* 0x000fe20003fa6270 */
[----:B------:R-:W-:Y:S01]  /*db70*/  @!P3 IMAD.IADD R23, R23, 0x1, -R0 ;  /* 0x000000011717b824 */ /* 0x000fe200078e0a00 */
[----:B------:R-:W-:Y:S01]  /*db80*/  ISETP.GE.AND P3, PT, R6, RZ, PT ;  /* 0x000000ff0600720c */ /* 0x000fe20003f66270 */
[----:B0-----:R-:W-:-:S02]  /*db90*/  IMAD.MOV.U32 R3, RZ, RZ, R24 ;  /* 0x000000ffff037224 */ /* 0x001fc400078e0018 */
[----:B------:R-:W-:Y:S01]  /*dba0*/  IMAD R15, R0, R9, R8 ;  /* 0x00000009000f7224 */ /* 0x000fe200078e0208 */
[----:B------:R-:W-:Y:S01]  /*dbb0*/  IADD3 R9, R2, 0x109, RZ ;  /* 0x0000010902097810 */ /* 0x000fe20007ffe0ff */
[----:B------:R-:W-:Y:S01]  /*dbc0*/  @!P0 IMAD.MOV R3, RZ, RZ, -R3 ;  /* 0x000000ffff038224 */ /* 0x000fe200078e0a03 */
[----:B------:R-:W-:Y:S01]  /*dbd0*/  ISETP.GE.AND P0, PT, R13, RZ, PT ;  /* 0x000000ff0d00720c */ /* 0x000fe20003f06270 */
[----:B------:R-:W-:Y:S01]  /*dbe0*/  IMAD.HI.U32 R6, R20, R11, RZ ;  /* 0x0000000b14067227 */ /* 0x000fe200078e00ff */
[----:B------:R-:W-:Y:S02]  /*dbf0*/  IABS R13, R9 ;  /* 0x00000009000d7213 */ /* 0x000fe40000000000 */
[----:B------:R0:W-:Y:S01]  /*dc00*/  STL [R1+0x43c], R3 ;  /* 0x00043c0301007387 */ /* 0x0001e20000100800 */
[----:B------:R-:W-:Y:S01]  /*dc10*/  @!P6 IMAD.IADD R16, R16, 0x1, -R0 ;  /* 0x000000011010e824 */ /* 0x000fe200078e0a00 */
[----:B------:R-:W-:Y:S01]  /*dc20*/  ISETP.GT.U32.AND P6, PT, R0, R15, PT ;  /* 0x0000000f0000720c */ /* 0x000fe20003fc4070 */
[----:B------:R-:W-:-:S04]  /*dc30*/  IMAD.MOV R6, RZ, RZ, -R6 ;  /* 0x000000ffff067224 */ /* 0x000fc800078e0a06 */
[----:B------:R-:W-:Y:S01]  /*dc40*/  IMAD R8, R0, R6, R11 ;  /* 0x0000000600087224 */ /* 0x000fe200078e020b */
[----:B------:R-:W-:Y:S01]  /*dc50*/  IADD3 R6, R2, 0x107, RZ ;  /* 0x0000010702067810 */ /* 0x000fe20007ffe0ff */
[----:B0-----:R-:W-:-:S03]  /*dc60*/  IMAD.MOV.U32 R3, RZ, RZ, R10 ;  /* 0x000000ffff037224 */ /* 0x001fc600078e000a */
[----:B------:R-:W-:Y:S01]  /*dc70*/  IABS R10, R6 ;  /* 0x00000006000a7213 */ /* 0x000fe20000000000 */
[----:B------:R-:W-:Y:S01]  /*dc80*/  @!P1 IMAD.MOV R3, RZ, RZ, -R3 ;  /* 0x000000ffff039224 */ /* 0x000fe200078e0a03 */
[----:B------:R-:W-:Y:S01]  /*dc90*/  ISETP.GT.U32.AND P1, PT, R0, R23, PT ;  /* 0x000000170000720c */ /* 0x000fe20003f24070 */
[----:B------:R-:W-:-:S03]  /*dca0*/  @!P6 IMAD.IADD R15, R15, 0x1, -R0 ;  /* 0x000000010f0fe824 */ /* 0x000fc600078e0a00 */
[----:B------:R0:W-:Y:S02]  /*dcb0*/  STL [R1+0x438], R3 ;  /* 0x0004380301007387 */ /* 0x0001e40000100800 */
[----:B------:R-:W-:-:S07]  /*dcc0*/  ISETP.GT.U32.AND P6, PT, R0, R15, PT ;  /* 0x0000000f0000720c */ /* 0x000fce0003fc4070 */
[----:B------:R-:W-:Y:S01]  /*dcd0*/  @!P1 IMAD.IADD R23, R23, 0x1, -R0 ;  /* 0x0000000117179824 */ /* 0x000fe200078e0a00 */
[----:B------:R-:W-:Y:S01]  /*dce0*/  ISETP.GT.U32.AND P1, PT, R0, R8, PT ;  /* 0x000000080000720c */ /* 0x000fe20003f24070 */
[----:B0-----:R-:W-:Y:S02]  /*dcf0*/  IMAD.MOV.U32 R3, RZ, RZ, R14 ;  /* 0x000000ffff037224 */ /* 0x001fe400078e000e */
[----:B------:R-:W-:-:S04]  /*dd00*/  IMAD.HI.U32 R14, R20, R13, RZ ;  /* 0x0000000d140e7227 */ /* 0x000fc800078e00ff */
[----:B------:R-:W-:Y:S01]  /*dd10*/  @!P4 IMAD.MOV R3, RZ, RZ, -R3 ;  /* 0x000000ffff03c224 */ /* 0x000fe200078e0a03 */
[----:B------:R-:W-:Y:S01]  /*dd20*/  ISETP.GE.AND P4, PT, R7, RZ, PT ;  /* 0x000000ff0700720c */ /* 0x000fe20003f86270 */
[----:B------:R-:W-:Y:S01]  /*dd30*/  IMAD.MOV R14, RZ, RZ, -R14 ;  /* 0x000000ffff0e7224 */ /* 0x000fe200078e0a0e */
[----:B------:R-:W-:Y:S01]  /*dd40*/  IADD3 R7, R2, 0x108, RZ ;  /* 0x0000010802077810 */ /* 0x000fe20007ffe0ff */
[--C-:B------:R-:W-:Y:S01]  /*dd50*/  @!P6 IMAD.IADD R15, R15, 0x1, -R0.reuse ;  /* 0x000000010f0fe824 */ /* 0x100fe200078e0a00 */
[----:B------:R0:W-:Y:S01]  /*dd60*/  STL [R1+0x434], R3 ;  /* 0x0004340301007387 */ /* 0x0001e20000100800 */
[----:B------:R-:W-:Y:S01]  /*dd70*/  @!P1 IMAD.IADD R8, R8, 0x1, -R0 ;  /* 0x0000000108089824 */ /* 0x000fe200078e0a00 */
[----:B------:R-:W-:Y:S01]  /*dd80*/  IABS R11, R7 ;  /* 0x00000007000b7213 */ /* 0x000fe20000000000 */
[----:B------:R-:W-:Y:S01]  /*dd90*/  IMAD R13, R0, R14, R13 ;  /* 0x0000000e000d7224 */ /* 0x000fe200078e020d */
[----:B------:R-:W-:Y:S02]  /*dda0*/  IADD3 R14, R2, 0x105, RZ ;  /* 0x00000105020e7810 */ /* 0x000fe40007ffe0ff */
[----:B------:R-:W-:-:S02]  /*ddb0*/  ISETP.GT.U32.AND P1, PT, R0, R8, PT ;  /* 0x000000080000720c */ /* 0x000fc40003f24070 */
[----:B------:R-:W-:Y:S01]  /*ddc0*/  ISETP.GT.U32.AND P6, PT, R0, R13, PT ;  /* 0x0000000d0000720c */ /* 0x000fe20003fc4070 */
[----:B0-----:R-:W-:Y:S01]  /*ddd0*/  IMAD.MOV.U32 R3, RZ, RZ, R16 ;  /* 0x000000ffff037224 */ /* 0x001fe200078e0010 */
[----:B------:R-:W-:Y:S01]  /*dde0*/  IABS R19, R14 ;  /* 0x0000000e00137213 */ /* 0x000fe20000000000 */
[----:B------:R-:W-:Y:S02]  /*ddf0*/  IMAD.MOV.U32 R16, RZ, RZ, R10 ;  /* 0x000000ffff107224 */ /* 0x000fe400078e000a */
[----:B------:R-:W-:Y:S01]  /*de00*/  @!P5 IMAD.MOV R3, RZ, RZ, -R3 ;  /* 0x000000ffff03d224 */ /* 0x000fe200078e0a03 */
[----:B------:R-:W-:Y:S01]  /*de10*/  ISETP.GE.AND P5, PT, R9, RZ, PT ;  /* 0x000000ff0900720c */ /* 0x000fe20003fa6270 */
[----:B------:R-:W-:-:S03]  /*de20*/  IMAD.HI.U32 R10, R20, R11, RZ ;  /* 0x0000000b140a7227 */ /* 0x000fc600078e00ff */
[----:B------:R0:W-:Y:S01]  /*de30*/  STL [R1+0x42c], R3 ;  /* 0x00042c0301007387 */ /* 0x0001e20000100800 */
[----:B------:R-:W-:Y:S02]  /*de40*/  IMAD.MOV R10, RZ, RZ, -R10 ;  /* 0x000000ffff0a7224 */ /* 0x000fe400078e0a0a */
[----:B------:R-:W-:-:S04]  /*de50*/  IMAD.HI.U32 R9, R20, R16, RZ ;  /* 0x0000001014097227 */ /* 0x000fc800078e00ff */
[----:B------:R-:W-:Y:S01]  /*de60*/  IMAD R11, R0, R10, R11 ;  /* 0x0000000a000b7224 */ /* 0x000fe200078e020b */
[----:B------:R-:W-:Y:S01]  /*de70*/  IADD3 R10, R2, 0x106, RZ ;  /* 0x00000106020a7810 */ /* 0x000fe20007ffe0ff */
[--C-:B------:R-:W-:Y:S02]  /*de80*/  @!P1 IMAD.IADD R8, R8, 0x1, -R0.reuse ;  /* 0x0000000108089824 */ /* 0x100fe400078e0a00 */
[----:B0-----:R-:W-:Y:S01]  /*de90*/  IMAD.MOV.U32 R3, RZ, RZ, R23 ;  /* 0x000000ffff037224 */ /* 0x001fe200078e0017 */
[----:B------:R-:W-:Y:S01]  /*dea0*/  IABS R18, R10 ;  /* 0x0000000a00127213 */ /* 0x000fe20000000000 */
[----:B------:R-:W-:Y:S01]  /*deb0*/  @!P6 IMAD.IADD R13, R13, 0x1, -R0 ;  /* 0x000000010d0de824 */ /* 0x000fe200078e0a00 */
[C---:B------:R-:W-:Y:S01]  /*dec0*/  ISETP.GT.U32.AND P1, PT, R0.reuse, R11, PT ;  /* 0x0000000b0000720c */ /* 0x040fe20003f24070 */
[----:B------:R-:W-:Y:S01]  /*ded0*/  @!P0 IMAD.MOV R3, RZ, RZ, -R3 ;  /* 0x000000ffff038224 */ /* 0x000fe200078e0a03 */
[----:B------:R-:W-:Y:S01]  /*dee0*/  ISETP.GE.AND P0, PT, R7, RZ, PT ;  /* 0x000000ff0700720c */ /* 0x000fe20003f06270 */
[----:B------:R-:W-:Y:S01]  /*def0*/  IMAD.MOV R9, RZ, RZ, -R9 ;  /* 0x000000ffff097224 */ /* 0x000fe200078e0a09 */
[----:B------:R-:W-:-:S02]  /*df00*/  ISETP.GT.U32.AND P6, PT, R0, R13, PT ;  /* 0x0000000d0000720c */ /* 0x000fc40003fc4070 */
[----:B------:R0:W-:Y:S01]  /*df10*/  STL [R1+0x430], R3 ;  /* 0x0004300301007387 */ /* 0x0001e20000100800 */
[----:B------:R-:W-:Y:S01]  /*df20*/  IMAD R16, R0, R9, R16 ;  /* 0x0000000900107224 */ /* 0x000fe200078e0210 */
[C---:B------:R-:W-:Y:S02]  /*df30*/  IADD3 R7, R2.reuse, 0x104, RZ ;  /* 0x0000010402077810 */ /* 0x040fe40007ffe0ff */
[----:B------:R-:W-:Y:S02]  /*df40*/  IADD3 R9, R2, 0x103, RZ ;  /* 0x0000010302097810 */ /* 0x000fe40007ffe0ff */
[----:B------:R-:W-:Y:S01]  /*df50*/  IABS R21, R7 ;  /* 0x0000000700157213 */ /* 0x000fe20000000000 */
[----:B------:R-:W-:Y:S01]  /*df60*/  @!P1 IMAD.IADD R11, R11, 0x1, -R0 ;  /* 0x000000010b0b9824 */ /* 0x000fe200078e0a00 */
[----:B------:R-:W-:Y:S01]  /*df70*/  IABS R17, R9 ;  /* 0x0000000900117213 */ /* 0x000fe20000000000 */
[----:B0-----:R-:W-:Y:S02]  /*df80*/  IMAD.MOV.U32 R3, RZ, RZ, R15 ;  /* 0x000000ffff037224 */ /* 0x001fe400078e000f */
[----:B------:R-:W-:Y:S01]  /*df90*/  IMAD.HI.U32 R15, R20, R18, RZ ;  /* 0x00000012140f7227 */ /* 0x000fe200078e00ff */
[----:B------:R-:W-:-:S03]  /*dfa0*/  ISETP.GT.U32.AND P1, PT, R0, R11, PT ;  /* 0x0000000b0000720c */ /* 0x000fc60003f24070 */
[----:B------:R-:W-:Y:S01]  /*dfb0*/  @!P3 IMAD.MOV R3, RZ, RZ, -R3 ;  /* 0x000000ffff03b224 */ /* 0x000fe200078e0a03 */
[----:B------:R-:W-:Y:S01]  /*dfc0*/  ISETP.GT.U32.AND P3, PT, R0, R16, PT ;  /* 0x000000100000720c */ /* 0x000fe20003f64070 */
[----:B------:R-:W-:-:S03]  /*dfd0*/  @!P6 IMAD.IADD R13, R13, 0x1, -R0 ;  /* 0x000000010d0de824 */ /* 0x000fc600078e0a00 */
[----:B------:R0:W-:Y:S05]  /*dfe0*/  STL [R1+0x428], R3 ;  /* 0x0004280301007387 */ /* 0x0001ea0000100800 */
[----:B------:R-:W-:Y:S01]  /*dff0*/  @!P1 IMAD.IADD R11, R11, 0x1, -R0 ;  /* 0x000000010b0b9824 */ /* 0x000fe200078e0a00 */
[----:B------:R-:W-:-:S03]  /*e000*/  ISETP.GE.AND P1, PT, R10, RZ, PT ;  /* 0x000000ff0a00720c */ /* 0x000fc60003f26270 */
[----:B------:R-:W-:Y:S02]  /*e010*/  @!P3 IMAD.IADD R16, R16, 0x1, -R0 ;  /* 0x000000011010b824 */ /* 0x000fe400078e0a00 */
[----:B0-----:R-:W-:Y:S02]  /*e020*/  IMAD.MOV.U32 R3, RZ, RZ, R8 ;  /* 0x000000ffff037224 */ /* 0x001fe400078e0008 */
[----:B------:R-:W-:Y:S01]  /*e030*/  IMAD.MOV R8, RZ, RZ, -R15 ;  /* 0x000000ffff087224 */ /* 0x000fe200078e0a0f */
[----:B------:R-:W-:Y:S01]  /*e040*/  ISETP.GT.U32.AND P3, PT, R0, R16, PT ;  /* 0x000000100000720c */ /* 0x000fe20003f64070 */
[----:B------:R-:W-:Y:S01]  /*e050*/  @!P4 IMAD.MOV R3, RZ, RZ, -R3 ;  /* 0x000000ffff03c224 */ /* 0x000fe200078e0a03 */
[----:B------:R-:W-:Y:S01]  /*e060*/  ISETP.GE.AND P4, PT, R6, RZ, PT ;  /* 0x000000ff0600720c */ /* 0x000fe20003f86270 */
[----:B------:R-:W-:Y:S02]  /*e070*/  IMAD R6, R0, R8, R18 ;  /* 0x0000000800067224 */ /* 0x000fe400078e0212 */
[----:B------:R-:W-:Y:S01]  /*e080*/  IMAD.MOV.U32 R15, RZ, RZ, R21 ;  /* 0x000000ffff0f7224 */ /* 0x000fe200078e0015 */
[----:B------:R0:W-:Y:S01]  /*e090*/  STL [R1+0x424], R3 ;  /* 0x0004240301007387 */ /* 0x0001e20000100800 */
[----:B------:R-:W-:Y:S01]  /*e0a0*/  IMAD.HI.U32 R21, R20, R19, RZ ;  /* 0x0000001314157227 */ /* 0x000fe200078e00ff */
[----:B------:R-:W-:-:S03]  /*e0b0*/  ISETP.GT.U32.AND P6, PT, R0, R6, PT ;  /* 0x000000060000720c */ /* 0x000fc60003fc4070 */
[----:B------:R-:W-:-:S04]  /*e0c0*/  IMAD.HI.U32 R18, R20, R15, RZ ;  /* 0x0000000f14127227 */ /* 0x000fc800078e00ff */
[----:B------:R-:W-:Y:S02]  /*e0d0*/  IMAD.MOV R21, RZ, RZ, -R21 ;  /* 0x000000ffff157224 */ /* 0x000fe400078e0a15 */
[----:B------:R-:W-:Y:S02]  /*e0e0*/  IMAD.MOV R18, RZ, RZ, -R18 ;  /* 0x000000ffff127224 */ /* 0x000fe400078e0a12 */
[----:B------:R-:W-:Y:S01]  /*e0f0*/  IMAD R10, R0, R21, R19 ;  /* 0x00000015000a7224 */ /* 0x000fe200078e0213 */
[----:B------:R-:W-:Y:S01]  /*e100*/  IADD3 R21, R2, 0xfe, RZ ;  /* 0x000000fe02157810 */ /* 0x000fe20007ffe0ff */
[----:B------:R-:W-:Y:S02]  /*e110*/  @!P6 IMAD.IADD R6, R6, 0x1, -R0 ;  /* 0x000000010606e824 */ /* 0x000fe400078e0a00 */
[----:B0-----:R-:W-:Y:S02]  /*e120*/  IMAD.MOV.U32 R3, RZ, RZ, R13 ;  /* 0x000000ffff037224 */ /* 0x001fe400078e000d */
[C---:B------:R-:W-:Y:S01]  /*e130*/  IMAD R15, R0.reuse, R18, R15 ;  /* 0x00000012000f7224 */ /* 0x040fe200078e020f */
[----:B------:R-:W-:Y:S01]  /*e140*/  ISETP.GT.U32.AND P6, PT, R0, R6, PT ;  /* 0x000000060000720c */ /* 0x000fe20003fc4070 */
[----:B------:R-:W-:Y:S01]  /*e150*/  IMAD.HI.U32 R8, R20, R17, RZ ;  /* 0x0000001114087227 */ /* 0x000fe200078e00ff */
[----:B------:R-:W-:-:S03]  /*e160*/  IABS R18, R21 ;  /* 0x0000001500127213 */ /* 0x000fc60000000000 */
[----:B------:R-:W-:Y:S01]  /*e170*/  @!P5 IMAD.MOV R3, RZ, RZ, -R3 ;  /* 0x000000ffff03d224 */ /* 0x000fe200078e0a03 */
[----:B------:R-:W-:Y:S01]  /*e180*/  ISETP.GT.U32.AND P5, PT, R0, R10, PT ;  /* 0x0000000a0000720c */ /* 0x000fe20003fa4070 */
[----:B------:R-:W-:Y:S01]  /*e190*/  @!P3 IMAD.IADD R16, R16, 0x1, -R0 ;  /* 0x000000011010b824 */ /* 0x000fe200078e0a00 */
[----:B------:R-:W-:Y:S01]  /*e1a0*/  ISETP.GT.U32.AND P3, PT, R0, R15, PT ;  /* 0x0000000f0000720c */ /* 0x000fe20003f64070 */
[----:B------:R-:W-:Y:S01]  /*e1b0*/  IMAD.MOV R19, RZ, RZ, -R8 ;  /* 0x000000ffff137224 */ /* 0x000fe200078e0a08 */
[----:B------:R-:W-:Y:S01]  /*e1c0*/  IADD3 R8, R2, 0x102, RZ ;  /* 0x0000010202087810 */ /* 0x000fe20007ffe0ff */
[----:B------:R0:W-:Y:S01]  /*e1d0*/  STL [R1+0x420], R3 ;  /* 0x0004200301007387 */ /* 0x0001e20000100800 */
[----:B------:R-:W-:Y:S02]  /*e1e0*/  IMAD.MOV.U32 R4, RZ, RZ, R11 ;  /* 0x000000ffff047224 */ /* 0x000fe400078e000b */
[----:B------:R-:W-:Y:S01]  /*e1f0*/  IMAD R13, R0, R19, R17 ;  /* 0x00000013000d7224 */ /* 0x000fe200078e0211 */
[----:B------:R-:W-:Y:S01]  /*e200*/  IABS R17, R8 ;  /* 0x0000000800117213 */ /* 0x000fe20000000000 */
[----:B------:R-:W-:Y:S01]  /*e210*/  @!P0 IMAD.MOV R4, RZ, RZ, -R4 ;  /* 0x000000ffff048224 */ /* 0x000fe200078e0a04 */
[----:B------:R-:W-:Y:S01]  /*e220*/  ISETP.GE.AND P0, PT, R14, RZ, PT ;  /* 0x000000ff0e00720c */ /* 0x000fe20003f06270 */
[----:B------:R-:W-:Y:S01]  /*e230*/  @!P6 IMAD.IADD R6, R6, 0x1, -R0 ;  /* 0x000000010606e824 */ /* 0x000fe200078e0a00 */
[----:B------:R-:W-:Y:S01]  /*e240*/  ISETP.GE.AND P6, PT, R7, RZ, PT ;  /* 0x000000ff0700720c */ /* 0x000fe20003fc6270 */
[----:B------:R-:W-:Y:S01]  /*e250*/  IMAD.HI.U32 R11, R20, R17, RZ ;  /* 0x00000011140b7227 */ /* 0x000fe200078e00ff */
[----:B------:R-:W-:Y:S01]  /*e260*/  STL [R1+0x41c], R4 ;  /* 0x00041c0401007387 */ /* 0x000fe20000100800 */
[----:B------:R-:W-:-:S02]  /*e270*/  IADD3 R14, R2, 0x100, RZ ;  /* 0x00000100020e7810 */ /* 0x000fc40007ffe0ff */
[----:B0-----:R-:W-:Y:S01]  /*e280*/  IMAD.MOV.U32 R3, RZ, RZ, R16 ;  /* 0x000000ffff037224 */ /* 0x001fe200078e0010 */
[----:B------:R-:W-:Y:S01]  /*e290*/  IADD3 R16, R2, 0x101, RZ ;  /* 0x0000010102107810 */ /* 0x000fe20007ffe0ff */
[--C-:B------:R-:W-:Y:S01]  /*e2a0*/  @!P5 IMAD.IADD R10, R10, 0x1, -R0.reuse ;  /* 0x000000010a0ad824 */ /* 0x100fe200078e0a00 */
[----:B------:R-:W-:Y:S01]  /*e2b0*/  ISETP.GE.AND P5, PT, R9, RZ, PT ;  /* 0x000000ff0900720c */ /* 0x000fe20003fa6270 */
[----:B------:R-:W-:Y:S01]  /*e2c0*/  @!P4 IMAD.MOV R3, RZ, RZ, -R3 ;  /* 0x000000ffff03c224 */ /* 0x000fe200078e0a03 */
[----:B------:R-:W-:Y:S01]  /*e2d0*/  IABS R7, R16 ;  /* 0x0000001000077213 */ /* 0x000fe20000000000 */
[----:B------:R-:W-:Y:S01]  /*e2e0*/  @!P3 IMAD.IADD R15, R15, 0x1, -R0 ;  /* 0x000000010f0fb824 */ /* 0x000fe200078e0a00 */
[C---:B------:R-:W-:Y:S01]  /*e2f0*/  ISETP.GT.U32.AND P4, PT, R0.reuse, R13, PT ;  /* 0x0000000d0000720c */ /* 0x040fe20003f84070 */
[----:B------:R-:W-:Y:S01]  /*e300*/  IMAD.MOV R9, RZ, RZ, -R11 ;  /* 0x000000ffff097224 */ /* 0x000fe200078e0a0b */
[----:B------:R0:W-:Y:S01]  /*e310*/  STL [R1+0x418], R3 ;  /* 0x0004180301007387 */ /* 0x0001e20000100800 */
[----:B------:R-:W-:Y:S01]  /*e320*/  IMAD.MOV.U32 R11, RZ, RZ, R7 ;  /* 0x000000ffff0b7224 */ /* 0x000fe200078e0007 */
[----:B------:R-:W-:-:S02]  /*e330*/  ISETP.GT.U32.AND P3, PT, R0, R10, PT ;  /* 0x0000000a0000720c */ /* 0x000fc40003f64070 */
[----:B------:R-:W-:Y:S01]  /*e340*/  IADD3 R7, R2, 0xff, RZ ;  /* 0x000000ff02077810 */ /* 0x000fe20007ffe0ff */
[----:B0-----:R-:W-:Y:S02]  /*e350*/  IMAD.MOV.U32 R3, RZ, RZ, R6 ;  /* 0x000000ffff037224 */ /* 0x001fe400078e0006 */
[C---:B------:R-:W-:Y:S01]  /*e360*/  IMAD R6, R0.reuse, R9, R17 ;  /* 0x0000000900067224 */ /* 0x040fe200078e0211 */
[----:B------:R-:W-:Y:S01]  /*e370*/  IABS R17, R14 ;  /* 0x0000000e00117213 */ /* 0x000fe20000000000 */
[----:B------:R-:W-:Y:S01]  /*e380*/  @!P1 IMAD.MOV R3, RZ, RZ, -R3 ;  /* 0x000000ffff039224 */ /* 0x000fe200078e0a03 */
[----:B------:R-:W-:Y:S01]  /*e390*/  ISETP.GT.U32.AND P1, PT, R0, R15, PT ;  /* 0x0000000f0000720c */ /* 0x000fe20003f24070 */
[----:B------:R-:W-:-:S03]  /*e3a0*/  IMAD.HI.U32 R9, R20, R11, RZ ;  /* 0x0000000b14097227 */ /* 0x000fc600078e00ff */
[----:B------:R0:W-:Y:S01]  /*e3b0*/  STL [R1+0x414], R3 ;  /* 0x0004140301007387 */ /* 0x0001e20000100800 */
[----:B------:R-:W-:Y:S02]  /*e3c0*/  IMAD.MOV R9, RZ, RZ, -R9 ;  /* 0x000000ffff097224 */ /* 0x000fe400078e0a09 */
[--C-:B------:R-:W-:Y:S02]  /*e3d0*/  @!P4 IMAD.IADD R13, R13, 0x1, -R0.reuse ;  /* 0x000000010d0dc824 */ /* 0x100fe400078e0a00 */
[----:B------:R-:W-:Y:S01]  /*e3e0*/  IMAD R11, R0, R9, R11 ;  /* 0x00000009000b7224 */ /* 0x000fe200078e020b */
[----:B------:R-:W-:Y:S01]  /*e3f0*/  IABS R9, R7 ;  /* 0x0000000700097213 */ /* 0x000fe20000000000 */
[--C-:B------:R-:W-:Y:S01]  /*e400*/  @!P3 IMAD.IADD R10, R10, 0x1, -R0.reuse ;  /* 0x000000010a0ab824 */ /* 0x100fe200078e0a00 */
[C---:B------:R-:W-:Y:S01]  /*e410*/  ISETP.GT.U32.AND P3, PT, R0.reuse, R6, PT ;  /* 0x000000060000720c */ /* 0x040fe20003f64070 */
[----:B------:R-:W-:Y:S01]  /*e420*/  @!P1 IMAD.IADD R15, R15, 0x1, -R0 ;  /* 0x000000010f0f9824 */ /* 0x000fe200078e0a00 */
[C---:B------:R-:W-:Y:S01]  /*e430*/  ISETP.GT.U32.AND P4, PT, R0.reuse, R13, PT ;  /* 0x0000000d0000720c */ /* 0x040fe20003f84070 */
[----:B0-----:R-:W-:Y:S01]  /*e440*/  IMAD.MOV.U32 R3, RZ, RZ, R10 ;  /* 0x000000ffff037224 */ /* 0x001fe200078e000a */
[----:B------:R-:W-:Y:S01]  /*e450*/  ISETP.GT.U32.AND P1, PT, R0, R11, PT ;  /* 0x0000000b0000720c */ /* 0x000fe20003f24070 */
[----:B------:R-:W-:-:S04]  /*e460*/  IMAD.HI.U32 R19, R20, R9, RZ ;  /* 0x0000000914137227 */ /* 0x000fc800078e00ff */
[----:B------:R-:W-:Y:S02]  /*e470*/  @!P0 IMAD.MOV R3, RZ, RZ, -R3 ;  /* 0x000000ffff038224 */ /* 0x000fe400078e0a03 */
[----:B------:R-:W-:Y:S02]  /*e480*/  IMAD.MOV R19, RZ, RZ, -R19 ;  /* 0x000000ffff137224 */ /* 0x000fe400078e0a13 */
[--C-:B------:R-:W-:Y:S01]  /*e490*/  @!P3 IMAD.IADD R6, R6, 0x1, -R0.reuse ;  /* 0x000000010606b824 */ /* 0x100fe200078e0a00 */
[----:B------:R0:W-:Y:S01]  /*e4a0*/  STL [R1+0x40c], R3 ;  /* 0x00040c0301007387 */ /* 0x0001e20000100800 */
[--C-:B------:R-:W-:Y:S01]  /*e4b0*/  @!P4 IMAD.IADD R13, R13, 0x1, -R0.reuse ;  /* 0x000000010d0dc824 */ /* 0x100fe200078e0a00 */
[----:B------:R-:W-:Y:S01]  /*e4c0*/  ISETP.GE.AND P4, PT, R8, RZ, PT ;  /* 0x000000ff0800720c */ /* 0x000fe20003f86270 */
[----:B------:R-:W-:Y:S01]  /*e4d0*/  @!P1 IMAD.IADD R11, R11, 0x1, -R0 ;  /* 0x000000010b0b9824 */ /* 0x000fe200078e0a00 */
[----:B------:R-:W-:Y:S01]  /*e4e0*/  ISETP.GT.U32.AND P1, PT, R0, R6, PT ;  /* 0x000000060000720c */ /* 0x000fe20003f24070 */
[----:B------:R-:W-:Y:S01]  /*e4f0*/  IMAD.MOV.U32 R8, RZ, RZ, R18 ;  /* 0x000000ffff087224 */ /* 0x000fe200078e0012 */
[----:B------:R-:W-:Y:S01]  /*e500*/  ISETP.GE.AND P3, PT, R16, RZ, PT ;  /* 0x000000ff1000720c */ /* 0x000fe20003f66270 */
[C---:B------:R-:W-:Y:S01]  /*e510*/  IMAD R9, R0.reuse, R19, R9 ;  /* 0x0000001300097224 */ /* 0x040fe200078e0209 */
[----:B------:R-:W-:Y:S01]  /*e520*/  ISETP.GT.U32.AND P0, PT, R0, R11, PT ;  /* 0x0000000b0000720c */ /* 0x000fe20003f04070 */
[----:B------:R-:W-:-:S04]  /*e530*/  IMAD.HI.U32 R18, R20, R17, RZ ;  /* 0x0000001114127227 */ /* 0x000fc800078e00ff */
[----:B0-----:R-:W-:Y:S01]  /*e540*/  IMAD.MOV.U32 R3, RZ, RZ, R13 ;  /* 0x000000ffff037224 */ /* 0x001fe200078e000d */
[----:B------:R-:W-:Y:S01]  /*e550*/  IADD3 R13, R2, 0xfd, RZ ;  /* 0x000000fd020d7810 */ /* 0x000fe20007ffe0ff */
[----:B------:R-:W-:-:S04]  /*e560*/  IMAD.HI.U32 R16, R20, R8, RZ ;  /* 0x0000000814107227 */ /* 0x000fc800078e00ff */
[----:B------:R-:W-:Y:S01]  /*e570*/  @!P5 IMAD.MOV R3, RZ, RZ, -R3 ;  /* 0x000000ffff03d224 */ /* 0x000fe200078e0a03 */
[----:B------:R-:W-:Y:S01]  /*e580*/  ISETP.GT.U32.AND P5, PT, R0, R9, PT ;  /* 0x000000090000720c */ /* 0x000fe20003fa4070 */
[----:B------:R-:W-:Y:S02]  /*e590*/  IMAD.MOV R18, RZ, RZ, -R18 ;  /* 0x000000ffff127224 */ /* 0x000fe400078e0a12 */
[----:B------:R-:W-:Y:S01]  /*e5a0*/  IMAD.MOV.U32 R4, RZ, RZ, R15 ;  /* 0x000000ffff047224 */ /* 0x000fe200078e000f */
[----:B------:R-:W-:Y:S01]  /*e5b0*/  IADD3 R15, R2, 0xfb, RZ ;  /* 0x000000fb020f7810 */ /* 0x000fe20007ffe0ff */
[----:B------:R-:W-:Y:S02]  /*e5c0*/  IMAD.MOV R16, RZ, RZ, -R16 ;  /* 0x000000ffff107224 */ /* 0x000fe400078e0a10 */
[----:B------:R-:W-:Y:S01]  /*e5d0*/  IMAD R10, R0, R18, R17 ;  /* 0x00000012000a7224 */ /* 0x000fe200078e0211 */
[----:B------:R-:W-:Y:S01]  /*e5e0*/  IABS R17, R15 ;  /* 0x0000000f00117213 */ /* 0x000fe20000000000 */
[----:B------:R-:W-:-:S02]  /*e5f0*/  @!P6 IMAD.MOV R4, RZ, RZ, -R4 ;  /* 0x000000ffff04e224 */ /* 0x000fc400078e0a04 */
[C---:B------:R-:W-:Y:S01]  /*e600*/  IMAD R8, R0.reuse, R16, R8 ;  /* 0x0000001000087224 */ /* 0x040fe200078e0208 */
[----:B------:R-:W-:Y:S01]  /*e610*/  ISETP.GT.U32.AND P6, PT, R0, R10, PT ;  /* 0x0000000a0000720c */ /* 0x000fe20003fc4070 */
[--C-:B------:R-:W-:Y:S01]  /*e620*/  @!P1 IMAD.IADD R6, R6, 0x1, -R0.reuse ;  /* 0x0000000106069824 */ /* 0x100fe200078e0a00 */
[----:B------:R-:W-:Y:S01]  /*e630*/  ISETP.GE.AND P1, PT, R14, RZ, PT ;  /* 0x000000ff0e00720c */ /* 0x000fe20003f26270 */
[----:B------:R-:W-:Y:S01]  /*e640*/  STL [R1+0x408], R4 ;  /* 0x0004080401007387 */ /* 0x000fe20000100800 */
[----:B------:R-:W-:Y:S01]  /*e650*/  IADD3 R14, R2, 0xfc, RZ ;  /* 0x000000fc020e7810 */ /* 0x000fe20007ffe0ff */
[--C-:B------:R-:W-:Y:S01]  /*e660*/  @!P0 IMAD.IADD R11, R11, 0x1, -R0.reuse ;  /* 0x000000010b0b8824 */ /* 0x100fe200078e0a00 */
[----:B------:R-:W-:Y:S01]  /*e670*/  ISETP.GT.U32.AND P0, PT, R0, R8, PT ;  /* 0x000000080000720c */ /* 0x000fe20003f04070 */
[----:B------:R0:W-:Y:S01]  /*e680*/  STL [R1+0x404], R3 ;  /* 0x0004040301007387 */ /* 0x0001e20000100800 */
[----:B------:R-:W-:Y:S01]  /*e690*/  @!P5 IMAD.IADD R9, R9, 0x1, -R0 ;  /* 0x000000010909d824 */ /* 0x000fe200078e0a00 */
[----:B------:R-:W-:Y:S01]  /*e6a0*/  IABS R18, R14 ;  /* 0x0000000e00127213 */ /* 0x000fe20000000000 */
[----:B------:R-:W-:Y:S01]  /*e6b0*/  IMAD.HI.U32 R22, R20, R17, RZ ;  /* 0x0000001114167227 */ /* 0x000fe200078e00ff */
[----:B------:R-:W-:-:S03]  /*e6c0*/  IABS R16, R13 ;  /* 0x0000000d00107213 */ /* 0x000fc60000000000 */
[----:B------:R-:W-:Y:S01]  /*e6d0*/  @!P6 IMAD.IADD R10, R10, 0x1, -R0 ;  /* 0x000000010a0ae824 */ /* 0x000fe200078e0a00 */
[----:B------:R-:W-:Y:S01]  /*e6e0*/  ISETP.GE.AND P6, PT, R7, RZ, PT ;  /* 0x000000ff0700720c */ /* 0x000fe20003fc6270 */
[----:B------:R-:W-:-:S03]  /*e6f0*/  IMAD.HI.U32 R7, R20, R16, RZ ;  /* 0x0000001014077227 */ /* 0x000fc600078e00ff */
[----:B------:R-:W-:Y:S01]  /*e700*/  ISETP.GT.U32.AND P5, PT, R0, R10, PT ;  /* 0x0000000a0000720c */ /* 0x000fe20003fa4070 */
[----:B0-----:R-:W-:Y:S02]  /*e710*/  IMAD.MOV.U32 R3, RZ, RZ, R6 ;  /* 0x000000ffff037224 */ /* 0x001fe400078e0006 */
[----:B------:R-:W-:-:S04]  /*e720*/  IMAD.HI.U32 R6, R20, R18, RZ ;  /* 0x0000001214067227 */ /* 0x000fc800078e00ff */
[----:B------:R-:W-:Y:S01]  /*e730*/  @!P4 IMAD.MOV R3, RZ, RZ, -R3 ;  /* 0x000000ffff03c224 */ /* 0x000fe200078e0a03 */
[----:B------:R-:W-:Y:S01]  /*e740*/  ISETP.GT.U32.AND P4, PT, R0, R9, PT ;  /* 0x000000090000720c */ /* 0x000fe20003f84070 */
[----:B------:R-:W-:Y:S02]  /*e750*/  IMAD.MOV R6, RZ, RZ, -R6 ;  /* 0x000000ffff067224 */ /* 0x000fe400078e0a06 */
[----:B------:R-:W-:Y:S01]  /*e760*/  @!P0 IMAD.IADD R8, R8, 0x1, -R0 ;  /* 0x0000000108088824 */ /* 0x000fe200078e0a00 */
[----:B------:R0:W-:Y:S01]  /*e770*/  STL [R1+0x400], R3 ;  /* 0x0004000301007387 */ /* 0x0001e20000100800 */
[----:B------:R-:W-:Y:S01]  /*e780*/  IMAD R6, R0, R6, R18 ;  /* 0x0000000600067224 */ /* 0x000fe200078e0212 */
[----:B------:R-:W-:Y:S01]  /*e790*/  IADD3 R18, R2, 0xf9, RZ ;  /* 0x000000f902127810 */ /* 0x000fe20007ffe0ff */
[----:B------:R-:W-:Y:S01]  /*e7a0*/  IMAD.MOV R7, RZ, RZ, -R7 ;  /* 0x000000ffff077224 */ /* 0x000fe200078e0a07 */
[----:B------:R-:W-:Y:S01]  /*e7b0*/  ISETP.GT.U32.AND P0, PT, R0, R8, PT ;  /* 0x000000080000720c */ /* 0x000fe20003f04070 */
[----:B------:R-:W-:-:S02]  /*e7c0*/  @!P5 IMAD.IADD R10, R10, 0x1, -R0 ;  /* 0x000000010a0ad824 */ /* 0x000fc400078e0a00 */
[----:B------:R-:W-:Y:S01]  /*e7d0*/  IMAD R7, R0, R7, R16 ;  /* 0x0000000700077224 */ /* 0x000fe200078e0210 */
[----:B------:R-:W-:Y:S01]  /*e7e0*/  IADD3 R16, R2, 0xfa, RZ ;  /* 0x000000fa02107810 */ /* 0x000fe20007ffe0ff */
[----:B------:R-:W-:Y:S01]  /*e7f0*/  @!P4 IMAD.IADD R9, R9, 0x1, -R0 ;  /* 0x000000010909c824 */ /* 0x000fe200078e0a00 */
[C---:B------:R-:W-:Y:S01]  /*e800*/  ISETP.GT.U32.AND P4, PT, R0.reuse, R6, PT ;  /* 0x000000060000720c */ /* 0x040fe20003f84070 */
[----:B0-----:R-:W-:Y:S01]  /*e810*/  IMAD.MOV.U32 R3, RZ, RZ, R11 ;  /* 0x000000ffff037224 */ /* 0x001fe200078e000b */
[----:B------:R-:W-:Y:S01]  /*e820*/  ISETP.GT.U32.AND P5, PT, R0, R7, PT ;  /* 0x000000070000720c */ /* 0x000fe20003fa4070 */
[----:B------:R-:W-:Y:S01]  /*e830*/  IMAD.MOV.U32 R5, RZ, RZ, R10 ;  /* 0x000000ffff057224 */ /* 0x000fe200078e000a */
[----:B------:R-:W-:Y:S01]  /*e840*/  IABS R19, R16 ;  /* 0x0000001000137213 */ /* 0x000fe20000000000 */
[----:B------:R-:W-:Y:S01]  /*e850*/  @!P3 IMAD.MOV R3, RZ, RZ, -R3 ;  /* 0x000000ffff03b224 */ /* 0x000fe200078e0a03 */
[----:B------:R-:W-:Y:S01]  /*e860*/  IADD3 R10, R2, 0xf8, RZ ;  /* 0x000000f8020a7810 */ /* 0x000fe20007ffe0ff */
[----:B------:R-:W-:Y:S01]  /*e870*/  @!P0 IMAD.IADD R8, R8, 0x1, -R0 ;  /* 0x0000000108088824 */ /* 0x000fe200078e0a00 */
[----:B------:R-:W-:Y:S01]  /*e880*/  ISETP.GE.AND P0, PT, R21, RZ, PT ;  /* 0x000000ff1500720c */ /* 0x000fe20003f06270 */
[----:B------:R-:W-:Y:S01]  /*e890*/  IMAD.MOV R21, RZ, RZ, -R22 ;  /* 0x000000ffff157224 */ /* 0x000fe200078e0a16 */
[----:B------:R-:W-:Y:S01]  /*e8a0*/  IABS R22, R18 ;  /* 0x0000001200167213 */ /* 0x000fe20000000000 */
[----:B------:R-:W-:Y:S01]  /*e8b0*/  IMAD.HI.U32 R23, R20, R19, RZ ;  /* 0x0000001314177227 */ /* 0x000fe200078e00ff */
[----:B------:R0:W-:Y:S01]  /*e8c0*/  STL [R1+0x3fc], R3 ;  /* 0x0003fc0301007387 */ /* 0x0001e20000100800 */
[----:B------:R-:W-:-:S02]  /*e8d0*/  IABS R11, R10 ;  /* 0x0000000a000b7213 */ /* 0x000fc40000000000 */
[--C-:B------:R-:W-:Y:S02]  /*e8e0*/  @!P4 IMAD.IADD R6, R6, 0x1, -R0.reuse ;  /* 0x000000010606c824 */ /* 0x100fe400078e0a00 */
[C---:B------:R-:W-:Y:S02]  /*e8f0*/  IMAD R17, R0.reuse, R21, R17 ;  /* 0x0000001500117224 */ /* 0x040fe400078e0211 */
[----:B------:R-:W-:Y:S01]  /*e900*/  @!P1 IMAD.MOV R5, RZ, RZ, -R5 ;  /* 0x000000ffff059224 */ /* 0x000fe200078e0a05 */
[C---:B------:R-:W-:Y:S01]  /*e910*/  ISETP.GT.U32.AND P3, PT, R0.reuse, R6, PT ;  /* 0x000000060000720c */ /* 0x040fe20003f64070 */
[----:B------:R-:W-:Y:S01]  /*e920*/  IMAD.MOV R23, RZ, RZ, -R23 ;  /* 0x000000ffff177224 */ /* 0x000fe200078e0a17 */
[C---:B------:R-:W-:Y:S01]  /*e930*/  ISETP.GT.U32.AND P1, PT, R0.reuse, R17, PT ;  /* 0x000000110000720c */ /* 0x040fe20003f24070 */
[----:B------:R-:W-:Y:S01]  /*e940*/  @!P5 IMAD.IADD R7, R7, 0x1, -R0 ;  /* 0x000000010707d824 */ /* 0x000fe200078e0a00 */
[----:B------:R-:W-:Y:S01]  /*e950*/  ISETP.GE.AND P5, PT, R13, RZ, PT ;  /* 0x000000ff0d00720c */ /* 0x000fe20003fa6270 */
[C---:B------:R-:W-:Y:S01]  /*e960*/  IMAD R19, R0.reuse, R23, R19 ;  /* 0x0000001700137224 */ /* 0x040fe200078e0213 */
[----:B------:R-:W-:Y:S01]  /*e970*/  STL [R1+0x3f8], R5 ;  /* 0x0003f80501007387 */ /* 0x000fe20000100800 */
[----:B------:R-:W-:Y:S01]  /*e980*/  IMAD.MOV.U32 R4, RZ, RZ, R9 ;  /* 0x000000ffff047224 */ /* 0x000fe200078e0009 */
[----:B------:R-:W-:Y:S01]  /*e990*/  ISETP.GT.U32.AND P4, PT, R0, R7, PT ;  /* 0x000000070000720c */ /* 0x000fe20003f84070 */
[----:B0-----:R-:W-:-:S02]  /*e9a0*/  IMAD.MOV.U32 R3, RZ, RZ, R8 ;  /* 0x000000ffff037224 */ /* 0x001fc400078e0008 */
[----:B------:R-:W-:Y:S01]  /*e9b0*/  @!P6 IMAD.MOV R4, RZ, RZ, -R4 ;  /* 0x000000ffff04e224 */ /* 0x000fe200078e0a04 */
[----:B------:R-:W-:Y:S01]  /*e9c0*/  ISETP.GE.AND P6, PT, R14, RZ, PT ;  /* 0x000000ff0e00720c */ /* 0x000fe20003fc6270 */
[--C-:B------:R-:W-:Y:S01]  /*e9d0*/  @!P3 IMAD.IADD R6, R6, 0x1, -R0.reuse ;  /* 0x000000010606b824 */ /* 0x100fe200078e0a00 */
[----:B------:R-:W-:Y:S01]  /*e9e0*/  ISETP.GT.U32.AND P3, PT, R0, R19, PT ;  /* 0x000000130000720c */ /* 0x000fe20003f64070 */
[----:B------:R-:W-:Y:S01]  /*e9f0*/  @!P1 IMAD.IADD R17, R17, 0x1, -R0 ;  /* 0x0000000111119824 */ /* 0x000fe200078e0a00 */
[----:B------:R0:W-:Y:S01]  /*ea00*/  STL [R1+0x3f4], R4 ;  /* 0x0003f40401007387 */ /* 0x0001e20000100800 */
[----:B------:R-:W-:-:S03]  /*ea10*/  IMAD.HI.U32 R8, R20, R22, RZ ;  /* 0x0000001614087227 */ /* 0x000fc600078e00ff */
[----:B------:R-:W-:Y:S01]  /*ea20*/  ISETP.GT.U32.AND P1, PT, R0, R17, PT ;  /* 0x000000110000720c */ /* 0x000fe20003f24070 */
[----:B------:R-:W-:Y:S01]  /*ea30*/  @!P0 IMAD.MOV R3, RZ, RZ, -R3 ;  /* 0x000000ffff038224 */ /* 0x000fe200078e0a03 */
[----:B------:R-:W-:Y:S01]  /*ea40*/  ISETP.GE.AND P0, PT, R15, RZ, PT ;  /* 0x000000ff0f00720c */ /* 0x000fe20003f06270 */
[----:B------:R-:W-:Y:S01]  /*ea50*/  @!P4 IMAD.IADD R7, R7, 0x1, -R0 ;  /* 0x000000010707c824 */ /* 0x000fe200078e0a00 */
[----:B------:R-:W-:Y:S01]  /*ea60*/  ISETP.GE.AND P4, PT, R16, RZ, PT ;  /* 0x000000ff1000720c */ /* 0x000fe20003f86270 */
[----:B------:R-:W-:Y:S01]  /*ea70*/  IMAD.MOV R8, RZ, RZ, -R8 ;  /* 0x000000ffff087224 */ /* 0x000fe200078e0a08 */
[----:B------:R1:W-:Y:S01]  /*ea80*/  STL [R1+0x3f0], R3 ;  /* 0x0003f00301007387 */ /* 0x0003e20000100800 */
[----:B------:R-:W-:Y:S02]  /*ea90*/  @!P3 IMAD.IADD R19, R19, 0x1, -R0 ;  /* 0x000000011313b824 */ /* 0x000fe400078e0a00 */
[----:B------:R-:W-:Y:S02]  /*eaa0*/  IMAD R8, R0, R8, R22 ;  /* 0x0000000800087224 */ /* 0x000fe400078e0216 */
[----:B0-----:R-:W-:Y:S01]  /*eab0*/  IMAD.MOV.U32 R4, RZ, RZ, R7 ;  /* 0x000000ffff047224 */ /* 0x001fe200078e0007 */
[----:B------:R-:W-:Y:S01]  /*eac0*/  IADD3 R7, R2, 0xf7, RZ ;  /* 0x000000f702077810 */ /* 0x000fe20007ffe0ff */
[----:B------:R-:W-:Y:S01]  /*ead0*/  @!P1 IMAD.IADD R17, R17, 0x1, -R0 ;  /* 0x0000000111119824 */ /* 0x000fe200078e0a00 */
[----:B------:R-:W-:Y:S01]  /*eae0*/  ISETP.GT.U32.AND P3, PT, R0, R19, PT ;  /* 0x000000130000720c */ /* 0x000fe20003f64070 */
[----:B------:R-:W-:Y:S01]  /*eaf0*/  @!P5 IMAD.MOV R4, RZ, RZ, -R4 ;  /* 0x000000ffff04d224 */ /* 0x000fe200078e0a04 */
[----:B------:R-:W-:Y:S01]  /*eb00*/  IABS R9, R7 ;  /* 0x0000000700097213 */ /* 0x000fe20000000000 */
[----:B-1----:R-:W-:Y:S01]  /*eb10*/  IMAD.MOV.U32 R3, RZ, RZ, R6 ;  /* 0x000000ffff037224 */ /* 0x002fe200078e0006 */
[----:B------:R-:W-:Y:S01]  /*eb20*/  ISETP.GE.AND P5, PT, R18, RZ, PT ;  /* 0x000000ff1200720c */ /* 0x000fe20003fa6270 */
[----:B------:R-:W-:Y:S01]  /*eb30*/  IMAD.HI.U32 R18, R20, R11, RZ ;  /* 0x0000000b14127227 */ /* 0x000fe200078e00ff */
[----:B------:R-:W-:Y:S01]  /*eb40*/  STL [R1+0x3ec], R4 ;  /* 0x0003ec0401007387 */ /* 0x000fe20000100800 */
[----:B------:R-:W-:-:S02]  /*eb50*/  ISETP.GE.AND P1, PT, R10, RZ, PT ;  /* 0x000000ff0a00720c */ /* 0x000fc40003f26270 */
[----:B------:R-:W-:Y:S01]  /*eb60*/  @!P6 IMAD.MOV R3, RZ, RZ, -R3 ;  /* 0x000000ffff03e224 */ /* 0x000fe200078e0a03 */
[----:B------:R-:W-:Y:S01]  /*eb70*/  ISETP.GT.U32.AND P6, PT, R0, R8, PT ;  /* 0x000000080000720c */ /* 0x000fe20003fc4070 */
[----:B------:R-:W-:Y:S01]  /*eb80*/  IMAD.HI.U32 R10, R20, R9, RZ ;  /* 0x00000009140a7227 */ /* 0x000fe200078e00ff */
[----:B------:R-:W-:Y:S02]  /*eb90*/  IADD3 R6, R2, 0xf6, RZ ;  /* 0x000000f602067810 */ /* 0x000fe40007ffe0ff */
[----:B------:R0:W-:Y:S01]  /*eba0*/  STL [R1+0x3e8], R3 ;  /* 0x0003e80301007387 */ /* 0x0001e20000100800 */
[----:B------:R-:W-:Y:S01]  /*ebb0*/  IMAD.MOV R18, RZ, RZ, -R18 ;  /* 0x000000ffff127224 */ /* 0x000fe200078e0a12 */
[----:B------:R-:W-:Y:S01]  /*ebc0*/  IABS R13, R6 ;  /* 0x00000006000d7213 */ /* 0x000fe20000000000 */
[----:B------:R-:W-:Y:S02]  /*ebd0*/  IMAD.MOV R10, RZ, RZ, -R10 ;  /* 0x000000ffff0a7224 */ /* 0x000fe400078e0a0a */
[--C-:B------:R-:W-:Y:S01]  /*ebe0*/  @!P3 IMAD.IADD R19, R19, 0x1, -R0.reuse ;  /* 0x000000011313b824 */ /* 0x100fe200078e0a00 */
[----:B------:R-:W-:Y:S01]  /*ebf0*/  ISETP.GE.AND P3, PT, R7, RZ, PT ;  /* 0x000000ff0700720c */ /* 0x000fe20003f66270 */
[----:B------:R-:W-:Y:S01]  /*ec00*/  IMAD R18, R0, R18, R11 ;  /* 0x0000001200127224 */ /* 0x000fe200078e020b */
[----:B------:R-:W-:Y:S01]  /*ec10*/  IADD3 R11, R2, 0xf5, RZ ;  /* 0x000000f5020b7810 */ /* 0x000fe20007ffe0ff */
[----:B------:R-:W-:-:S02]  /*ec20*/  @!P6 IMAD.IADD R8, R8, 0x1, -R0 ;  /* 0x000000010808e824 */ /* 0x000fc400078e0a00 */
[----:B0-----:R-:W-:Y:S01]  /*ec30*/  IMAD.MOV.U32 R3, RZ, RZ, R17 ;  /* 0x000000ffff037224 */ /* 0x001fe200078e0011 */
[----:B------:R-:W-:Y:S01]  /*ec40*/  IABS R7, R11 ;  /* 0x0000000b00077213 */ /* 0x000fe20000000000 */
[C---:B------:R-:W-:Y:S01]  /*ec50*/  IMAD R9, R0.reuse, R10, R9 ;  /* 0x0000000a00097224 */ /* 0x040fe200078e0209 */
[C---:B------:R-:W-:Y:S01]  /*ec60*/  ISETP.GT.U32.AND P6, PT, R0.reuse, R8, PT ;  /* 0x000000080000720c */ /* 0x040fe20003fc4070 */
[----:B------:R-:W-:Y:S01]  /*ec70*/  @!P0 IMAD.MOV R3, RZ, RZ, -R3 ;  /* 0x000000ffff038224 */ /* 0x000fe200078e0a03 */
[----:B------:R-:W-:Y:S01]  /*ec80*/  ISETP.GT.U32.AND P0, PT, R0, R18, PT ;  /* 0x000000120000720c */ /* 0x000fe20003f04070 */
[----:B------:R-:W-:Y:S01]  /*ec90*/  IMAD.HI.U32 R14, R20, R13, RZ ;  /* 0x0000000d140e7227 */ /* 0x000fe200078e00ff */
[----:B------:R-:W-:Y:S02]  /*eca0*/  IADD3 R10, R2, 0xf4, RZ ;  /* 0x000000f4020a7810 */ /* 0x000fe40007ffe0ff */
[----:B------:R0:W-:Y:S01]  /*ecb0*/  STL [R1+0x3d8], R3 ;  /* 0x0003d80301007387 */ /* 0x0001e20000100800 */
[----:B------:R-:W-:Y:S01]  /*ecc0*/  IMAD.MOV R14, RZ, RZ, -R14 ;  /* 0x000000ffff0e7224 */ /* 0x000fe200078e0a0e */
[----:B------:R-:W-:-:S05]  /*ecd0*/  IABS R15, R10 ;  /* 0x0000000a000f7213 */ /* 0x000fca0000000000 */
[--C-:B------:R-:W-:Y:S01]  /*ece0*/  @!P6 IMAD.IADD R8, R8, 0x1, -R0.reuse ;  /* 0x000000010808e824 */ /* 0x100fe200078e0a00 */
[----:B------:R-:W-:Y:S01]  /*ecf0*/  ISETP.GE.AND P6, PT, R6, RZ, PT ;  /* 0x000000ff0600720c */ /* 0x000fe20003fc6270 */
[----:B------:R-:W-:Y:S02]  /*ed00*/  @!P0 IMAD.IADD R18, R18, 0x1, -R0 ;  /* 0x0000000112128824 */ /* 0x000fe400078e0a00 */
[----:B0-----:R-:W-:Y:S02]  /*ed10*/  IMAD.MOV.U32 R3, RZ, RZ, R19 ;  /* 0x000000ffff037224 */ /* 0x001fe400078e0013 */
[C---:B------:R-:W-:Y:S01]  /*ed20*/  IMAD R6, R0.reuse, R14, R13 ;  /* 0x0000000e00067224 */ /* 0x040fe200078e020d */
[C---:B------:R-:W-:Y:S01]  /*ed30*/  ISETP.GT.U32.AND P0, PT, R0.reuse, R18, PT ;  /* 0x000000120000720c */ /* 0x040fe20003f04070 */
[----:B------:R-:W-:Y:S01]  /*ed40*/  @!P4 IMAD.MOV R3, RZ, RZ, -R3 ;  /* 0x000000ffff03c224 */ /* 0x000fe200078e0a03 */
[----:B------:R-:W-:Y:S01]  /*ed50*/  ISETP.GT.U32.AND P4, PT, R0, R9, PT ;  /* 0x000000090000720c */ /* 0x000fe20003f84070 */
[----:B------:R-:W-:Y:S01]  /*ed60*/  IMAD.HI.U32 R14, R20, R7, RZ ;  /* 0x00000007140e7227 */ /* 0x000fe200078e00ff */
[----:B------:R-:W-:-:S02]  /*ed70*/  IADD3 R13, R2, 0xf3, RZ ;  /* 0x000000f3020d7810 */ /* 0x000fc40007ffe0ff */
[----:B------:R0:W-:Y:S01]  /*ed80*/  STL [R1+0x3e0], R3 ;  /* 0x0003e00301007387 */ /* 0x0001e20000100800 */
[----:B------:R-:W-:Y:S01]  /*ed90*/  IMAD.MOV R14, RZ, RZ, -R14 ;  /* 0x000000ffff0e7224 */ /* 0x000fe200078e0a0e */
[----:B------:R-:W-:-:S03]  /*eda0*/  IABS R17, R13 ;  /* 0x0000000d00117213 */ /* 0x000fc60000000000 */
[----:B------:R-:W-:Y:S01]  /*edb0*/  IMAD R7, R0, R14, R7 ;  /* 0x0000000e00077224 */ /* 0x000fe200078e0207 */
[----:B------:R-:W-:Y:S01]  /*edc0*/  IADD3 R14, R2, 0xf2, RZ ;  /* 0x000000f2020e7810 */ /* 0x000fe20007ffe0ff */
[--C-:B------:R-:W-:Y:S02]  /*edd0*/  @!P0 IMAD.IADD R18, R18, 0x1, -R0.reuse ;  /* 0x0000000112128824 */ /* 0x100fe400078e0a00 */
[----:B------:R-:W-:Y:S01]  /*ede0*/  @!P4 IMAD.IADD R9, R9, 0x1, -R0 ;  /* 0x000000010909c824 */ /* 0x000fe200078e0a00 */
[C---:B------:R-:W-:Y:S01]  /*edf0*/  ISETP.GT.U32.AND P0, PT, R0.reuse, R7, PT ;  /* 0x000000070000720c */ /* 0x040fe20003f04070 */
[----:B0-----:R-:W-:Y:S01]  /*ee00*/  IMAD.MOV.U32 R3, RZ, RZ, R8 ;  /* 0x000000ffff037224 */ /* 0x001fe200078e0008 */
[----:B------:R-:W-:Y:S01]  /*ee10*/  IABS R19, R14 ;  /* 0x0000000e00137213 */ /* 0x000fe20000000000 */
[----:B------:R-:W-:Y:S01]  /*ee20*/  IMAD.MOV.U32 R8, RZ, RZ, R15 ;  /* 0x000000ffff087224 */ /* 0x000fe200078e000f */
[C---:B------:R-:W-:Y:S01]  /*ee30*/  ISETP.GT.U32.AND P4, PT, R0.reuse, R9, PT ;  /* 0x000000090000720c */ /* 0x040fe20003f84070 */
[----:B------:R-:W-:Y:S01]  /*ee40*/  @!P5 IMAD.MOV R3, RZ, RZ, -R3 ;  /* 0x000000ffff03d224 */ /* 0x000fe200078e0a03 */
[----:B------:R-:W-:Y:S01]  /*ee50*/  ISETP.GT.U32.AND P5, PT, R0, R6, PT ;  /* 0x000000060000720c */ /* 0x000fe20003fa4070 */
[----:B------:R-:W-:Y:S01]  /*ee60*/  IMAD.HI.U32 R16, R20, R8, RZ ;  /* 0x0000000814107227 */ /* 0x000fe200078e00ff */
[----:B------:R-:W-:-:S02]  /*ee70*/  IADD3 R15, R2, 0xf1, RZ ;  /* 0x000000f1020f7810 */ /* 0x000fc40007ffe0ff */
[----:B------:R0:W-:Y:S01]  /*ee80*/  STL [R1+0x3e4], R3 ;  /* 0x0003e40301007387 */ /* 0x0001e20000100800 */
[----:B------:R-:W-:Y:S02]  /*ee90*/  IMAD.MOV R16, RZ, RZ, -R16 ;  /* 0x000000ffff107224 */ /* 0x000fe400078e0a10 */
[----:B------:R-:W-:-:S04]  /*eea0*/  IMAD.HI.U32 R21, R20, R17, RZ ;  /* 0x0000001114157227 */ /* 0x000fc800078e00ff */
[C---:B------:R-:W-:Y:S01]  /*eeb0*/  IMAD R8, R0.reuse, R16, R8 ;  /* 0x0000001000087224 */ /* 0x040fe200078e0208 */
[----:B------:R-:W-:Y:S01]  /*eec0*/  IABS R16, R15 ;  /* 0x0000000f00107213 */ /* 0x000fe20000000000 */
[----:B------:R-:W-:Y:S02]  /*eed0*/  @!P4 IMAD.IADD R9, R9, 0x1, -R0 ;  /* 0x000000010909c824 */ /* 0x000fe400078e0a00 */
[----:B0-----:R-:W-:Y:S01]  /*eee0*/  IMAD.MOV.U32 R3, RZ, RZ, R18 ;  /* 0x000000ffff037224 */ /* 0x001fe200078e0012 */
[----:B------:R-:W-:Y:S01]  /*eef0*/  ISETP.GT.U32.AND P4, PT, R0, R8, PT ;  /* 0x000000080000720c */ /* 0x000fe20003f84070 */
[----:B------:R-:W-:Y:S02]  /*ef00*/  IMAD.MOV R21, RZ, RZ, -R21 ;  /* 0x000000ffff157224 */ /* 0x000fe400078e0a15 */
[----:B------:R-:W-:Y:S02]  /*ef10*/  @!P1 IMAD.MOV R3, RZ, RZ, -R3 ;  /* 0x000000ffff039224 */ /* 0x000fe400078e0a03 */
[----:B------:R-:W-:-:S02]  /*ef20*/  @!P5 IMAD.IADD R6, R6, 0x1, -R0 ;  /* 0x000000010606d824 */ /* 0x000fc400078e0a00 */
[----:B------:R-:W-:Y:S01]  /*ef30*/  @!P0 IMAD.IADD R7, R7, 0x1, -R0 ;  /* 0x0000000107078824 */ /* 0x000fe200078e0a00 */
[----:B------:R0:W-:Y:S01]  /*ef40*/  STL [R1+0x3dc], R3 ;  /* 0x0003dc0301007387 */ /* 0x0001e20000100800 */
[----:B------:R-:W-:Y:S01]  /*ef50*/  ISETP.GE.AND P0, PT, R11, RZ, PT ;  /* 0x000000ff0b00720c */ /* 0x000fe20003f06270 */
[C---:B------:R-:W-:Y:S01]  /*ef60*/  IMAD R11, R0.reuse, R21, R17 ;  /* 0x00000015000b7224 */ /* 0x040fe200078e0211 */
[----:B------:R-:W-:Y:S01]  /*ef70*/  ISETP.GT.U32.AND P5, PT, R0, R6, PT ;  /* 0x000000060000720c */ /* 0x000fe20003fa4070 */
[----:B------:R-:W-:Y:S01]  /*ef80*/  IMAD.HI.U32 R17, R20, R19, RZ ;  /* 0x0000001314117227 */ /* 0x000fe200078e00ff */
[----:B------:R-:W-:-:S03]  /*ef90*/  ISETP.GT.U32.AND P1, PT, R0, R7, PT ;  /* 0x000000070000720c */ /* 0x000fc60003f24070 */
[--C-:B------:R-:W-:Y:S01]  /*efa0*/  @!P4 IMAD.IADD R8, R8, 0x1, -R0.reuse ;  /* 0x000000010808c824 */ /* 0x100fe200078e0a00 */
        /* <DEDUP_REMOVED lines=8> */
[----:B------:R-:W-:Y:S01]  /*f030*/  IMAD.HI.U32 R9, R20, R16, RZ ;  /* 0x0000001014097227 */ /* 0x000fe200078e00ff */
[----:B------:R0:W-:Y:S03]  /*f040*/  STL [R1+0x3d4], R3 ;  /* 0x0003d40301007387 */ /* 0x0001e60000100800 */
[----:B------:R-:W-:Y:S01]  /*f050*/  @!P5 IMAD.IADD R6, R6, 0x1, -R0 ;  /* 0x000000010606d824 */ /* 0x000fe200078e0a00 */
[----:B------:R-:W-:Y:S01]  /*f060*/  ISETP.GT.U32.AND P5, PT, R0, R11, PT ;  /* 0x0000000b0000720c */ /* 0x000fe20003fa4070 */
[----:B------:R-:W-:-:S02]  /*f070*/  IMAD.MOV R9, RZ, RZ, -R9 ;  /* 0x000000ffff097224 */ /* 0x000fc400078e0a09 */
[----:B------:R-:W-:Y:S02]  /*f080*/  IMAD.MOV.U32 R5, RZ, RZ, R6 ;  /* 0x000000ffff057224 */ /* 0x000fe400078e0006 */
[----:B------:R-:W-:Y:S01]  /*f090*/  @!P3 IMAD.IADD R8, R8, 0x1, -R0 ;  /* 0x000000010808b824 */ /* 0x000fe200078e0a00 */
[C---:B------:R-:W-:Y:S01]  /*f0a0*/  ISETP.GT.U32.AND P3, PT, R0.reuse, R10, PT ;  /* 0x0000000a0000720c */ /* 0x040fe20003f64070 */
[C---:B------:R-:W-:Y:S02]  /*f0b0*/  IMAD R9, R0.reuse, R9, R16 ;  /* 0x0000000900097224 */ /* 0x040fe400078e0210 */
[----:B------:R-:W-:Y:S02]  /*f0c0*/  @!P6 IMAD.MOV R5, RZ, RZ, -R5 ;  /* 0x000000ffff05e224 */ /* 0x000fe400078e0a05 */
[----:B------:R-:W-:Y:S01]  /*f0d0*/  IMAD.MOV.U32 R16, RZ, RZ, R19 ;  /* 0x000000ffff107224 */ /* 0x000fe200078e0013 */
[----:B------:R-:W-:Y:S01]  /*f0e0*/  ISETP.GT.U32.AND P6, PT, R0, R9, PT ;  /* 0x000000090000720c */ /* 0x000fe20003fc4070 */
[----:B------:R-:W-:Y:S01]  /*f0f0*/  @!P1 IMAD.IADD R7, R7, 0x1, -R0 ;  /* 0x0000000107079824 */ /* 0x000fe200078e0a00 */
[----:B------:R-:W-:Y:S01]  /*f100*/  ISETP.GE.AND P1, PT, R13, RZ, PT ;  /* 0x000000ff0d00720c */ /* 0x000fe20003f26270 */
[----:B0-----:R-:W-:Y:S01]  /*f110*/  IMAD.MOV.U32 R3, RZ, RZ, R8 ;  /* 0x000000ffff037224 */ /* 0x001fe200078e0008 */
[----:B------:R-:W-:Y:S01]  /*f120*/  IADD3 R13, R2, 0xef, RZ ;  /* 0x000000ef020d7810 */ /* 0x000fe20007ffe0ff */
[----:B------:R-:W-:Y:S01]  /*f130*/  IMAD.HI.U32 R8, R20, R16, RZ ;  /* 0x0000001014087227 */ /* 0x000fe200078e00ff */
[----:B------:R-:W-:Y:S02]  /*f140*/  STL [R1+0x3d0], R5 ;  /* 0x0003d00501007387 */ /* 0x000fe40000100800 */
[----:B------:R-:W-:Y:S01]  /*f150*/  IABS R18, R13 ;  /* 0x0000000d00127213 */ /* 0x000fe20000000000 */
[----:B------:R-:W-:-:S02]  /*f160*/  @!P3 IMAD.IADD R10, R10, 0x1, -R0 ;  /* 0x000000010a0ab824 */ /* 0x000fc400078e0a00 */
[----:B------:R-:W-:Y:S02]  /*f170*/  @!P5 IMAD.IADD R11, R11, 0x1, -R0 ;  /* 0x000000010b0bd824 */ /* 0x000fe400078e0a00 */
[----:B------:R-:W-:Y:S01]  /*f180*/  IMAD.MOV R8, RZ, RZ, -R8 ;  /* 0x000000ffff087224 */ /* 0x000fe200078e0a08 */
[C---:B------:R-:W-:Y:S01]  /*f190*/  ISETP.GT.U32.AND P3, PT, R0.reuse, R10, PT ;  /* 0x0000000a0000720c */ /* 0x040fe20003f64070 */
[----:B------:R-:W-:Y:S01]  /*f1a0*/  @!P6 IMAD.IADD R9, R9, 0x1, -R0 ;  /* 0x000000010909e824 */ /* 0x000fe200078e0a00 */
[C---:B------:R-:W-:Y:S01]  /*f1b0*/  ISETP.GT.U32.AND P5, PT, R0.reuse, R11, PT ;  /* 0x0000000b0000720c */ /* 0x040fe20003fa4070 */
[----:B------:R-:W-:Y:S02]  /*f1c0*/  IMAD.MOV.U32 R4, RZ, RZ, R7 ;  /* 0x000000ffff047224 */ /* 0x000fe400078e0007 */
[C---:B------:R-:W-:Y:S01]  /*f1d0*/  IMAD R8, R0.reuse, R8, R16 ;  /* 0x0000000800087224 */ /* 0x040fe200078e0210 */
[----:B------:R-:W-:Y:S01]  /*f1e0*/  ISETP.GT.U32.AND P6, PT, R0, R9, PT ;  /* 0x000000090000720c */ /* 0x000fe20003fc4070 */
[----:B------:R-:W-:Y:S01]  /*f1f0*/  @!P0 IMAD.MOV R4, RZ, RZ, -R4 ;  /* 0x000000ffff048224 */ /* 0x000fe200078e0a04 */
[----:B------:R-:W-:Y:S01]  /*f200*/  ISETP.GE.AND P0, PT, R14, RZ, PT ;  /* 0x000000ff0e00720c */ /* 0x000fe20003f06270 */
[----:B------:R-:W-:Y:S01]  /*f210*/  IMAD.HI.U32 R7, R20, R18, RZ ;  /* 0x0000001214077227 */ /* 0x000fe200078e00ff */
[----:B------:R-:W-:-:S02]  /*f220*/  IADD3 R14, R2, 0xee, RZ ;  /* 0x000000ee020e7810 */ /* 0x000fc40007ffe0ff */
[----:B------:R-:W-:Y:S01]  /*f230*/  STL [R1+0x3cc], R4 ;  /* 0x0003cc0401007387 */ /* 0x000fe20000100800 */
[----:B------:R-:W-:Y:S01]  /*f240*/  @!P3 IMAD.IADD R10, R10, 0x1, -R0 ;  /* 0x000000010a0ab824 */ /* 0x000fe200078e0a00 */
[----:B------:R-:W-:Y:S01]  /*f250*/  ISETP.GT.U32.AND P3, PT, R0, R8, PT ;  /* 0x000000080000720c */ /* 0x000fe20003f64070 */
[----:B------:R-:W-:Y:S01]  /*f260*/  IMAD.MOV R7, RZ, RZ, -R7 ;  /* 0x000000ffff077224 */ /* 0x000fe200078e0a07 */
[----:B------:R-:W-:Y:S01]  /*f270*/  IABS R6, R14 ;  /* 0x0000000e00067213 */ /* 0x000fe20000000000 */
[----:B------:R-:W-:Y:S01]  /*f280*/  @!P4 IMAD.MOV R3, RZ, RZ, -R3 ;  /* 0x000000ffff03c224 */ /* 0x000fe200078e0a03 */
[----:B------:R-:W-:Y:S01]  /*f290*/  IADD3 R16, R2, 0xec, RZ ;  /* 0x000000ec02107810 */ /* 0x000fe20007ffe0ff */
[----:B------:R-:W-:Y:S01]  /*f2a0*/  IMAD R7, R0, R7, R18 ;  /* 0x0000000700077224 */ /* 0x000fe200078e0212 */
[----:B------:R-:W-:Y:S01]  /*f2b0*/  ISETP.GE.AND P4, PT, R15, RZ, PT ;  /* 0x000000ff0f00720c */ /* 0x000fe20003f86270 */
[----:B------:R-:W-:Y:S01]  /*f2c0*/  IMAD.HI.U32 R21, R20, R6, RZ ;  /* 0x0000000614157227 */ /* 0x000fe200078e00ff */
[----:B------:R0:W-:Y:S01]  /*f2d0*/  STL [R1+0x3c8], R3 ;  /* 0x0003c80301007387 */ /* 0x0001e20000100800 */
[----:B------:R-:W-:-:S02]  /*f2e0*/  IABS R19, R16 ;  /* 0x0000001000137213 */ /* 0x000fc40000000000 */
[--C-:B------:R-:W-:Y:S01]  /*f2f0*/  @!P5 IMAD.IADD R11, R11, 0x1, -R0.reuse ;  /* 0x000000010b0bd824 */ /* 0x100fe200078e0a00 */
[----:B------:R-:W-:Y:S01]  /*f300*/  ISETP.GE.AND P5, PT, R17, RZ, PT ;  /* 0x000000ff1100720c */ /* 0x000fe20003fa6270 */
[--C-:B------:R-:W-:Y:S01]  /*f310*/  @!P6 IMAD.IADD R9, R9, 0x1, -R0.reuse ;  /* 0x000000010909e824 */ /* 0x100fe200078e0a00 */
[----:B------:R-:W-:Y:S01]  /*f320*/  ISETP.GT.U32.AND P6, PT, R0, R7, PT ;  /* 0x000000070000720c */ /* 0x000fe20003fc4070 */
[----:B------:R-:W-:Y:S01]  /*f330*/  IMAD.MOV R21, RZ, RZ, -R21 ;  /* 0x000000ffff157224 */ /* 0x000fe200078e0a15 */
[----:B------:R-:W-:Y:S01]  /*f340*/  IADD3 R17, R2, 0xeb, RZ ;  /* 0x000000eb02117810 */ /* 0x000fe20007ffe0ff */
[----:B------:R-:W-:Y:S01]  /*f350*/  @!P3 IMAD.IADD R8, R8, 0x1, -R0 ;  /* 0x000000010808b824 */ /* 0x000fe200078e0a00 */
[----:B------:R-:W-:Y:S01]  /*f360*/  IADD3 R15, R2, 0xed, RZ ;  /* 0x000000ed020f7810 */ /* 0x000fe20007ffe0ff */
[----:B0-----:R-:W-:Y:S01]  /*f370*/  IMAD.MOV.U32 R3, RZ, RZ, R11 ;  /* 0x000000ffff037224 */ /* 0x001fe200078e000b */
[----:B------:R-:W-:Y:S01]  /*f380*/  IABS R22, R17 ;  /* 0x0000001100167213 */ /* 0x000fe20000000000 */
[C---:B------:R-:W-:Y:S01]  /*f390*/  IMAD R6, R0.reuse, R21, R6 ;  /* 0x0000001500067224 */ /* 0x040fe200078e0206 */
[----:B------:R-:W-:Y:S01]  /*f3a0*/  IABS R18, R15 ;  /* 0x0000000f00127213 */ /* 0x000fe20000000000 */
[----:B------:R-:W-:Y:S01]  /*f3b0*/  @!P1 IMAD.MOV R3, RZ, RZ, -R3 ;  /* 0x000000ffff039224 */ /* 0x000fe200078e0a03 */
[----:B------:R-:W-:Y:S01]  /*f3c0*/  ISETP.GT.U32.AND P1, PT, R0, R8, PT ;  /* 0x000000080000720c */ /* 0x000fe20003f24070 */
[----:B------:R-:W-:Y:S01]  /*f3d0*/  IMAD.HI.U32 R24, R20, R19, RZ ;  /* 0x0000001314187227 */ /* 0x000fe200078e00ff */
[----:B------:R-:W-:-:S02]  /*f3e0*/  ISETP.GT.U32.AND P3, PT, R0, R6, PT ;  /* 0x000000060000720c */ /* 0x000fc40003f64070 */
[----:B------:R0:W-:Y:S01]  /*f3f0*/  STL [R1+0x3c0], R3 ;  /* 0x0003c00301007387 */ /* 0x0001e20000100800 */
[----:B------:R-:W-:Y:S01]  /*f400*/  @!P6 IMAD.IADD R7, R7, 0x1, -R0 ;  /* 0x000000010707e824 */ /* 0x000fe200078e0a00 */
[----:B------:R-:W-:Y:S01]  /*f410*/  ISETP.GE.AND P6, PT, R13, RZ, PT ;  /* 0x000000ff0d00720c */ /* 0x000fe20003fc6270 */
[----:B------:R-:W-:Y:S01]  /*f420*/  IMAD.MOV R24, RZ, RZ, -R24 ;  /* 0x000000ffff187224 */ /* 0x000fe200078e0a18 */
[----:B------:R-:W-:Y:S01]  /*f430*/  IADD3 R21, R2, 0xea, RZ ;  /* 0x000000ea02157810 */ /* 0x000fe20007ffe0ff */
[----:B------:R-:W-:-:S03]  /*f440*/  IMAD.HI.U32 R13, R20, R22, RZ ;  /* 0x00000016140d7227 */ /* 0x000fc600078e00ff */
[----:B------:R-:W-:Y:S01]  /*f450*/  IABS R11, R21 ;  /* 0x00000015000b7213 */ /* 0x000fe20000000000 */
[----:B------:R-:W-:Y:S02]  /*f460*/  @!P1 IMAD.IADD R8, R8, 0x1, -R0 ;  /* 0x0000000108089824 */ /* 0x000fe400078e0a00 */
[----:B0-----:R-:W-:Y:S01]  /*f470*/  IMAD.MOV.U32 R3, RZ, RZ, R10 ;  /* 0x000000ffff037224 */ /* 0x001fe200078e000a */
[----:B------:R-:W-:Y:S01]  /*f480*/  IADD3 R10, R2, 0xe9, RZ ;  /* 0x000000e9020a7810 */ /* 0x000fe20007ffe0ff */
[----:B------:R-:W-:Y:S02]  /*f490*/  @!P3 IMAD.IADD R6, R6, 0x1, -R0 ;  /* 0x000000010606b824 */ /* 0x000fe400078e0a00 */
[----:B------:R-:W-:Y:S01]  /*f4a0*/  @!P0 IMAD.MOV R3, RZ, RZ, -R3 ;  /* 0x000000ffff038224 */ /* 0x000fe200078e0a03 */
[C---:B------:R-:W-:Y:S01]  /*f4b0*/  ISETP.GT.U32.AND P0, PT, R0.reuse, R7, PT ;  /* 0x000000070000720c */ /* 0x040fe20003f04070 */
[----:B------:R-:W-:Y:S01]  /*f4c0*/  IMAD.MOV.U32 R4, RZ, RZ, R9 ;  /* 0x000000ffff047224 */ /* 0x000fe200078e0009 */
[----:B------:R-:W-:Y:S01]  /*f4d0*/  ISETP.GT.U32.AND P3, PT, R0, R6, PT ;  /* 0x000000060000720c */ /* 0x000fe20003f64070 */
[----:B------:R-:W-:Y:S01]  /*f4e0*/  IMAD.HI.U32 R23, R20, R18, RZ ;  /* 0x0000001214177227 */ /* 0x000fe200078e00ff */
[----:B------:R0:W-:Y:S03]  /*f4f0*/  STL [R1+0x3bc], R3 ;  /* 0x0003bc0301007387 */ /* 0x0001e60000100800 */
[----:B------:R-:W-:-:S02]  /*f500*/  IMAD R19, R0, R24, R19 ;  /* 0x0000001800137224 */ /* 0x000fc400078e0213 */
[----:B------:R-:W-:Y:S02]  /*f510*/  IMAD.MOV R13, RZ, RZ, -R13 ;  /* 0x000000ffff0d7224 */ /* 0x000fe400078e0a0d */
[----:B------:R-:W-:Y:S01]  /*f520*/  @!P4 IMAD.MOV R4, RZ, RZ, -R4 ;  /* 0x000000ffff04c224 */ /* 0x000fe200078e0a04 */
[C---:B------:R-:W-:Y:S01]  /*f530*/  ISETP.GT.U32.AND P4, PT, R0.reuse, R19, PT ;  /* 0x000000130000720c */ /* 0x040fe20003f84070 */
[----:B------:R-:W-:Y:S02]  /*f540*/  IMAD.MOV R23, RZ, RZ, -R23 ;  /* 0x000000ffff177224 */ /* 0x000fe400078e0a17 */
[----:B0-----:R-:W-:Y:S01]  /*f550*/  IMAD.MOV.U32 R3, RZ, RZ, R8 ;  /* 0x000000ffff037224 */ /* 0x001fe200078e0008 */
[----:B------:R-:W-:Y:S01]  /*f560*/  STL [R1+0x3b8], R4 ;  /* 0x0003b80401007387 */ /* 0x000fe20000100800 */
[----:B------:R-:W-:Y:S02]  /*f570*/  IMAD R22, R0, R13, R22 ;  /* 0x0000000d00167224 */ /* 0x000fe400078e0216 */
[----:B------:R-:W-:Y:S01]  /*f580*/  @!P5 IMAD.MOV R3, RZ, RZ, -R3 ;  /* 0x000000ffff03d224 */ /* 0x000fe200078e0a03 */
[----:B------:R-:W-:Y:S01]  /*f590*/  ISETP.GE.AND P5, PT, R14, RZ, PT ;  /* 0x000000ff0e00720c */ /* 0x000fe20003fa6270 */
[----:B------:R-:W-:Y:S01]  /*f5a0*/  @!P0 IMAD.IADD R7, R7, 0x1, -R0 ;  /* 0x0000000107078824 */ /* 0x000fe200078e0a00 */
[C---:B------:R-:W-:Y:S01]  /*f5b0*/  ISETP.GT.U32.AND P0, PT, R0.reuse, R22, PT ;  /* 0x000000160000720c */ /* 0x040fe20003f04070 */
[----:B------:R-:W-:Y:S01]  /*f5c0*/  IMAD R18, R0, R23, R18 ;  /* 0x0000001700127224 */ /* 0x000fe200078e0212 */
[----:B------:R0:W-:Y:S01]  /*f5d0*/  STL [R1+0x3b4], R3 ;  /* 0x0003b40301007387 */ /* 0x0001e20000100800 */
[----:B------:R-:W-:-:S03]  /*f5e0*/  IMAD.HI.U32 R8, R20, R11, RZ ;  /* 0x0000000b14087227 */ /* 0x000fc600078e00ff */
[----:B------:R-:W-:Y:S01]  /*f5f0*/  ISETP.GT.U32.AND P1, PT, R0, R18, PT ;  /* 0x000000120000720c */ /* 0x000fe20003f24070 */
[----:B------:R-:W-:Y:S02]  /*f600*/  IMAD.MOV R8, RZ, RZ, -R8 ;  /* 0x000000ffff087224 */ /* 0x000fe400078e0a08 */
[--C-:B------:R-:W-:Y:S01]  /*f610*/  @!P3 IMAD.IADD R6, R6, 0x1, -R0.reuse ;  /* 0x000000010606b824 */ /* 0x100fe200078e0a00 */
[----:B------:R-:W-:Y:S01]  /*f620*/  ISETP.GE.AND P3, PT, R15, RZ, PT ;  /* 0x000000ff0f00720c */ /* 0x000fe20003f66270 */
[--C-:B------:R-:W-:Y:S01]  /*f630*/  @!P4 IMAD.IADD R19, R19, 0x1, -R0.reuse ;  /* 0x000000011313c824 */ /* 0x100fe200078e0a00 */
[C---:B------:R-:W-:Y:S01]  /*f640*/  IADD3 R15, R2.reuse, 0xe4, RZ ;  /* 0x000000e4020f7810 */ /* 0x040fe20007ffe0ff */
[----:B0-----:R-:W-:Y:S01]  /*f650*/  IMAD.MOV.U32 R3, RZ, RZ, R7 ;  /* 0x000000ffff037224 */ /* 0x001fe200078e0007 */
[----:B------:R-:W-:Y:S01]  /*f660*/  IADD3 R7, R2, 0xe7, RZ ;  /* 0x000000e702077810 */ /* 0x000fe20007ffe0ff */
[----:B------:R-:W-:Y:S01]  /*f670*/  IMAD R9, R0, R8, R11 ;  /* 0x0000000800097224 */ /* 0x000fe200078e020b */
[----:B------:R-:W-:Y:S01]  /*f680*/  IADD3 R8, R2, 0xe8, RZ ;  /* 0x000000e802087810 */ /* 0x000fe20007ffe0ff */
[----:B------:R-:W-:Y:S01]  /*f690*/  @!P6 IMAD.MOV R3, RZ, RZ, -R3 ;  /* 0x000000ffff03e224 */ /* 0x000fe200078e0a03 */
[----:B------:R-:W-:Y:S01]  /*f6a0*/  IABS R11, R10 ;  /* 0x0000000a000b7213 */ /* 0x000fe20000000000 */
[--C-:B------:R-:W-:Y:S01]  /*f6b0*/  @!P0 IMAD.IADD R22, R22, 0x1, -R0.reuse ;  /* 0x0000000116168824 */ /* 0x100fe200078e0a00 */
[----:B------:R-:W-:Y:S01]  /*f6c0*/  ISETP.GT.U32.AND P6, PT, R0, R19, PT ;  /* 0x000000130000720c */ /* 0x000fe20003fc4070 */
[----:B------:R-:W-:Y:S01]  /*f6d0*/  @!P1 IMAD.IADD R18, R18, 0x1, -R0 ;  /* 0x0000000112129824 */ /* 0x000fe200078e0a00 */
[----:B------:R0:W-:Y:S01]  /*f6e0*/  STL [R1+0x3b0], R3 ;  /* 0x0003b00301007387 */ /* 0x0001e20000100800 */
[----:B------:R-:W-:-:S02]  /*f6f0*/  IABS R13, R8 ;  /* 0x00000008000d7213 */ /* 0x000fc40000000000 */
[----:B------:R-:W-:Y:S02]  /*f700*/  ISETP.GT.U32.AND P0, PT, R0, R22, PT ;  /* 0x000000160000720c */ /* 0x000fe40003f04070 */
[----:B------:R-:W-:Y:S01]  /*f710*/  ISETP.GE.AND P1, PT, R16, RZ, PT ;  /* 0x000000ff1000720c */ /* 0x000fe20003f26270 */
[----:B------:R-:W-:Y:S01]  /*f720*/  IMAD.HI.U32 R14, R20, R13, RZ ;  /* 0x0000000d140e7227 */ /* 0x000fe200078e00ff */
[----:B------:R-:W-:Y:S02]  /*f730*/  ISETP.GT.U32.AND P4, PT, R0, R18, PT ;  /* 0x000000120000720c */ /* 0x000fe40003f84070 */
[----:B------:R-:W-:Y:S01]  /*f740*/  IABS R23, R15 ;  /* 0x0000000f00177213 */ /* 0x000fe20000000000 */
[----:B0-----:R-:W-:Y:S02]  /*f750*/  IMAD.MOV.U32 R3, RZ, RZ, R6 ;  /* 0x000000ffff037224 */ /* 0x001fe400078e0006 */
[----:B------:R-:W-:-:S04]  /*f760*/  IMAD.HI.U32 R6, R20, R11, RZ ;  /* 0x0000000b14067227 */ /* 0x000fc800078e00ff */
[----:B------:R-:W-:Y:S01]  /*f770*/  @!P5 IMAD.MOV R3, RZ, RZ, -R3 ;  /* 0x000000ffff03d224 */ /* 0x000fe200078e0a03 */
[C---:B------:R-:W-:Y:S01]  /*f780*/  ISETP.GT.U32.AND P5, PT, R0.reuse, R9, PT ;  /* 0x000000090000720c */ /* 0x040fe20003fa4070 */
[----:B------:R-:W-:Y:S02]  /*f790*/  IMAD.MOV R6, RZ, RZ, -R6 ;  /* 0x000000ffff067224 */ /* 0x000fe400078e0a06 */
[----:B------:R-:W-:Y:S01]  /*f7a0*/  @!P6 IMAD.IADD R19, R19, 0x1, -R0 ;  /* 0x000000011313e824 */ /* 0x000fe200078e0a00 */
[----:B------:R0:W-:Y:S01]  /*f7b0*/  STL [R1+0x3ac], R3 ;  /* 0x0003ac0301007387 */ /* 0x0001e20000100800 */
[----:B------:R-:W-:Y:S01]  /*f7c0*/  IMAD R6, R0, R6, R11 ;  /* 0x0000000600067224 */ /* 0x000fe200078e020b */
[----:B------:R-:W-:Y:S01]  /*f7d0*/  IABS R11, R7 ;  /* 0x00000007000b7213 */ /* 0x000fe20000000000 */
[----:B------:R-:W-:Y:S01]  /*f7e0*/  IMAD.MOV R14, RZ, RZ, -R14 ;  /* 0x000000ffff0e7224 */ /* 0x000fe200078e0a0e */
[----:B------:R-:W-:Y:S01]  /*f7f0*/  ISETP.GE.AND P6, PT, R21, RZ, PT ;  /* 0x000000ff1500720c */ /* 0x000fe20003fc6270 */
[----:B------:R-:W-:Y:S01]  /*f800*/  @!P0 IMAD.IADD R22, R22, 0x1, -R0 ;  /* 0x0000000116168824 */ /* 0x000fe200078e0a00 */
[----:B------:R-:W-:Y:S01]  /*f810*/  ISETP.GT.U32.AND P0, PT, R0, R6, PT ;  /* 0x000000060000720c */ /* 0x000fe20003f04070 */
[----:B------:R-:W-:-:S02]  /*f820*/  IMAD.MOV.U32 R4, RZ, RZ, R19 ;  /* 0x000000ffff047224 */ /* 0x000fc400078e0013 */
[--C-:B------:R-:W-:Y:S01]  /*f830*/  @!P5 IMAD.IADD R9, R9, 0x1, -R0.reuse ;  /* 0x000000010909d824 */ /* 0x100fe200078e0a00 */
[----:B------:R-:W-:Y:S01]  /*f840*/  ISETP.GE.AND P5, PT, R10, RZ, PT ;  /* 0x000000ff0a00720c */ /* 0x000fe20003fa6270 */
[----:B------:R-:W-:Y:S01]  /*f850*/  IMAD R10, R0, R14, R13 ;  /* 0x0000000e000a7224 */ /* 0x000fe200078e020d */
[----:B------:R-:W-:Y:S01]  /*f860*/  IADD3 R14, R2, 0xe5, RZ ;  /* 0x000000e5020e7810 */ /* 0x000fe20007ffe0ff */
[----:B------:R-:W-:Y:S01]  /*f870*/  @!P4 IMAD.IADD R18, R18, 0x1, -R0 ;  /* 0x000000011212c824 */ /* 0x000fe200078e0a00 */
[----:B------:R-:W-:Y:S01]  /*f880*/  ISETP.GE.AND P4, PT, R17, RZ, PT ;  /* 0x000000ff1100720c */ /* 0x000fe20003f86270 */
[----:B------:R-:W-:Y:S01]  /*f890*/  @!P1 IMAD.MOV R4, RZ, RZ, -R4 ;  /* 0x000000ffff049224 */ /* 0x000fe200078e0a04 */
[----:B------:R-:W-:Y:S01]  /*f8a0*/  ISETP.GT.U32.AND P1, PT, R0, R10, PT ;  /* 0x0000000a0000720c */ /* 0x000fe20003f24070 */
[----:B0-----:R-:W-:Y:S01]  /*f8b0*/  IMAD.MOV.U32 R3, RZ, RZ, R18 ;  /* 0x000000ffff037224 */ /* 0x001fe200078e0012 */
[----:B------:R-:W-:Y:S01]  /*f8c0*/  IABS R21, R14 ;  /* 0x0000000e00157213 */ /* 0x000fe20000000000 */
[----:B------:R-:W-:Y:S01]  /*f8d0*/  IMAD.HI.U32 R16, R20, R11, RZ ;  /* 0x0000000b14107227 */ /* 0x000fe200078e00ff */
[----:B------:R-:W-:-:S03]  /*f8e0*/  IADD3 R13, R2, 0xe6, RZ ;  /* 0x000000e6020d7810 */ /* 0x000fc60007ffe0ff */
[----:B------:R-:W-:Y:S01]  /*f8f0*/  @!P3 IMAD.MOV R3, RZ, RZ, -R3 ;  /* 0x000000ffff03b224 */ /* 0x000fe200078e0a03 */
[----:B------:R-:W-:Y:S01]  /*f900*/  ISETP.GT.U32.AND P3, PT, R0, R9, PT ;  /* 0x000000090000720c */ /* 0x000fe20003f64070 */
[----:B------:R-:W-:Y:S01]  /*f910*/  @!P0 IMAD.IADD R6, R6, 0x1, -R0 ;  /* 0x0000000106068824 */ /* 0x000fe200078e0a00 */
[----:B------:R-:W-:Y:S01]  /*f920*/  IABS R17, R13 ;  /* 0x0000000d00117213 */ /* 0x000fe20000000000 */
[----:B------:R-:W-:Y:S01]  /*f930*/  IMAD.MOV R16, RZ, RZ, -R16 ;  /* 0x000000ffff107224 */ /* 0x000fe200078e0a10 */
[----:B------:R0:W-:Y:S01]  /*f940*/  STL [R1+0x3a8], R3 ;  /* 0x0003a80301007387 */ /* 0x0001e20000100800 */
[----:B------:R-:W-:Y:S01]  /*f950*/  @!P1 IMAD.IADD R10, R10, 0x1, -R0 ;  /* 0x000000010a0a9824 */ /* 0x000fe200078e0a00 */
[C---:B------:R-:W-:Y:S01]  /*f960*/  ISETP.GT.U32.AND P0, PT, R0.reuse, R6, PT ;  /* 0x000000060000720c */ /* 0x040fe20003f04070 */
[----:B------:R-:W-:Y:S01]  /*f970*/  IMAD R11, R0, R16, R11 ;  /* 0x00000010000b7224 */ /* 0x000fe200078e020b */
[----:B------:R-:W-:Y:S01]  /*f980*/  STL [R1+0x3a4], R4 ;  /* 0x0003a40401007387 */ /* 0x000fe20000100800 */
[----:B------:R-:W-:Y:S01]  /*f990*/  IMAD.HI.U32 R16, R20, R21, RZ ;  /* 0x0000001514107227 */ /* 0x000fe200078e00ff */
[----:B------:R-:W-:-:S03]  /*f9a0*/  ISETP.GT.U32.AND P1, PT, R0, R10, PT ;  /* 0x0000000a0000720c */ /* 0x000fc60003f24070 */
[----:B------:R-:W-:Y:S01]  /*f9b0*/  @!P3 IMAD.IADD R9, R9, 0x1, -R0 ;  /* 0x000000010909b824 */ /* 0x000fe200078e0a00 */
[----:B------:R-:W-:Y:S01]  /*f9c0*/  ISETP.GT.U32.AND P3, PT, R0, R11, PT ;  /* 0x0000000b0000720c */ /* 0x000fe20003f64070 */
[----:B0-----:R-:W-:Y:S02]  /*f9d0*/  IMAD.MOV.U32 R3, RZ, RZ, R22 ;  /* 0x000000ffff037224 */ /* 0x001fe400078e0016 */
[----:B------:R-:W-:Y:S02]  /*f9e0*/  IMAD.MOV R16, RZ, RZ, -R16 ;  /* 0x000000ffff107224 */ /* 0x000fe400078e0a10 */
[----:B------:R-:W-:Y:S01]  /*f9f0*/  @!P4 IMAD.MOV R3, RZ, RZ, -R3 ;  /* 0x000000ffff03c224 */ /* 0x000fe200078e0a03 */
[----:B------:R-:W-:Y:S01]  /*fa00*/  ISETP.GE.AND P4, PT, R8, RZ, PT ;  /* 0x000000ff0800720c */ /* 0x000fe20003f86270 */
[----:B------:R-:W-:Y:S01]  /*fa10*/  @!P0 IMAD.IADD R6, R6, 0x1, -R0 ;  /* 0x0000000106068824 */ /* 0x000fe200078e0a00 */
[----:B------:R-:W-:Y:S01]  /*fa20*/  ISETP.GE.AND P0, PT, R7, RZ, PT ;  /* 0x000000ff0700720c */ /* 0x000fe20003f06270 */
[----:B------:R-:W-:Y:S01]  /*fa30*/  IMAD.HI.U32 R8, R20, R23, RZ ;  /* 0x0000001714087227 */ /* 0x000fe200078e00ff */
[----:B------:R0:W-:Y:S01]  /*fa40*/  STL [R1+0x3a0], R3 ;  /* 0x0003a00301007387 */ /* 0x0001e20000100800 */
[----:B------:R-:W-:-:S02]  /*fa50*/  IADD3 R7, R2, 0xe3, RZ ;  /* 0x000000e302077810 */ /* 0x000fc40007ffe0ff */
[----:B------:R-:W-:-:S04]  /*fa60*/  IMAD.HI.U32 R18, R20, R17, RZ ;  /* 0x0000001114127227 */ /* 0x000fc800078e00ff */
[----:B------:R-:W-:Y:S02]  /*fa70*/  IMAD.MOV R8, RZ, RZ, -R8 ;  /* 0x000000ffff087224 */ /* 0x000fe400078e0a08 */
[----:B------:R-:W-:Y:S01]  /*fa80*/  IMAD R21, R0, R16, R21 ;  /* 0x0000001000157224 */ /* 0x000fe200078e0215 */
[----:B------:R-:W-:Y:S01]  /*fa90*/  IABS R16, R7 ;  /* 0x0000000700107213 */ /* 0x000fe20000000000 */
[----:B0-----:R-:W-:Y:S02]  /*faa0*/  IMAD.MOV.U32 R3, RZ, RZ, R9 ;  /* 0x000000ffff037224 */ /* 0x001fe400078e0009 */
[----:B------:R-:W-:Y:S01]  /*fab0*/  @!P1 IMAD.IADD R10, R10, 0x1, -R0 ;  /* 0x000000010a0a9824 */ /* 0x000fe200078e0a00 */
[----:B------:R-:W-:Y:S01]  /*fac0*/  ISETP.GT.U32.AND P1, PT, R0, R21, PT ;  /* 0x000000150000720c */ /* 0x000fe20003f24070 */
[----:B------:R-:W-:Y:S02]  /*fad0*/  @!P6 IMAD.MOV R3, RZ, RZ, -R3 ;  /* 0x000000ffff03e224 */ /* 0x000fe400078e0a03 */
[----:B------:R-:W-:-:S02]  /*fae0*/  IMAD.MOV R18, RZ, RZ, -R18 ;  /* 0x000000ffff127224 */ /* 0x000fc400078e0a12 */
[----:B------:R-:W-:Y:S01]  /*faf0*/  @!P3 IMAD.IADD R11, R11, 0x1, -R0 ;  /* 0x000000010b0bb824 */ /* 0x000fe200078e0a00 */
[----:B------:R0:W-:Y:S01]  /*fb00*/  STL [R1+0x39c], R3 ;  /* 0x00039c0301007387 */ /* 0x0001e20000100800 */
[C---:B------:R-:W-:Y:S02]  /*fb10*/  IMAD R8, R0.reuse, R8, R23 ;  /* 0x0000000800087224 */ /* 0x040fe400078e0217 */
[C---:B------:R-:W-:Y:S01]  /*fb20*/  IMAD R17, R0.reuse, R18, R17 ;  /* 0x0000001200117224 */ /* 0x040fe200078e0211 */
[----:B------:R-:W-:Y:S01]  /*fb30*/  ISETP.GT.U32.AND P6, PT, R0, R11, PT ;  /* 0x0000000b0000720c */ /* 0x000fe20003fc4070 */
[----:B------:R-:W-:Y:S01]  /*fb40*/  IMAD.MOV.U32 R9, RZ, RZ, R16 ;  /* 0x000000ffff097224 */ /* 0x000fe200078e0010 */
[----:B------:R-:W-:Y:S01]  /*fb50*/  IADD3 R16, R2, 0xe2, RZ ;  /* 0x000000e202107810 */ /* 0x000fe20007ffe0ff */
[----:B------:R-:W-:Y:S01]  /*fb60*/  IMAD.MOV.U32 R4, RZ, RZ, R6 ;  /* 0x000000ffff047224 */ /* 0x000fe200078e0006 */
[----:B------:R-:W-:Y:S01]  /*fb70*/  ISETP.GT.U32.AND P3, PT, R0, R17, PT ;  /* 0x000000110000720c */ /* 0x000fe20003f64070 */
[----:B------:R-:W-:-:S04]  /*fb80*/  IMAD.HI.U32 R6, R20, R9, RZ ;  /* 0x0000000914067227 */ /* 0x000fc800078e00ff */
[----:B0-----:R-:W-:Y:S02]  /*fb90*/  IMAD.MOV.U32 R3, RZ, RZ, R10 ;  /* 0x000000ffff037224 */ /* 0x001fe400078e000a */
[----:B------:R-:W-:Y:S01]  /*fba0*/  @!P5 IMAD.MOV R4, RZ, RZ, -R4 ;  /* 0x000000ffff04d224 */ /* 0x000fe200078e0a04 */
[----:B------:R-:W-:Y:S01]  /*fbb0*/  ISETP.GE.AND P5, PT, R13, RZ, PT ;  /* 0x000000ff0d00720c */ /* 0x000fe20003fa6270 */
[----:B------:R-:W-:Y:S01]  /*fbc0*/  @!P4 IMAD.MOV R3, RZ, RZ, -R3 ;  /* 0x000000ffff03c224 */ /* 0x000fe200078e0a03 */
[C---:B------:R-:W-:Y:S01]  /*fbd0*/  ISETP.GT.U32.AND P4, PT, R0.reuse, R8, PT ;  /* 0x000000080000720c */ /* 0x040fe20003f84070 */
[----:B------:R-:W-:Y:S01]  /*fbe0*/  IMAD.MOV R6, RZ, RZ, -R6 ;  /* 0x000000ffff067224 */ /* 0x000fe200078e0a06 */
[----:B------:R-:W-:Y:S01]  /*fbf0*/  IABS R13, R16 ;  /* 0x00000010000d7213 */ /* 0x000fe20000000000 */
[--C-:B------:R-:W-:Y:S01]  /*fc00*/  @!P1 IMAD.IADD R21, R21, 0x1, -R0.reuse ;  /* 0x0000000115159824 */ /* 0x100fe200078e0a00 */
[----:B------:R-:W-:Y:S01]  /*fc10*/  STL [R1+0x398], R4 ;  /* 0x0003980401007387 */ /* 0x000fe20000100800 */
[----:B------:R-:W-:Y:S01]  /*fc20*/  IMAD R10, R0, R6, R9 ;  /* 0x00000006000a7224 */ /* 0x000fe200078e0209 */
[----:B------:R-:W-:Y:S01]  /*fc30*/  IADD3 R6, R2, 0xdf, RZ ;  /* 0x000000df02067810 */ /* 0x000fe20007ffe0ff */
[----:B------:R-:W-:Y:S01]  /*fc40*/  IMAD.MOV.U32 R9, RZ, RZ, R13 ;  /* 0x000000ffff097224 */ /* 0x000fe200078e000d */
[----:B------:R0:W-:Y:S01]  /*fc50*/  STL [R1+0x394], R3 ;  /* 0x0003940301007387 */ /* 0x0001e20000100800 */
[--C-:B------:R-:W-:Y:S01]  /*fc60*/  @!P6 IMAD.IADD R11, R11, 0x1, -R0.reuse ;  /* 0x000000010b0be824 */ /* 0x100fe200078e0a00 */
[----:B------:R-:W-:Y:S01]  /*fc70*/  ISETP.GE.AND P6, PT, R14, RZ, PT ;  /* 0x000000ff0e00720c */ /* 0x000fe20003fc6270 */
[--C-:B------:R-:W-:Y:S01]  /*fc80*/  @!P3 IMAD.IADD R17, R17, 0x1, -R0.reuse ;  /* 0x000000011111b824 */ /* 0x100fe200078e0a00 */
[----:B------:R-:W-:Y:S01]  /*fc90*/  IADD3 R13, R2, 0xe1, RZ ;  /* 0x000000e1020d7810 */ /* 0x000fe20007ffe0ff */
[----:B------:R-:W-:Y:S01]  /*fca0*/  @!P4 IMAD.IADD R8, R8, 0x1, -R0 ;  /* 0x000000010808c824 */ /* 0x000fe200078e0a00 */
[----:B------:R-:W-:Y:S01]  /*fcb0*/  ISETP.GT.U32.AND P4, PT, R0, R21, PT ;  /* 0x000000150000720c */ /* 0x000fe20003f84070 */
[----:B------:R-:W-:Y:S01]  /*fcc0*/  IMAD.HI.U32 R14, R20, R9, RZ ;  /* 0x00000009140e7227 */ /* 0x000fe200078e00ff */
[----:B------:R-:W-:-:S02]  /*fcd0*/  ISETP.GT.U32.AND P1, PT, R0, R17, PT ;  /* 0x000000110000720c */ /* 0x000fc40003f24070 */
[----:B------:R-:W-:Y:S01]  /*fce0*/  ISETP.GE.AND P3, PT, R15, RZ, PT ;  /* 0x000000ff0f00720c */ /* 0x000fe20003f66270 */
[----:B------:R-:W-:Y:S01]  /*fcf0*/  IMAD.MOV R14, RZ, RZ, -R14 ;  /* 0x000000ffff0e7224 */ /* 0x000fe200078e0a0e */
[----:B------:R-:W-:Y:S01]  /*fd00*/  IABS R15, R13 ;  /* 0x0000000d000f7213 */ /* 0x000fe20000000000 */
[----:B0-----:R-:W-:Y:S01]  /*fd10*/  IMAD.MOV.U32 R3, RZ, RZ, R11 ;  /* 0x000000ffff037224 */ /* 0x001fe200078e000b */
[----:B------:R-:W-:Y:S01]  /*fd20*/  IABS R18, R6 ;  /* 0x0000000600127213 */ /* 0x000fe20000000000 */
[----:B------:R-:W-:Y:S01]  /*fd30*/  IMAD R9, R0, R14, R9 ;  /* 0x0000000e00097224 */ /* 0x000fe200078e0209 */
[----:B------:R-:W-:Y:S01]  /*fd40*/  IADD3 R11, R2, 0xe0, RZ ;  /* 0x000000e0020b7810 */ /* 0x000fe20007ffe0ff */
[----:B------:R-:W-:Y:S01]  /*fd50*/  @!P0 IMAD.MOV R3, RZ, RZ, -R3 ;  /* 0x000000ffff038224 */ /* 0x000fe200078e0a03 */
[C---:B------:R-:W-:Y:S01]  /*fd60*/  ISETP.GT.U32.AND P0, PT, R0.reuse, R8, PT ;  /* 0x000000080000720c */ /* 0x040fe20003f04070 */
[--C-:B------:R-:W-:Y:S01]  /*fd70*/  @!P4 IMAD.IADD R21, R21, 0x1, -R0.reuse ;  /* 0x000000011515c824 */ /* 0x100fe200078e0a00 */
[C---:B------:R-:W-:Y:S01]  /*fd80*/  ISETP.GT.U32.AND P4, PT, R0.reuse, R9, PT ;  /* 0x000000090000720c */ /* 0x040fe20003f84070 */
[----:B------:R-:W-:Y:S01]  /*fd90*/  @!P1 IMAD.IADD R17, R17, 0x1, -R0 ;  /* 0x0000000111119824 */ /* 0x000fe200078e0a00 */
[----:B------:R-:W-:Y:S01]  /*fda0*/  ISETP.GT.U32.AND P1, PT, R0, R10, PT ;  /* 0x0000000a0000720c */ /* 0x000fe20003f24070 */
[----:B------:R-:W-:Y:S01]  /*fdb0*/  IMAD.HI.U32 R19, R20, R15, RZ ;  /* 0x0000000f14137227 */ /* 0x000fe200078e00ff */
[----:B------:R0:W-:Y:S01]  /*fdc0*/  STL [R1+0x390], R3 ;  /* 0x0003900301007387 */ /* 0x0001e20000100800 */
[----:B------:R-:W-:-:S02]  /*fdd0*/  IABS R14, R11 ;  /* 0x0000000b000e7213 */ /* 0x000fc40000000000 */
[----:B------:R-:W-:-:S04]  /*fde0*/  IMAD.MOV.U32 R4, RZ, RZ, R17 ;  /* 0x000000ffff047224 */ /* 0x000fc800078e0011 */
[--C-:B------:R-:W-:Y:S01]  /*fdf0*/  @!P0 IMAD.IADD R8, R8, 0x1, -R0.reuse ;  /* 0x0000000108088824 */ /* 0x100fe200078e0a00 */
[----:B------:R-:W-:Y:S01]  /*fe00*/  ISETP.GE.AND P0, PT, R7, RZ, PT ;  /* 0x000000ff0700720c */ /* 0x000fe20003f06270 */
[----:B------:R-:W-:Y:S02]  /*fe10*/  @!P4 IMAD.IADD R9, R9, 0x1, -R0 ;  /* 0x000000010909c824 */ /* 0x000fe400078e0a00 */
[----:B------:R-:W-:Y:S02]  /*fe20*/  IMAD.MOV R7, RZ, RZ, -R19 ;  /* 0x000000ffff077224 */ /* 0x000fe400078e0a13 */
[----:B------:R-:W-:Y:S01]  /*fe30*/  @!P5 IMAD.MOV R4, RZ, RZ, -R4 ;  /* 0x000000ffff04d224 */ /* 0x000fe200078e0a04 */
[----:B------:R-:W-:Y:S01]  /*fe40*/  ISETP.GT.U32.AND P5, PT, R0, R9, PT ;  /* 0x000000090000720c */ /* 0x000fe20003fa4070 */
[----:B------:R-:W-:Y:S01]  /*fe50*/  @!P1 IMAD.IADD R10, R10, 0x1, -R0 ;  /* 0x000000010a0a9824 */ /* 0x000fe200078e0a00 */
[----:B------:R-:W-:Y:S01]  /*fe60*/  ISETP.GE.AND P1, PT, R16, RZ, PT ;  /* 0x000000ff1000720c */ /* 0x000fe20003f26270 */
[----:B------:R-:W-:Y:S01]  /*fe70*/  IMAD R7, R0, R7, R15 ;  /* 0x0000000700077224 */ /* 0x000fe200078e020f */
[----:B------:R-:W-:Y:S01]  /*fe80*/  STL [R1+0x38c], R4 ;  /* 0x00038c0401007387 */ /* 0x000fe20000100800 */
[----:B------:R-:W-:Y:S01]  /*fe90*/  IMAD.HI.U32 R15, R20, R18, RZ ;  /* 0x00000012140f7227 */ /* 0x000fe200078e00ff */
[----:B------:R-:W-:-:S02]  /*fea0*/  ISETP.GT.U32.AND P4, PT, R0, R10, PT ;  /* 0x0000000a0000720c */ /* 0x000fc40003f84070 */
[----:B------:R-:W-:Y:S01]  /*feb0*/  IADD3 R16, R2, 0xdc, RZ ;  /* 0x000000dc02107810 */ /* 0x000fe20007ffe0ff */
[----:B0-----:R-:W-:Y:S02]  /*fec0*/  IMAD.MOV.U32 R3, RZ, RZ, R21 ;  /* 0x000000ffff037224 */ /* 0x001fe400078e0015 */
        /* <DEDUP_REMOVED lines=13> */
[----:B0-----:R-:W-:Y:S01]  /*ffa0*/  IMAD.MOV.U32 R3, RZ, RZ, R8 ;  /* 0x000000ffff037224 */ /* 0x001fe200078e0008 */
[----:B------:R-:W-:Y:S01]  /*ffb0*/  IADD3 R8, R2, 0xde, RZ ;  /* 0x000000de02087810 */ /* 0x000fe20007ffe0ff */
[--C-:B------:R-:W-:Y:S01]  /*ffc0*/  @!P6 IMAD.IADD R7, R7, 0x1, -R0.reuse ;  /* 0x000000010707e824 */ /* 0x100fe200078e0a00 */
[----:B------:R-:W-:Y:S01]  /*ffd0*/  IABS R13, R19 ;  /* 0x00000013000d7213 */ /* 0x000fe20000000000 */
[----:B------:R-:W-:Y:S01]  /*ffe0*/  @!P3 IMAD.MOV R3, RZ, RZ, -R3 ;  /* 0x000000ffff03b224 */ /* 0x000fe200078e0a03 */
[----:B------:R-:W-:Y:S01]  /*fff0*/  ISETP.GT.U32.AND P3, PT, R0, R21, PT ;  /* 0x000000150000720c */ /* 0x000fe20003f64070 */
[----:B------:R-:W-:Y:S01]  /*10000*/  @!P5 IMAD.IADD R18, R18, 0x1, -R0 ;  /* 0x000000011212d824 */ /* 0x000fe200078e0a00 */
[----:B------:R-:W-:Y:S01]  /*10010*/  ISETP.GE.AND P6, PT, R11, RZ, PT ;  /* 0x000000ff0b00720c */ /* 0x000fe20003fc6270 */
[----:B------:R-:W-:Y:S01]  /*10020*/  IMAD.MOV.U32 R11, RZ, RZ, R13 ;  /* 0x000000ffff0b7224 */ /* 0x000fe200078e000d */
[----:B------:R0:W-:Y:S01]  /*10030*/  STL [R1+0x384], R3 ;  /* 0x0003840301007387 */ /* 0x0001e20000100800 */
[----:B------:R-:W-:-:S02]  /*10040*/  IABS R15, R8 ;  /* 0x00000008000f7213 */ /* 0x000fc40000000000 */
[----:B------:R-:W-:Y:S02]  /*10050*/  ISETP.GT.U32.AND P5, PT, R0, R18, PT ;  /* 0x000000120000720c */ /* 0x000fe40003fa4070 */
[----:B------:R-:W-:-:S04]  /*10060*/  IABS R14, R16 ;  /* 0x00000010000e7213 */ /* 0x000fc80000000000 */
[----:B------:R-:W-:Y:S02]  /*10070*/  @!P3 IMAD.IADD R21, R21, 0x1, -R0 ;  /* 0x000000011515b824 */ /* 0x000fe400078e0a00 */
[----:B0-----:R-:W-:Y:S02]  /*10080*/  IMAD.MOV.U32 R3, RZ, RZ, R10 ;  /* 0x000000ffff037224 */ /* 0x001fe400078e000a */
[----:B------:R-:W-:Y:S01]  /*10090*/  IMAD.HI.U32 R10, R20, R15, RZ ;  /* 0x0000000f140a7227 */ /* 0x000fe200078e00ff */
[----:B------:R-:W-:-:S03]  /*100a0*/  ISETP.GT.U32.AND P3, PT, R0, R21, PT ;  /* 0x000000150000720c */ /* 0x000fc60003f64070 */
[----:B------:R-:W-:Y:S01]  /*100b0*/  @!P0 IMAD.MOV R3, RZ, RZ, -R3 ;  /* 0x000000ffff038224 */ /* 0x000fe200078e0a03 */
[----:B------:R-:W-:Y:S01]  /*100c0*/  ISETP.GT.U32.AND P0, PT, R0, R7, PT ;  /* 0x000000070000720c */ /* 0x000fe20003f04070 */
[----:B------:R-:W-:Y:S02]  /*100d0*/  IMAD.MOV R10, RZ, RZ, -R10 ;  /* 0x000000ffff0a7224 */ /* 0x000fe400078e0a0a */
[----:B------:R-:W-:Y:S01]  /*100e0*/  @!P5 IMAD.IADD R18, R18, 0x1, -R0 ;  /* 0x000000011212d824 */ /* 0x000fe200078e0a00 */
[----:B------:R0:W-:Y:S01]  /*100f0*/  STL [R1+0x37c], R3 ;  /* 0x00037c0301007387 */ /* 0x0001e20000100800 */
[----:B------:R-:W-:Y:S02]  /*10100*/  IMAD R15, R0, R10, R15 ;  /* 0x0000000a000f7224 */ /* 0x000fe400078e020f */
[----:B------:R-:W-:-:S04]  /*10110*/  IMAD.HI.U32 R17, R20, R14, RZ ;  /* 0x0000000e14117227 */ /* 0x000fc800078e00ff */
[--C-:B------:R-:W-:Y:S01]  /*10120*/  @!P3 IMAD.IADD R21, R21, 0x1, -R0.reuse ;  /* 0x000000011515b824 */ /* 0x100fe200078e0a00 */
[----:B------:R-:W-:Y:S01]  /*10130*/  ISETP.GE.AND P3, PT, R8, RZ, PT ;  /* 0x000000ff0800720c */ /* 0x000fe20003f66270 */
[----:B------:R-:W-:Y:S01]  /*10140*/  @!P0 IMAD.IADD R7, R7, 0x1, -R0 ;  /* 0x0000000107078824 */ /* 0x000fe200078e0a00 */
[----:B------:R-:W-:Y:S01]  /*10150*/  ISETP.GT.U32.AND P0, PT, R0, R15, PT ;  /* 0x0000000f0000720c */ /* 0x000fe20003f04070 */
[----:B0-----:R-:W-:Y:S01]  /*10160*/  IMAD.MOV.U32 R3, RZ, RZ, R9 ;  /* 0x000000ffff037224 */ /* 0x001fe200078e0009 */
[----:B------:R-:W-:Y:S01]  /*10170*/  IADD3 R8, R2, 0xda, RZ ;  /* 0x000000da02087810 */ /* 0x000fe20007ffe0ff */
[----:B------:R-:W-:-:S03]  /*10180*/  IMAD.HI.U32 R9, R20, R11, RZ ;  /* 0x0000000b14097227 */ /* 0x000fc600078e00ff */
[----:B------:R-:W-:Y:S01]  /*10190*/  IABS R10, R8 ;  /* 0x00000008000a7213 */ /* 0x000fe20000000000 */
[----:B------:R-:W-:Y:S02]  /*101a0*/  IMAD.MOV R9, RZ, RZ, -R9 ;  /* 0x000000ffff097224 */ /* 0x000fe400078e0a09 */
[----:B------:R-:W-:Y:S01]  /*101b0*/  @!P1 IMAD.MOV R3, RZ, RZ, -R3 ;  /* 0x000000ffff039224 */ /* 0x000fe200078e0a03 */
[----:B------:R-:W-:Y:S01]  /*101c0*/  ISETP.GE.AND P1, PT, R6, RZ, PT ;  /* 0x000000ff0600720c */ /* 0x000fe20003f26270 */
[----:B------:R-:W-:Y:S01]  /*101d0*/  IMAD R11, R0, R9, R11 ;  /* 0x00000009000b7224 */ /* 0x000fe200078e020b */
[----:B------:R-:W-:Y:S01]  /*101e0*/  IADD3 R9, R2, 0xdb, RZ ;  /* 0x000000db02097810 */ /* 0x000fe20007ffe0ff */
[----:B------:R-:W-:Y:S01]  /*101f0*/  @!P0 IMAD.IADD R15, R15, 0x1, -R0 ;  /* 0x000000010f0f8824 */ /* 0x000fe200078e0a00 */
[----:B------:R0:W-:Y:S01]  /*10200*/  STL [R1+0x380], R3 ;  /* 0x0003800301007387 */ /* 0x0001e20000100800 */
[----:B------:R-:W-:Y:S01]  /*10210*/  IMAD.MOV R17, RZ, RZ, -R17 ;  /* 0x000000ffff117224 */ /* 0x000fe200078e0a11 */
[C---:B------:R-:W-:Y:S01]  /*10220*/  ISETP.GT.U32.AND P5, PT, R0.reuse, R11, PT ;  /* 0x0000000b0000720c */ /* 0x040fe20003fa4070 */
[----:B------:R-:W-:Y:S01]  /*10230*/  IMAD.MOV.U32 R4, RZ, RZ, R21 ;  /* 0x000000ffff047224 */ /* 0x000fe200078e0015 */
[----:B------:R-:W-:Y:S01]  /*10240*/  IABS R13, R9 ;  /* 0x00000009000d7213 */ /* 0x000fe20000000000 */
[----:B------:R-:W-:Y:S01]  /*10250*/  IMAD R14, R0, R17, R14 ;  /* 0x00000011000e7224 */ /* 0x000fe200078e020e */
[----:B------:R-:W-:Y:S01]  /*10260*/  IADD3 R6, R2, 0xd9, RZ ;  /* 0x000000d902067810 */ /* 0x000fe20007ffe0ff */
[----:B------:R-:W-:Y:S01]  /*10270*/  @!P6 IMAD.MOV R4, RZ, RZ, -R4 ;  /* 0x000000ffff04e224 */ /* 0x000fe200078e0a04 */
[----:B------:R-:W-:Y:S01]  /*10280*/  ISETP.GE.AND P0, PT, R19, RZ, PT ;  /* 0x000000ff1300720c */ /* 0x000fe20003f06270 */
[----:B------:R-:W-:Y:S01]  /*10290*/  IMAD.HI.U32 R17, R20, R13, RZ ;  /* 0x0000000d14117227 */ /* 0x000fe200078e00ff */
[----:B------:R-:W-:-:S02]  /*102a0*/  IABS R19, R6 ;  /* 0x0000000600137213 */ /* 0x000fc40000000000 */
[C---:B------:R-:W-:Y:S01]  /*102b0*/  ISETP.GT.U32.AND P6, PT, R0.reuse, R14, PT ;  /* 0x0000000e0000720c */ /* 0x040fe20003fc4070 */
[----:B0-----:R-:W-:Y:S02]  /*102c0*/  IMAD.MOV.U32 R3, RZ, RZ, R7 ;  /* 0x000000ffff037224 */ /* 0x001fe400078e0007 */
[----:B------:R-:W-:Y:S01]  /*102d0*/  @!P5 IMAD.IADD R11, R11, 0x1, -R0 ;  /* 0x000000010b0bd824 */ /* 0x000fe200078e0a00 */
[----:B------:R-:W-:Y:S01]  /*102e0*/  ISETP.GT.U32.AND P5, PT, R0, R15, PT ;  /* 0x0000000f0000720c */ /* 0x000fe20003fa4070 */
[----:B------:R-:W-:Y:S02]  /*102f0*/  @!P4 IMAD.MOV R3, RZ, RZ, -R3 ;  /* 0x000000ffff03c224 */ /* 0x000fe400078e0a03 */
[----:B------:R-:W-:Y:S01]  /*10300*/  IMAD.HI.U32 R7, R20, R10, RZ ;  /* 0x0000000a14077227 */ /* 0x000fe200078e00ff */
[----:B------:R-:W-:Y:S02]  /*10310*/  ISETP.GT.U32.AND P4, PT, R0, R11, PT ;  /* 0x0000000b0000720c */ /* 0x000fe40003f84070 */
[----:B------:R0:W-:Y:S01]  /*10320*/  STL [R1+0x378], R3 ;  /* 0x0003780301007387 */ /* 0x0001e20000100800 */
[----:B------:R-:W-:-:S02]  /*10330*/  IMAD.MOV R7, RZ, RZ, -R7 ;  /* 0x000000ffff077224 */ /* 0x000fc400078e0a07 */
[----:B------:R-:W-:Y:S01]  /*10340*/  IMAD.MOV R17, RZ, RZ, -R17 ;  /* 0x000000ffff117224 */ /* 0x000fe200078e0a11 */
[----:B------:R-:W-:Y:S01]  /*10350*/  STL [R1+0x368], R4 ;  /* 0x0003680401007387 */ /* 0x000fe20000100800 */
[----:B------:R-:W-:Y:S01]  /*10360*/  IMAD R10, R0, R7, R10 ;  /* 0x00000007000a7224 */ /* 0x000fe200078e020a */
[----:B------:R-:W-:Y:S01]  /*10370*/  IADD3 R7, R2, 0xd8, RZ ;  /* 0x000000d802077810 */ /* 0x000fe20007ffe0ff */
[C---:B------:R-:W-:Y:S02]  /*10380*/  IMAD R13, R0.reuse, R17, R13 ;  /* 0x00000011000d7224 */ /* 0x040fe400078e020d */
[--C-:B------:R-:W-:Y:S02]  /*10390*/  @!P5 IMAD.IADD R15, R15, 0x1, -R0.reuse ;  /* 0x000000010f0fd824 */ /* 0x100fe400078e0a00 */
[----:B------:R-:W-:Y:S01]  /*103a0*/  @!P4 IMAD.IADD R11, R11, 0x1, -R0 ;  /* 0x000000010b0bc824 */ /* 0x000fe200078e0a00 */
[C---:B------:R-:W-:Y:S01]  /*103b0*/  ISETP.GT.U32.AND P4, PT, R0.reuse, R10, PT ;  /* 0x0000000a0000720c */ /* 0x040fe20003f84070 */
[----:B0-----:R-:W-:Y:S01]  /*103c0*/  IMAD.MOV.U32 R3, RZ, RZ, R18 ;  /* 0x000000ffff037224 */ /* 0x001fe200078e0012 */
[----:B------:R-:W-:Y:S01]  /*103d0*/  ISETP.GT.U32.AND P5, PT, R0, R13, PT ;  /* 0x0000000d0000720c */ /* 0x000fe20003fa4070 */
[----:B------:R-:W-:Y:S01]  /*103e0*/  IMAD.HI.U32 R17, R20, R19, RZ ;  /* 0x0000001314117227 */ /* 0x000fe200078e00ff */
[----:B------:R-:W-:-:S03]  /*103f0*/  IADD3 R18, R2, 0xd6, RZ ;  /* 0x000000d602127810 */ /* 0x000fc60007ffe0ff */
[----:B------:R-:W-:Y:S01]  /*10400*/  @!P1 IMAD.MOV R3, RZ, RZ, -R3 ;  /* 0x000000ffff039224 */ /* 0x000fe200078e0a03 */
[----:B------:R-:W-:Y:S01]  /*10410*/  ISETP.GE.AND P1, PT, R16, RZ, PT ;  /* 0x000000ff1000720c */ /* 0x000fe20003f26270 */
[----:B------:R-:W-:Y:S01]  /*10420*/  IMAD.MOV R17, RZ, RZ, -R17 ;  /* 0x000000ffff117224 */ /* 0x000fe200078e0a11 */
[----:B------:R-:W-:Y:S01]  /*10430*/  IABS R16, R7 ;  /* 0x0000000700107213 */ /* 0x000fe20000000000 */
[--C-:B------:R-:W-:Y:S01]  /*10440*/  @!P6 IMAD.IADD R14, R14, 0x1, -R0.reuse ;  /* 0x000000010e0ee824 */ /* 0x100fe200078e0a00 */
[----:B------:R0:W-:Y:S01]  /*10450*/  STL [R1+0x374], R3 ;  /* 0x0003740301007387 */ /* 0x0001e20000100800 */
[--C-:B------:R-:W-:Y:S01]  /*10460*/  @!P4 IMAD.IADD R10, R10, 0x1, -R0.reuse ;  /* 0x000000010a0ac824 */ /* 0x100fe200078e0a00 */
[----:B------:R-:W-:Y:S01]  /*10470*/  ISETP.GE.AND P6, PT, R9, RZ, PT ;  /* 0x000000ff0900720c */ /* 0x000fe20003fc6270 */
[----:B------:R-:W-:Y:S01]  /*10480*/  IMAD R19, R0, R17, R19 ;  /* 0x0000001100137224 */ /* 0x000fe200078e0213 */
[----:B------:R-:W-:Y:S01]  /*10490*/  IADD3 R9, R2, 0xd7, RZ ;  /* 0x000000d702097810 */ /* 0x000fe20007ffe0ff */
[----:B------:R-:W-:Y:S01]  /*104a0*/  @!P5 IMAD.IADD R13, R13, 0x1, -R0 ;  /* 0x000000010d0dd824 */ /* 0x000fe200078e0a00 */
[----:B------:R-:W-:Y:S01]  /*104b0*/  ISETP.GT.U32.AND P4, PT, R0, R10, PT ;  /* 0x0000000a0000720c */ /* 0x000fe20003f84070 */
[----:B------:R-:W-:Y:S01]  /*104c0*/  IMAD.HI.U32 R17, R20, R16, RZ ;  /* 0x0000001014117227 */ /* 0x000fe200078e00ff */
[----:B------:R-:W-:-:S02]  /*104d0*/  IABS R21, R9 ;  /* 0x0000000900157213 */ /* 0x000fc40000000000 */
[C---:B------:R-:W-:Y:S01]  /*104e0*/  ISETP.GT.U32.AND P5, PT, R0.reuse, R14, PT ;  /* 0x0000000e0000720c */ /* 0x040fe20003fa4070 */
[----:B0-----:R-:W-:Y:S01]  /*104f0*/  IMAD.MOV.U32 R3, RZ, RZ, R15 ;  /* 0x000000ffff037224 */ /* 0x001fe200078e000f */
[----:B------:R-:W-:Y:S01]  /*10500*/  IABS R15, R18 ;  /* 0x00000012000f7213 */ /* 0x000fe20000000000 */
[----:B------:R-:W-:Y:S02]  /*10510*/  IMAD.MOV R17, RZ, RZ, -R17 ;  /* 0x000000ffff117224 */ /* 0x000fe400078e0a11 */
[----:B------:R-:W-:Y:S01]  /*10520*/  @!P3 IMAD.MOV R3, RZ, RZ, -R3 ;  /* 0x000000ffff03b224 */ /* 0x000fe200078e0a03 */
[C---:B------:R-:W-:Y:S01]  /*10530*/  ISETP.GT.U32.AND P3, PT, R0.reuse, R13, PT ;  /* 0x0000000d0000720c */ /* 0x040fe20003f64070 */
[----:B------:R-:W-:Y:S02]  /*10540*/  IMAD R16, R0, R17, R16 ;  /* 0x0000001100107224 */ /* 0x000fe400078e0210 */
[--C-:B------:R-:W-:Y:S01]  /*10550*/  @!P4 IMAD.IADD R10, R10, 0x1, -R0.reuse ;  /* 0x000000010a0ac824 */ /* 0x100fe200078e0a00 */
[----:B------:R0:W-:Y:S02]  /*10560*/  STL [R1+0x370], R3 ;  /* 0x0003700301007387 */ /* 0x0001e40000100800 */
[----:B------:R-:W-:Y:S01]  /*10570*/  ISETP.GT.U32.AND P4, PT, R0, R16, PT ;  /* 0x000000100000720c */ /* 0x000fe20003f84070 */
[----:B------:R-:W-:Y:S01]  /*10580*/  @!P5 IMAD.IADD R14, R14, 0x1, -R0 ;  /* 0x000000010e0ed824 */ /* 0x000fe200078e0a00 */
[----:B------:R-:W-:Y:S01]  /*10590*/  ISETP.GE.AND P5, PT, R8, RZ, PT ;  /* 0x000000ff0800720c */ /* 0x000fe20003fa6270 */
[----:B------:R-:W-:-:S04]  /*105a0*/  IMAD.HI.U32 R8, R20, R15, RZ ;  /* 0x0000000f14087227 */ /* 0x000fc800078e00ff */
[----:B------:R-:W-:Y:S01]  /*105b0*/  @!P3 IMAD.IADD R13, R13, 0x1, -R0 ;  /* 0x000000010d0db824 */ /* 0x000fe200078e0a00 */
[----:B------:R-:W-:Y:S01]  /*105c0*/  ISETP.GE.AND P3, PT, R6, RZ, PT ;  /* 0x000000ff0600720c */ /* 0x000fe20003f66270 */
[----:B0-----:R-:W-:Y:S01]  /*105d0*/  IMAD.MOV.U32 R3, RZ, RZ, R11 ;  /* 0x000000ffff037224 */ /* 0x001fe200078e000b */
[----:B------:R-:W-:Y:S01]  /*105e0*/  IADD3 R6, R2, 0xd5, RZ ;  /* 0x000000d502067810 */ /* 0x000fe20007ffe0ff */
[----:B------:R-:W-:Y:S02]  /*105f0*/  IMAD.MOV.U32 R11, RZ, RZ, R21 ;  /* 0x000000ffff0b7224 */ /* 0x000fe400078e0015 */
[----:B------:R-:W-:Y:S01]  /*10600*/  @!P0 IMAD.MOV R3, RZ, RZ, -R3 ;  /* 0x000000ffff038224 */ /* 0x000fe200078e0a03 */
[----:B------:R-:W-:Y:S01]  /*10610*/  ISETP.GT.U32.AND P0, PT, R0, R19, PT ;  /* 0x000000130000720c */ /* 0x000fe20003f04070 */
[----:B------:R-:W-:-:S03]  /*10620*/  IMAD.HI.U32 R17, R20, R11, RZ ;  /* 0x0000000b14117227 */ /* 0x000fc600078e00ff */
[----:B------:R0:W-:Y:S01]  /*10630*/  STL [R1+0x36c], R3 ;  /* 0x00036c0301007387 */ /* 0x0001e20000100800 */
[----:B------:R-:W-:Y:S02]  /*10640*/  IMAD.MOV R17, RZ, RZ, -R17 ;  /* 0x000000ffff117224 */ /* 0x000fe400078e0a11 */
[----:B------:R-:W-:Y:S02]  /*10650*/  IMAD.MOV.U32 R4, RZ, RZ, R14 ;  /* 0x000000ffff047224 */ /* 0x000fe400078e000e */
[----:B------:R-:W-:Y:S01]  /*10660*/  IMAD R11, R0, R17, R11 ;  /* 0x00000011000b7224 */ /* 0x000fe200078e020b */
[----:B------:R-:W-:Y:S01]  /*10670*/  IABS R17, R6 ;  /* 0x0000000600117213 */ /* 0x000fe20000000000 */
[----:B------:R-:W-:Y:S02]  /*10680*/  @!P4 IMAD.IADD R16, R16, 0x1, -R0 ;  /* 0x000000011010c824 */ /* 0x000fe400078e0a00 */
[----:B------:R-:W-:Y:S01]  /*10690*/  @!P1 IMAD.MOV R4, RZ, RZ, -R4 ;  /* 0x000000ffff049224 */ /* 0x000fe200078e0a04 */
[----:B------:R-:W-:Y:S01]  /*106a0*/  ISETP.GT.U32.AND P4, PT, R0, R11, PT ;  /* 0x0000000b0000720c */ /* 0x000fe20003f84070 */
[----:B0-----:R-:W-:-:S02]  /*106b0*/  IMAD.MOV.U32 R3, RZ, RZ, R13 ;  /* 0x000000ffff037224 */ /* 0x001fc400078e000d */
[----:B------:R-:W-:Y:S01]  /*106c0*/  IMAD.MOV.U32 R14, RZ, RZ, R17 ;  /* 0x000000ffff0e7224 */ /* 0x000fe200078e0011 */
[----:B------:R-:W-:Y:S01]  /*106d0*/  STL [R1+0x358], R4 ;  /* 0x0003580401007387 */ /* 0x000fe20000100800 */
[----:B------:R-:W-:Y:S01]  /*106e0*/  @!P0 IMAD.IADD R19, R19, 0x1, -R0 ;  /* 0x0000000113138824 */ /* 0x000fe200078e0a00 */
[----:B------:R-:W-:Y:S01]  /*106f0*/  ISETP.GE.AND P0, PT, R7, RZ, PT ;  /* 0x000000ff0700720c */ /* 0x000fe20003f06270 */
[----:B------:R-:W-:Y:S01]  /*10700*/  @!P6 IMAD.MOV R3, RZ, RZ, -R3 ;  /* 0x000000ffff03e224 */ /* 0x000fe200078e0a03 */
[C---:B------:R-:W-:Y:S01]  /*10710*/  ISETP.GT.U32.AND P6, PT, R0.reuse, R16, PT ;  /* 0x000000100000720c */ /* 0x040fe20003fc4070 */
[----:B------:R-:W-:Y:S01]  /*10720*/  IMAD.MOV R8, RZ, RZ, -R8 ;  /* 0x000000ffff087224 */ /* 0x000fe200078e0a08 */
[----:B------:R-:W-:Y:S01]  /*10730*/  ISETP.GT.U32.AND P1, PT, R0, R19, PT ;  /* 0x000000130000720c */ /* 0x000fe20003f24070 */
[----:B------:R-:W-:Y:S01]  /*10740*/  IMAD.HI.U32 R17, R20, R14, RZ ;  /* 0x0000000e14117227 */ /* 0x000fe200078e00ff */
[----:B------:R0:W-:Y:S01]  /*10750*/  STL [R1+0x364], R3 ;  /* 0x0003640301007387 */ /* 0x0001e20000100800 */
[----:B------:R-:W-:-:S02]  /*10760*/  IADD3 R7, R2, 0xd4, RZ ;  /* 0x000000d402077810 */ /* 0x000fc40007ffe0ff */
[----:B------:R-:W-:Y:S01]  /*10770*/  IMAD R15, R0, R8, R15 ;  /* 0x00000008000f7224 */ /* 0x000fe200078e020f */
[----:B------:R-:W-:Y:S01]  /*10780*/  IADD3 R8, R2, 0xd3, RZ ;  /* 0x000000d302087810 */ /* 0x000fe20007ffe0ff */
[----:B------:R-:W-:Y:S01]  /*10790*/  IMAD.MOV R17, RZ, RZ, -R17 ;  /* 0x000000ffff117224 */ /* 0x000fe200078e0a11 */
[----:B------:R-:W-:Y:S01]  /*107a0*/  IABS R13, R7 ;  /* 0x00000007000d7213 */ /* 0x000fe20000000000 */
[----:B------:R-:W-:Y:S02]  /*107b0*/  @!P4 IMAD.IADD R11, R11, 0x1, -R0 ;  /* 0x000000010b0bc824 */ /* 0x000fe400078e0a00 */
[----:B------:R-:W-:Y:S02]  /*107c0*/  IMAD R14, R0, R17, R14 ;  /* 0x00000011000e7224 */ /* 0x000fe400078e020e */
[----:B0-----:R-:W-:Y:S01]  /*107d0*/  IMAD.MOV.U32 R3, RZ, RZ, R10 ;  /* 0x000000ffff037224 */ /* 0x001fe200078e000a */
[----:B------:R-:W-:Y:S01]  /*107e0*/  IABS R10, R8 ;  /* 0x00000008000a7213 */ /* 0x000fe20000000000 */
[--C-:B------:R-:W-:Y:S01]  /*107f0*/  @!P6 IMAD.IADD R16, R16, 0x1, -R0.reuse ;  /* 0x000000011010e824 */ /* 0x100fe200078e0a00 */
[C---:B------:R-:W-:Y:S01]  /*10800*/  ISETP.GT.U32.AND P6, PT, R0.reuse, R14, PT ;  /* 0x0000000e0000720c */ /* 0x040fe20003fc4070 */
[----:B------:R-:W-:Y:S01]  /*10810*/  @!P5 IMAD.MOV R3, RZ, RZ, -R3 ;  /* 0x000000ffff03d224 */ /* 0x000fe200078e0a03 */
[C---:B------:R-:W-:Y:S01]  /*10820*/  ISETP.GT.U32.AND P5, PT, R0.reuse, R15, PT ;  /* 0x0000000f0000720c */ /* 0x040fe20003fa4070 */
[----:B------:R-:W-:Y:S01]  /*10830*/  @!P1 IMAD.IADD R19, R19, 0x1, -R0 ;  /* 0x0000000113139824 */ /* 0x000fe200078e0a00 */
[----:B------:R-:W-:Y:S01]  /*10840*/  ISETP.GT.U32.AND P4, PT, R0, R11, PT ;  /* 0x0000000b0000720c */ /* 0x000fe20003f84070 */
[----:B------:R-:W-:Y:S01]  /*10850*/  IMAD.HI.U32 R21, R20, R13, RZ ;  /* 0x0000000d14157227 */ /* 0x000fe200078e00ff */
[----:B------:R-:W-:Y:S01]  /*10860*/  ISETP.GE.AND P1, PT, R9, RZ, PT ;  /* 0x000000ff0900720c */ /* 0x000fe20003f26270 */
[----:B------:R0:W-:Y:S02]  /*10870*/  STL [R1+0x360], R3 ;  /* 0x0003600301007387 */ /* 0x0001e40000100800 */
[----:B------:R-:W-:Y:S01]  /*10880*/  IMAD.MOV.U32 R9, RZ, RZ, R10 ;  /* 0x000000ffff097224 */ /* 0x000fe200078e000a */
[----:B------:R-:W-:Y:S01]  /*10890*/  IADD3 R10, R2, 0xd2, RZ ;  /* 0x000000d2020a7810 */ /* 0x000fe20007ffe0ff */
[----:B------:R-:W-:-:S02]  /*108a0*/  IMAD.MOV R21, RZ, RZ, -R21 ;  /* 0x000000ffff157224 */ /* 0x000fc400078e0a15 */
[----:B------:R-:W-:-:S04]  /*108b0*/  IMAD.HI.U32 R17, R20, R9, RZ ;  /* 0x0000000914117227 */ /* 0x000fc800078e00ff */
[----:B0-----:R-:W-:Y:S02]  /*108c0*/  IMAD.MOV.U32 R3, RZ, RZ, R19 ;  /* 0x000000ffff037224 */ /* 0x001fe400078e0013 */
[--C-:B------:R-:W-:Y:S01]  /*108d0*/  @!P5 IMAD.IADD R15, R15, 0x1, -R0.reuse ;  /* 0x000000010f0fd824 */ /* 0x100fe200078e0a00 */
[----:B------:R-:W-:Y:S01]  /*108e0*/  ISETP.GE.AND P5, PT, R18, RZ, PT ;  /* 0x000000ff1200720c */ /* 0x000fe20003fa6270 */
[----:B------:R-:W-:Y:S01]  /*108f0*/  @!P3 IMAD.MOV R3, RZ, RZ, -R3 ;  /* 0x000000ffff03b224 */ /* 0x000fe200078e0a03 */
[----:B------:R-:W-:Y:S01]  /*10900*/  IABS R18, R10 ;  /* 0x0000000a00127213 */ /* 0x000fe20000000000 */
[----:B------:R-:W-:Y:S02]  /*10910*/  IMAD.MOV R19, RZ, RZ, -R17 ;  /* 0x000000ffff137224 */ /* 0x000fe400078e0a11 */
[--C-:B------:R-:W-:Y:S01]  /*10920*/  @!P6 IMAD.IADD R14, R14, 0x1, -R0.reuse ;  /* 0x000000010e0ee824 */ /* 0x100fe200078e0a00 */
[C---:B------:R-:W-:Y:S01]  /*10930*/  ISETP.GT.U32.AND P6, PT, R0.reuse, R15, PT ;  /* 0x0000000f0000720c */ /* 0x040fe20003fc4070 */
[----:B------:R-:W-:Y:S01]  /*10940*/  @!P4 IMAD.IADD R11, R11, 0x1, -R0 ;  /* 0x000000010b0bc824 */ /* 0x000fe200078e0a00 */
[----:B------:R0:W-:Y:S01]  /*10950*/  STL [R1+0x33c], R3 ;  /* 0x00033c0301007387 */ /* 0x0001e20000100800 */
[C---:B------:R-:W-:Y:S01]  /*10960*/  IMAD R13, R0.reuse, R21, R13 ;  /* 0x00000015000d7224 */ /* 0x040fe200078e020d */
[C---:B------:R-:W-:Y:S01]  /*10970*/  ISETP.GT.U32.AND P3, PT, R0.reuse, R14, PT ;  /* 0x0000000e0000720c */ /* 0x040fe20003f64070 */
[----:B------:R-:W-:-:S02]  /*10980*/  IMAD R9, R0, R19, R9 ;  /* 0x0000001300097224 */ /* 0x000fc400078e0209 */
[----:B------:R-:W-:Y:S01]  /*10990*/  IMAD.MOV.U32 R17, RZ, RZ, R18 ;  /* 0x000000ffff117224 */ /* 0x000fe200078e0012 */
[----:B------:R-:W-:Y:S01]  /*109a0*/  ISETP.GT.U32.AND P4, PT, R0, R13, PT ;  /* 0x0000000d0000720c */ /* 0x000fe20003f84070 */
[----:B------:R-:W-:Y:S01]  /*109b0*/  IMAD.MOV.U32 R4, RZ, RZ, R16 ;  /* 0x000000ffff047224 */ /* 0x000fe200078e0010 */
[----:B------:R-:W-:Y:S01]  /*109c0*/  IADD3 R18, R2, 0xcc, RZ ;  /* 0x000000cc02127810 */ /* 0x000fe20007ffe0ff */
[----:B------:R-:W-:-:S04]  /*109d0*/  IMAD.HI.U32 R16, R20, R17, RZ ;  /* 0x0000001114107227 */ /* 0x000fc800078e00ff */
[----:B0-----:R-:W-:Y:S02]  /*109e0*/  IMAD.MOV.U32 R3, RZ, RZ, R11 ;  /* 0x000000ffff037224 */ /* 0x001fe400078e000b */
[----:B------:R-:W-:Y:S01]  /*109f0*/  @!P0 IMAD.MOV R4, RZ, RZ, -R4 ;  /* 0x000000ffff048224 */ /* 0x000fe200078e0a04 */
[----:B------:R-:W-:Y:S01]  /*10a00*/  ISETP.GE.AND P0, PT, R6, RZ, PT ;  /* 0x000000ff0600720c */ /* 0x000fe20003f06270 */
[----:B------:R-:W-:Y:S01]  /*10a10*/  @!P1 IMAD.MOV R3, RZ, RZ, -R3 ;  /* 0x000000ffff039224 */ /* 0x000fe200078e0a03 */
[----:B------:R-:W-:Y:S01]  /*10a20*/  ISETP.GT.U32.AND P1, PT, R0, R9, PT ;  /* 0x000000090000720c */ /* 0x000fe20003f24070 */
[----:B------:R-:W-:Y:S01]  /*10a30*/  IMAD.MOV R16, RZ, RZ, -R16 ;  /* 0x000000ffff107224 */ /* 0x000fe200078e0a10 */
[----:B------:R0:W-:Y:S01]  /*10a40*/  STL [R1+0x340], R4 ;  /* 0x0003400401007387 */ /* 0x0001e20000100800 */
[--C-:B------:R-:W-:Y:S01]  /*10a50*/  @!P6 IMAD.IADD R15, R15, 0x1, -R0.reuse ;  /* 0x000000010f0fe824 */ /* 0x100fe200078e0a00 */
[----:B------:R-:W-:Y:S01]  /*10a60*/  IADD3 R6, R2, 0xd0, RZ ;  /* 0x000000d002067810 */ /* 0x000fe20007ffe0ff */
[----:B------:R-:W-:Y:S01]  /*10a70*/  IMAD R17, R0, R16, R17 ;  /* 0x0000001000117224 */ /* 0x000fe200078e0211 */
[----:B------:R1:W-:Y:S01]  /*10a80*/  STL [R1+0x348], R3 ;  /* 0x0003480301007387 */ /* 0x0003e20000100800 */
[--C-:B------:R-:W-:Y:S01]  /*10a90*/  @!P4 IMAD.IADD R13, R13, 0x1, -R0.reuse ;  /* 0x000000010d0dc824 */ /* 0x100fe200078e0a00 */
[----:B------:R-:W-:Y:S01]  /*10aa0*/  IABS R25, R6 ;  /* 0x0000000600197213 */ /* 0x000fe20000000000 */
[--C-:B------:R-:W-:Y:S01]  /*10ab0*/  @!P3 IMAD.IADD R14, R14, 0x1, -R0.reuse ;  /* 0x000000010e0eb824 */ /* 0x100fe200078e0a00 */
[----:B------:R-:W-:Y:S01]  /*10ac0*/  ISETP.GE.AND P3, PT, R8, RZ, PT ;  /* 0x000000ff0800720c */ /* 0x000fe20003f66270 */
[----:B0-----:R-:W-:Y:S01]  /*10ad0*/  IMAD.MOV.U32 R4, RZ, RZ, R15 ;  /* 0x000000ffff047224 */ /* 0x001fe200078e000f */
[----:B------:R-:W-:Y:S01]  /*10ae0*/  IADD3 R8, R2, 0xd1, RZ ;  /* 0x000000d102087810 */ /* 0x000fe20007ffe0ff */
[----:B------:R-:W-:Y:S01]  /*10af0*/  @!P1 IMAD.IADD R9, R9, 0x1, -R0 ;  /* 0x0000000109099824 */ /* 0x000fe200078e0a00 */
[C---:B------:R-:W-:Y:S01]  /*10b00*/  ISETP.GT.U32.AND P4, PT, R0.reuse, R13, PT ;  /* 0x0000000d0000720c */ /* 0x040fe20003f84070 */
[----:B------:R-:W-:Y:S01]  /*10b10*/  @!P5 IMAD.MOV R4, RZ, RZ, -R4 ;  /* 0x000000ffff04d224 */ /* 0x000fe200078e0a04 */
[C---:B------:R-:W-:Y:S01]  /*10b20*/  ISETP.GT.U32.AND P5, PT, R0.reuse, R17, PT ;  /* 0x000000110000720c */ /* 0x040fe20003fa4070 */
[----:B-1----:R-:W-:Y:S01]  /*10b30*/  IMAD.MOV.U32 R3, RZ, RZ, R14 ;  /* 0x000000ffff037224 */ /* 0x002fe200078e000e */
[----:B------:R-:W-:-:S02]  /*10b40*/  ISETP.GT.U32.AND P1, PT, R0, R9, PT ;  /* 0x000000090000720c */ /* 0x000fc40003f24070 */
[----:B------:R-:W-:Y:S01]  /*10b50*/  IABS R11, R8 ;  /* 0x00000008000b7213 */ /* 0x000fe20000000000 */
[----:B------:R-:W-:Y:S01]  /*10b60*/  @!P0 IMAD.MOV R3, RZ, RZ, -R3 ;  /* 0x000000ffff038224 */ /* 0x000fe200078e0a03 */
[----:B------:R-:W-:Y:S01]  /*10b70*/  STL [R1+0x34c], R4 ;  /* 0x00034c0401007387 */ /* 0x000fe20000100800 */
[----:B------:R-:W-:Y:S02]  /*10b80*/  ISETP.GE.AND P6, PT, R7, RZ, PT ;  /* 0x000000ff0700720c */ /* 0x000fe40003fc6270 */
[----:B------:R-:W-:Y:S01]  /*10b90*/  IMAD.HI.U32 R14, R20, R11, RZ ;  /* 0x0000000b140e7227 */ /* 0x000fe200078e00ff */
[----:B------:R0:W-:Y:S01]  /*10ba0*/  STL [R1+0x354], R3 ;  /* 0x0003540301007387 */ /* 0x0001e20000100800 */
[----:B------:R-:W-:Y:S02]  /*10bb0*/  IADD3 R7, R2, 0xcf, RZ ;  /* 0x000000cf02077810 */ /* 0x000fe40007ffe0ff */
[--C-:B------:R-:W-:Y:S01]  /*10bc0*/  @!P5 IMAD.IADD R17, R17, 0x1, -R0.reuse ;  /* 0x000000011111d824 */ /* 0x100fe200078e0a00 */
[----:B------:R-:W-:Y:S01]  /*10bd0*/  ISETP.GE.AND P0, PT, R10, RZ, PT ;  /* 0x000000ff0a00720c */ /* 0x000fe20003f06270 */
[----:B------:R-:W-:Y:S01]  /*10be0*/  @!P4 IMAD.IADD R13, R13, 0x1, -R0 ;  /* 0x000000010d0dc824 */ /* 0x000fe200078e0a00 */
[----:B------:R-:W-:Y:S01]  /*10bf0*/  ISETP.GE.AND P4, PT, R8, RZ, PT ;  /* 0x000000ff0800720c */ /* 0x000fe20003f86270 */
[----:B------:R-:W-:Y:S01]  /*10c00*/  IMAD.MOV R14, RZ, RZ, -R14 ;  /* 0x000000ffff0e7224 */ /* 0x000fe200078e0a0e */
[----:B------:R-:W-:Y:S01]  /*10c10*/  ISETP.GT.U32.AND P5, PT, R0, R17, PT ;  /* 0x000000110000720c */ /* 0x000fe20003fa4070 */
[----:B------:R-:W-:Y:S01]  /*10c20*/  @!P1 IMAD.IADD R9, R9, 0x1, -R0 ;  /* 0x0000000109099824 */ /* 0x000fe200078e0a00 */
[----:B------:R-:W-:Y:S01]  /*10c30*/  IABS R10, R7 ;  /* 0x00000007000a7213 */ /* 0x000fe20000000000 */
[----:B------:R-:W-:Y:S01]  /*10c40*/  IMAD.HI.U32 R8, R20, R25, RZ ;  /* 0x0000001914087227 */ /* 0x000fe200078e00ff */
[----:B------:R-:W-:-:S02]  /*10c50*/  ISETP.GE.AND P1, PT, R6, RZ, PT ;  /* 0x000000ff0600720c */ /* 0x000fc40003f26270 */
[----:B------:R-:W-:Y:S01]  /*10c60*/  IADD3 R15, R2, 0xcb, RZ ;  /* 0x000000cb020f7810 */ /* 0x000fe20007ffe0ff */
[----:B------:R-:W-:Y:S02]  /*10c70*/  IMAD R11, R0, R14, R11 ;  /* 0x0000000e000b7224 */ /* 0x000fe400078e020b */
[----:B0-----:R-:W-:Y:S01]  /*10c80*/  IMAD.MOV.U32 R3, RZ, RZ, R9 ;  /* 0x000000ffff037224 */ /* 0x001fe200078e0009 */
[----:B------:R-:W-:Y:S01]  /*10c90*/  IADD3 R9, R2, 0xce, RZ ;  /* 0x000000ce02097810 */ /* 0x000fe20007ffe0ff */
[----:B------:R-:W-:Y:S02]  /*10ca0*/  IMAD.MOV R8, RZ, RZ, -R8 ;  /* 0x000000ffff087224 */ /* 0x000fe400078e0a08 */
[----:B------:R-:W-:Y:S01]  /*10cb0*/  @!P3 IMAD.MOV R3, RZ, RZ, -R3 ;  /* 0x000000ffff03b224 */ /* 0x000fe200078e0a03 */
[C---:B------:R-:W-:Y:S01]  /*10cc0*/  ISETP.GT.U32.AND P3, PT, R0.reuse, R11, PT ;  /* 0x0000000b0000720c */ /* 0x040fe20003f64070 */
[----:B------:R-:W-:Y:S01]  /*10cd0*/  IMAD R25, R0, R8, R25 ;  /* 0x0000000800197224 */ /* 0x000fe200078e0219 */
[----:B------:R-:W-:Y:S01]  /*10ce0*/  IABS R19, R9 ;  /* 0x0000000900137213 */ /* 0x000fe20000000000 */
[----:B------:R-:W-:-:S02]  /*10cf0*/  @!P5 IMAD.IADD R17, R17, 0x1, -R0 ;  /* 0x000000011111d824 */ /* 0x000fc400078e0a00 */
[----:B------:R-:W-:Y:S01]  /*10d00*/  IMAD.MOV.U32 R4, RZ, RZ, R13 ;  /* 0x000000ffff047224 */ /* 0x000fe200078e000d */
[----:B------:R-:W-:Y:S01]  /*10d10*/  ISETP.GT.U32.AND P5, PT, R0, R25, PT ;  /* 0x000000190000720c */ /* 0x000fe20003fa4070 */
[----:B------:R-:W-:Y:S01]  /*10d20*/  IMAD.HI.U32 R6, R20, R10, RZ ;  /* 0x0000000a14067227 */ /* 0x000fe200078e00ff */
[----:B------:R-:W-:-:S03]  /*10d30*/  IADD3 R13, R2, 0xcd, RZ ;  /* 0x000000cd020d7810 */ /* 0x000fc60007ffe0ff */
[----:B------:R-:W-:Y:S01]  /*10d40*/  @!P6 IMAD.MOV R4, RZ, RZ, -R4 ;  /* 0x000000ffff04e224 */ /* 0x000fe200078e0a04 */
[----:B------:R-:W-:Y:S01]  /*10d50*/  IABS R8, R13 ;  /* 0x0000000d00087213 */ /* 0x000fe20000000000 */
[----:B------:R-:W-:Y:S01]  /*10d60*/  IMAD.MOV R6, RZ, RZ, -R6 ;  /* 0x000000ffff067224 */ /* 0x000fe200078e0a06 */
[----:B------:R-:W-:Y:S01]  /*10d70*/  ISETP.GE.AND P6, PT, R7, RZ, PT ;  /* 0x000000ff0700720c */ /* 0x000fe20003fc6270 */
[----:B------:R-:W-:Y:S01]  /*10d80*/  @!P3 IMAD.IADD R11, R11, 0x1, -R0 ;  /* 0x000000010b0bb824 */ /* 0x000fe200078e0a00 */
[----:B------:R-:W-:Y:S01]  /*10d90*/  STL [R1+0x350], R4 ;  /* 0x0003500401007387 */ /* 0x000fe20000100800 */
[C---:B------:R-:W-:Y:S01]  /*10da0*/  IMAD R10, R0.reuse, R6, R10 ;  /* 0x00000006000a7224 */ /* 0x040fe200078e020a */
[----:B------:R-:W-:Y:S01]  /*10db0*/  IABS R6, R15 ;  /* 0x0000000f00067213 */ /* 0x000fe20000000000 */
[----:B------:R-:W-:Y:S01]  /*10dc0*/  @!P5 IMAD.IADD R25, R25, 0x1, -R0 ;  /* 0x000000011919d824 */ /* 0x000fe200078e0a00 */
[----:B------:R0:W-:Y:S01]  /*10dd0*/  STL [R1+0x50c], R3 ;  /* 0x00050c0301007387 */ /* 0x0001e20000100800 */
[----:B------:R-:W-:Y:S01]  /*10de0*/  ISETP.GT.U32.AND P3, PT, R0, R11, PT ;  /* 0x0000000b0000720c */ /* 0x000fe20003f64070 */
[----:B------:R-:W-:Y:S01]  /*10df0*/  IMAD.HI.U32 R22, R20, R8, RZ ;  /* 0x0000000814167227 */ /* 0x000fe200078e00ff */
[----:B------:R-:W-:-:S02]  /*10e00*/  IABS R7, R18 ;  /* 0x0000001200077213 */ /* 0x000fc40000000000 */
[----:B------:R-:W-:Y:S01]  /*10e10*/  ISETP.GT.U32.AND P5, PT, R0, R25, PT ;  /* 0x000000190000720c */ /* 0x000fe20003fa4070 */
[----:B------:R-:W-:-:S04]  /*10e20*/  IMAD.HI.U32 R21, R20, R19, RZ ;  /* 0x0000001314157227 */ /* 0x000fc800078e00ff */
[----:B0-----:R-:W-:Y:S02]  /*10e30*/  IMAD.MOV.U32 R3, RZ, RZ, R17 ;  /* 0x000000ffff037224 */ /* 0x001fe400078e0011 */
[----:B------:R-:W-:Y:S01]  /*10e40*/  IMAD.MOV R17, RZ, RZ, -R22 ;  /* 0x000000ffff117224 */ /* 0x000fe200078e0a16 */
[----:B------:R-:W-:Y:S01]  /*10e50*/  IADD3 R22, R2, 0xc8, RZ ;  /* 0x000000c802167810 */ /* 0x000fe20007ffe0ff */
[----:B------:R-:W-:Y:S01]  /*10e60*/  @!P0 IMAD.MOV R3, RZ, RZ, -R3 ;  /* 0x000000ffff038224 */ /* 0x000fe200078e0a03 */
[C---:B------:R-:W-:Y:S01]  /*10e70*/  ISETP.GT.U32.AND P0, PT, R0.reuse, R10, PT ;  /* 0x0000000a0000720c */ /* 0x040fe20003f04070 */
[----:B------:R-:W-:Y:S02]  /*10e80*/  IMAD.MOV R21, RZ, RZ, -R21 ;  /* 0x000000ffff157224 */ /* 0x000fe400078e0a15 */
[----:B------:R-:W-:Y:S01]  /*10e90*/  @!P3 IMAD.IADD R11, R11, 0x1, -R0 ;  /* 0x000000010b0bb824 */ /* 0x000fe200078e0a00 */
[----:B------:R-:W-:Y:S01]  /*10ea0*/  ISETP.GE.AND P3, PT, R9, RZ, PT ;  /* 0x000000ff0900720c */ /* 0x000fe20003f66270 */
[C---:B------:R-:W-:Y:S01]  /*10eb0*/  IMAD R8, R0.reuse, R17, R8 ;  /* 0x0000001100087224 */ /* 0x040fe200078e0208 */
[----:B------:R0:W-:Y:S01]  /*10ec0*/  STL [R1+0x344], R3 ;  /* 0x0003440301007387 */ /* 0x0001e20000100800 */
[----:B------:R-:W-:Y:S01]  /*10ed0*/  IMAD R9, R0, R21, R19 ;  /* 0x0000001500097224 */ /* 0x000fe200078e0213 */
[----:B------:R-:W-:Y:S01]  /*10ee0*/  IADD3 R21, R2, 0xc9, RZ ;  /* 0x000000c902157810 */ /* 0x000fe20007ffe0ff */
[----:B------:R-:W-:Y:S01]  /*10ef0*/  IMAD.HI.U32 R14, R20, R6, RZ ;  /* 0x00000006140e7227 */ /* 0x000fe200078e00ff */
[----:B------:R-:W-:-:S02]  /*10f00*/  IADD3 R19, R2, 0xc7, RZ ;  /* 0x000000c702137810 */ /* 0x000fc40007ffe0ff */
[----:B------:R-:W-:Y:S01]  /*10f10*/  IABS R17, R22 ;  /* 0x0000001600117213 */ /* 0x000fe20000000000 */
[--C-:B------:R-:W-:Y:S01]  /*10f20*/  @!P0 IMAD.IADD R10, R10, 0x1, -R0.reuse ;  /* 0x000000010a0a8824 */ /* 0x100fe200078e0a00 */
[C---:B------:R-:W-:Y:S01]  /*10f30*/  ISETP.GT.U32.AND P0, PT, R0.reuse, R8, PT ;  /* 0x000000080000720c */ /* 0x040fe20003f04070 */
[----:B------:R-:W-:Y:S01]  /*10f40*/  @!P5 IMAD.IADD R25, R25, 0x1, -R0 ;  /* 0x000000011919d824 */ /* 0x000fe200078e0a00 */
[----:B------:R-:W-:Y:S01]  /*10f50*/  ISETP.GT.U32.AND P5, PT, R0, R9, PT ;  /* 0x000000090000720c */ /* 0x000fe20003fa4070 */
[----:B------:R-:W-:Y:S01]  /*10f60*/  IMAD.MOV R14, RZ, RZ, -R14 ;  /* 0x000000ffff0e7224 */ /* 0x000fe200078e0a0e */
[----:B------:R-:W-:Y:S01]  /*10f70*/  IABS R26, R19 ;  /* 0x00000013001a7213 */ /* 0x000fe20000000000 */
[----:B0-----:R-:W-:Y:S02]  /*10f80*/  IMAD.MOV.U32 R3, RZ, RZ, R11 ;  /* 0x000000ffff037224 */ /* 0x001fe400078e000b */
[----:B------:R-:W-:-:S04]  /*10f90*/  IMAD.HI.U32 R16, R20, R7, RZ ;  /* 0x0000000714107227 */ /* 0x000fc800078e00ff */
[----:B------:R-:W-:Y:S01]  /*10fa0*/  IMAD R6, R0, R14, R6 ;  /* 0x0000000e00067224 */ /* 0x000fe200078e0206 */
[----:B------:R-:W-:Y:S01]  /*10fb0*/  IADD3 R14, R2, 0xca, RZ ;  /* 0x000000ca020e7810 */ /* 0x000fe20007ffe0ff */
[----:B------:R-:W-:Y:S02]  /*10fc0*/  @!P4 IMAD.MOV R3, RZ, RZ, -R3 ;  /* 0x000000ffff03c224 */ /* 0x000fe400078e0a03 */
[----:B------:R-:W-:Y:S01]  /*10fd0*/  IMAD.MOV R16, RZ, RZ, -R16 ;  /* 0x000000ffff107224 */ /* 0x000fe200078e0a10 */
[----:B------:R-:W-:Y:S01]  /*10fe0*/  IABS R24, R14 ;  /* 0x0000000e00187213 */ /* 0x000fe20000000000 */
[--C-:B------:R-:W-:Y:S01]  /*10ff0*/  @!P0 IMAD.IADD R8, R8, 0x1, -R0.reuse ;  /* 0x0000000108088824 */ /* 0x100fe200078e0a00 */
[----:B------:R0:W-:Y:S01]  /*11000*/  STL [R1+0x338], R3 ;  /* 0x0003380301007387 */ /* 0x0001e20000100800 */
[C---:B------:R-:W-:Y:S01]  /*11010*/  IMAD R7, R0.reuse, R16, R7 ;  /* 0x0000001000077224 */ /* 0x040fe200078e0207 */
[----:B------:R-:W-:Y:S01]  /*11020*/  IABS R16, R21 ;  /* 0x0000001500107213 */ /* 0x000fe20000000000 */
[----:B------:R-:W-:Y:S01]  /*11030*/  @!P5 IMAD.IADD R9, R9, 0x1, -R0 ;  /* 0x000000010909d824 */ /* 0x000fe200078e0a00 */
[----:B------:R-:W-:Y:S01]  /*11040*/  ISETP.GT.U32.AND P5, PT, R0, R10, PT ;  /* 0x0000000a0000720c */ /* 0x000fe20003fa4070 */
[----:B------:R-:W-:Y:S01]  /*11050*/  IMAD.HI.U32 R11, R20, R24, RZ ;  /* 0x00000018140b7227 */ /* 0x000fe200078e00ff */
[----:B------:R-:W-:-:S02]  /*11060*/  ISETP.GT.U32.AND P0, PT, R0, R8, PT ;  /* 0x000000080000720c */ /* 0x000fc40003f04070 */
[----:B------:R-:W-:Y:S01]  /*11070*/  ISETP.GT.U32.AND P4, PT, R0, R9, PT ;  /* 0x000000090000720c */ /* 0x000fe20003f84070 */
[----:B------:R-:W-:-:S04]  /*11080*/  IMAD.HI.U32 R23, R20, R16, RZ ;  /* 0x0000001014177227 */ /* 0x000fc800078e00ff */
[----:B0-----:R-:W-:Y:S02]  /*11090*/  IMAD.MOV.U32 R3, RZ, RZ, R25 ;  /* 0x000000ffff037224 */ /* 0x001fe400078e0019 */
[----:B------:R-:W-:Y:S02]  /*110a0*/  IMAD.MOV R11, RZ, RZ, -R11 ;  /* 0x000000ffff0b7224 */ /* 0x000fe400078e0a0b */
[----:B------:R-:W-:Y:S01]  /*110b0*/  @!P1 IMAD.MOV R3, RZ, RZ, -R3 ;  /* 0x000000ffff039224 */ /* 0x000fe200078e0a03 */
[C---:B------:R-:W-:Y:S01]  /*110c0*/  ISETP.GT.U32.AND P1, PT, R0.reuse, R7, PT ;  /* 0x000000070000720c */ /* 0x040fe20003f24070 */
[----:B------:R-:W-:Y:S02]  /*110d0*/  IMAD.MOV R23, RZ, RZ, -R23 ;  /* 0x000000ffff177224 */ /* 0x000fe400078e0a17 */
[----:B------:R-:W-:Y:S01]  /*110e0*/  IMAD R11, R0, R11, R24 ;  /* 0x0000000b000b7224 */ /* 0x000fe200078e0218 */
[----:B------:R0:W-:Y:S01]  /*110f0*/  STL [R1+0x334], R3 ;  /* 0x0003340301007387 */ /* 0x0001e20000100800 */
[----:B------:R-:W-:Y:S01]  /*11100*/  @!P5 IMAD.IADD R10, R10, 0x1, -R0 ;  /* 0x000000010a0ad824 */ /* 0x000fe200078e0a00 */
[C---:B------:R-:W-:Y:S01]  /*11110*/  ISETP.GT.U32.AND P5, PT, R0.reuse, R6, PT ;  /* 0x000000060000720c */ /* 0x040fe20003fa4070 */
[----:B------:R-:W-:Y:S01]  /*11120*/  IMAD R16, R0, R23, R16 ;  /* 0x0000001700107224 */ /* 0x000fe200078e0210 */
[----:B------:R-:W-:Y:S01]  /*11130*/  IADD3 R23, R2, 0xc5, RZ ;  /* 0x000000c502177810 */ /* 0x000fe20007ffe0ff */
[--C-:B------:R-:W-:Y:S01]  /*11140*/  @!P0 IMAD.IADD R8, R8, 0x1, -R0.reuse ;  /* 0x0000000108088824 */ /* 0x100fe200078e0a00 */
[C---:B------:R-:W-:Y:S01]  /*11150*/  ISETP.GT.U32.AND P0, PT, R0.reuse, R11, PT ;  /* 0x0000000b0000720c */ /* 0x040fe20003f04070 */
[--C-:B------:R-:W-:Y:S01]  /*11160*/  @!P4 IMAD.IADD R9, R9, 0x1, -R0.reuse ;  /* 0x000000010909c824 */ /* 0x100fe200078e0a00 */
[----:B------:R-:W-:Y:S01]  /*11170*/  ISETP.GE.AND P4, PT, R13, RZ, PT ;  /* 0x000000ff0d00720c */ /* 0x000fe20003f86270 */
[----:B------:R-:W-:Y:S01]  /*11180*/  @!P1 IMAD.IADD R7, R7, 0x1, -R0 ;  /* 0x0000000107079824 */ /* 0x000fe200078e0a00 */
[----:B------:R-:W-:Y:S01]  /*11190*/  ISETP.GT.U32.AND P1, PT, R0, R16, PT ;  /* 0x000000100000720c */ /* 0x000fe20003f24070 */
[----:B------:R-:W-:Y:S01]  /*111a0*/  IMAD.MOV.U32 R4, RZ, RZ, R10 ;  /* 0x000000ffff047224 */ /* 0x000fe200078e000a */
[----:B------:R-:W-:Y:S01]  /*111b0*/  IABS R25, R23 ;  /* 0x0000001700197213 */ /* 0x000fe20000000000 */
[----:B0-----:R-:W-:Y:S01]  /*111c0*/  IMAD.MOV.U32 R3, RZ, RZ, R9 ;  /* 0x000000ffff037224 */ /* 0x001fe200078e0009 */
[----:B------:R-:W-:Y:S01]  /*111d0*/  IADD3 R10, R2, 0xc4, RZ ;  /* 0x000000c4020a7810 */ /* 0x000fe20007ffe0ff */
[----:B------:R-:W-:Y:S01]  /*111e0*/  @!P5 IMAD.IADD R6, R6, 0x1, -R0 ;  /* 0x000000010606d824 */ /* 0x000fe200078e0a00 */
[----:B------:R-:W-:Y:S01]  /*111f0*/  ISETP.GE.AND P5, PT, R18, RZ, PT ;  /* 0x000000ff1200720c */ /* 0x000fe20003fa6270 */
[----:B------:R-:W-:Y:S01]  /*11200*/  IMAD.HI.U32 R13, R20, R17, RZ ;  /* 0x00000011140d7227 */ /* 0x000fe200078e00ff */
[----:B------:R-:W-:-:S03]  /*11210*/  IADD3 R18, R2, 0xc6, RZ ;  /* 0x000000c602127810 */ /* 0x000fc60007ffe0ff */
[----:B------:R-:W-:Y:S01]  /*11220*/  @!P0 IMAD.IADD R11, R11, 0x1, -R0 ;  /* 0x000000010b0b8824 */ /* 0x000fe200078e0a00 */
[----:B------:R-:W-:Y:S01]  /*11230*/  ISETP.GT.U32.AND P0, PT, R0, R7, PT ;  /* 0x000000070000720c */ /* 0x000fe20003f04070 */
[----:B------:R-:W-:Y:S02]  /*11240*/  @!P6 IMAD.MOV R4, RZ, RZ, -R4 ;  /* 0x000000ffff04e224 */ /* 0x000fe400078e0a04 */
[----:B------:R-:W-:Y:S01]  /*11250*/  @!P1 IMAD.IADD R16, R16, 0x1, -R0 ;  /* 0x0000000110109824 */ /* 0x000fe200078e0a00 */
[----:B------:R-:W-:Y:S01]  /*11260*/  ISETP.GT.U32.AND P1, PT, R0, R6, PT ;  /* 0x000000060000720c */ /* 0x000fe20003f24070 */
[----:B------:R-:W-:Y:S01]  /*11270*/  @!P3 IMAD.MOV R3, RZ, RZ, -R3 ;  /* 0x000000ffff03b224 */ /* 0x000fe200078e0a03 */
[----:B------:R-:W-:Y:S01]  /*11280*/  STL [R1+0x330], R4 ;  /* 0x0003300401007387 */ /* 0x000fe20000100800 */
[----:B------:R-:W-:Y:S01]  /*11290*/  IMAD.HI.U32 R24, R20, R26, RZ ;  /* 0x0000001a14187227 */ /* 0x000fe200078e00ff */
[C---:B------:R-:W-:Y:S02]  /*112a0*/  ISETP.GT.U32.AND P6, PT, R0.reuse, R16, PT ;  /* 0x000000100000720c */ /* 0x040fe40003fc4070 */
[----:B------:R0:W-:Y:S01]  /*112b0*/  STL [R1+0x32c], R3 ;  /* 0x00032c0301007387 */ /* 0x0001e20000100800 */
[----:B------:R-:W-:Y:S01]  /*112c0*/  IMAD.MOV R13, RZ, RZ, -R13 ;  /* 0x000000ffff0d7224 */ /* 0x000fe200078e0a0d */
[----:B------:R-:W-:Y:S01]  /*112d0*/  ISETP.GT.U32.AND P3, PT, R0, R11, PT ;  /* 0x0000000b0000720c */ /* 0x000fe20003f64070 */
[----:B------:R-:W-:-:S02]  /*112e0*/  IMAD.MOV R24, RZ, RZ, -R24 ;  /* 0x000000ffff187224 */ /* 0x000fc400078e0a18 */
[C---:B------:R-:W-:Y:S01]  /*112f0*/  IMAD R13, R0.reuse, R13, R17 ;  /* 0x0000000d000d7224 */ /* 0x040fe200078e0211 */
[----:B------:R-:W-:Y:S01]  /*11300*/  IABS R17, R18 ;  /* 0x0000001200117213 */ /* 0x000fe20000000000 */
[----:B------:R-:W-:Y:S02]  /*11310*/  IMAD R24, R0, R24, R26 ;  /* 0x0000001800187224 */ /* 0x000fe400078e021a */
[----:B------:R-:W-:Y:S01]  /*11320*/  @!P0 IMAD.IADD R7, R7, 0x1, -R0 ;  /* 0x0000000107078824 */ /* 0x000fe200078e0a00 */
[----:B------:R-:W-:Y:S01]  /*11330*/  ISETP.GE.AND P0, PT, R15, RZ, PT ;  /* 0x000000ff0f00720c */ /* 0x000fe20003f06270 */
[----:B0-----:R-:W-:Y:S02]  /*11340*/  IMAD.MOV.U32 R3, RZ, RZ, R8 ;  /* 0x000000ffff037224 */ /* 0x001fe400078e0008 */
[----:B------:R-:W-:Y:S01]  /*11350*/  @!P1 IMAD.IADD R6, R6, 0x1, -R0 ;  /* 0x0000000106069824 */ /* 0x000fe200078e0a00 */
[C---:B------:R-:W-:Y:S01]  /*11360*/  ISETP.GT.U32.AND P1, PT, R0.reuse, R24, PT ;  /* 0x000000180000720c */ /* 0x040fe20003f24070 */
[----:B------:R-:W-:Y:S01]  /*11370*/  @!P4 IMAD.MOV R3, RZ, RZ, -R3 ;  /* 0x000000ffff03c224 */ /* 0x000fe200078e0a03 */
[----:B------:R-:W-:Y:S01]  /*11380*/  ISETP.GT.U32.AND P4, PT, R0, R13, PT ;  /* 0x0000000d0000720c */ /* 0x000fe20003f84070 */
[----:B------:R-:W-:-:S03]  /*11390*/  IMAD.HI.U32 R8, R20, R17, RZ ;  /* 0x0000001114087227 */ /* 0x000fc600078e00ff */
[----:B------:R0:W-:Y:S01]  /*113a0*/  STL [R1+0x328], R3 ;  /* 0x0003280301007387 */ /* 0x0001e20000100800 */
[----:B------:R-:W-:Y:S02]  /*113b0*/  IMAD.MOV R8, RZ, RZ, -R8 ;  /* 0x000000ffff087224 */ /* 0x000fe400078e0a08 */
[----:B------:R-:W-:Y:S01]  /*113c0*/  IMAD.MOV.U32 R4, RZ, RZ, R7 ;  /* 0x000000ffff047224 */ /* 0x000fe200078e0007 */
[----:B------:R-:W-:Y:S01]  /*113d0*/  IABS R7, R10 ;  /* 0x0000000a00077213 */ /* 0x000fe20000000000 */
[----:B------:R-:W-:Y:S01]  /*113e0*/  @!P6 IMAD.IADD R16, R16, 0x1, -R0 ;  /* 0x000000011010e824 */ /* 0x000fe200078e0a00 */
[----:B------:R-:W-:Y:S01]  /*113f0*/  ISETP.GE.AND P6, PT, R21, RZ, PT ;  /* 0x000000ff1500720c */ /* 0x000fe20003fc6270 */
[----:B------:R-:W-:-:S04]  /*11400*/  IMAD.HI.U32 R9, R20, R25, RZ ;  /* 0x0000001914097227 */ /* 0x000fc800078e00ff */
[----:B0-----:R-:W-:Y:S02]  /*11410*/  IMAD.MOV.U32 R3, RZ, RZ, R6 ;  /* 0x000000ffff037224 */ /* 0x001fe400078e0006 */
[----:B------:R-:W-:Y:S01]  /*11420*/  @!P4 IMAD.IADD R13, R13, 0x1, -R0 ;  /* 0x000000010d0dc824 */ /* 0x000fe200078e0a00 */
[----:B------:R-:W-:Y:S01]  /*11430*/  ISETP.GE.AND P4, PT, R22, RZ, PT ;  /* 0x000000ff1600720c */ /* 0x000fe20003f86270 */
[----:B------:R-:W-:Y:S01]  /*11440*/  IMAD R8, R0, R8, R17 ;  /* 0x0000000800087224 */ /* 0x000fe200078e0211 */
[----:B------:R-:W-:Y:S01]  /*11450*/  IADD3 R22, R2, 0xb8, RZ ;  /* 0x000000b802167810 */ /* 0x000fe20007ffe0ff */
[----:B------:R-:W-:Y:S02]  /*11460*/  @!P5 IMAD.MOV R4, RZ, RZ, -R4 ;  /* 0x000000ffff04d224 */ /* 0x000fe400078e0a04 */
[--C-:B------:R-:W-:Y:S01]  /*11470*/  @!P3 IMAD.IADD R11, R11, 0x1, -R0.reuse ;  /* 0x000000010b0bb824 */ /* 0x100fe200078e0a00 */
[----:B------:R-:W-:Y:S01]  /*11480*/  ISETP.GE.AND P3, PT, R14, RZ, PT ;  /* 0x000000ff0e00720c */ /* 0x000fe20003f66270 */
[----:B------:R-:W-:Y:S01]  /*11490*/  @!P0 IMAD.MOV R3, RZ, RZ, -R3 ;  /* 0x000000ffff038224 */ /* 0x000fe200078e0a03 */
[----:B------:R-:W-:Y:S01]  /*114a0*/  ISETP.GT.U32.AND P0, PT, R0, R8, PT ;  /* 0x000000080000720c */ /* 0x000fe20003f04070 */
[----:B------:R-:W-:Y:S01]  /*114b0*/  IMAD.MOV R9, RZ, RZ, -R9 ;  /* 0x000000ffff097224 */ /* 0x000fe200078e0a09 */
[----:B------:R0:W-:Y:S01]  /*114c0*/  STL [R1+0x324], R4 ;  /* 0x0003240401007387 */ /* 0x0001e20000100800 */
[----:B------:R-:W-:Y:S01]  /*114d0*/  @!P1 IMAD.IADD R24, R24, 0x1, -R0 ;  /* 0x0000000118189824 */ /* 0x000fe200078e0a00 */
[C---:B------:R-:W-:Y:S01]  /*114e0*/  ISETP.GT.U32.AND P1, PT, R0.reuse, R13, PT ;  /* 0x0000000d0000720c */ /* 0x040fe20003f24070 */
[C---:B------:R-:W-:Y:S01]  /*114f0*/  IMAD R9, R0.reuse, R9, R25 ;  /* 0x0000000900097224 */ /* 0x040fe200078e0219 */
[----:B------:R1:W-:Y:S01]  /*11500*/  STL [R1+0x320], R3 ;  /* 0x0003200301007387 */ /* 0x0003e20000100800 */
[----:B------:R-:W-:Y:S01]  /*11510*/  IMAD.MOV.U32 R6, RZ, RZ, R7 ;  /* 0x000000ffff067224 */ /* 0x000fe200078e0007 */
[----:B------:R-:W-:-:S02]  /*11520*/  ISETP.GT.U32.AND P5, PT, R0, R24, PT ;  /* 0x000000180000720c */ /* 0x000fc40003fa4070 */
[----:B------:R-:W-:Y:S01]  /*11530*/  IADD3 R14, R2, 0xc3, RZ ;  /* 0x000000c3020e7810 */ /* 0x000fe20007ffe0ff */
[----:B------:R-:W-:Y:S01]  /*11540*/  IMAD.HI.U32 R7, R20, R6, RZ ;  /* 0x0000000614077227 */ /* 0x000fe200078e00ff */
[C---:B------:R-:W-:Y:S02]  /*11550*/  IADD3 R25, R2.reuse, 0xb9, RZ ;  /* 0x000000b902197810 */ /* 0x040fe40007ffe0ff */
[----:B------:R-:W-:Y:S01]  /*11560*/  IABS R15, R14 ;  /* 0x0000000e000f7213 */ /* 0x000fe20000000000 */
[----:B0-----:R-:W-:Y:S01]  /*11570*/  IMAD.MOV.U32 R4, RZ, RZ, R11 ;  /* 0x000000ffff047224 */ /* 0x001fe200078e000b */
[----:B------:R-:W-:Y:S01]  /*11580*/  IADD3 R11, R2, 0xc2, RZ ;  /* 0x000000c2020b7810 */ /* 0x000fe20007ffe0ff */
[----:B-1----:R-:W-:Y:S02]  /*11590*/  IMAD.MOV.U32 R3, RZ, RZ, R16 ;  /* 0x000000ffff037224 */ /* 0x002fe400078e0010 */
[----:B------:R-:W-:Y:S01]  /*115a0*/  @!P3 IMAD.MOV R4, RZ, RZ, -R4 ;  /* 0x000000ffff04b224 */ /* 0x000fe200078e0a04 */
[----:B------:R-:W-:Y:S01]  /*115b0*/  ISETP.GE.AND P3, PT, R19, RZ, PT ;  /* 0x000000ff1300720c */ /* 0x000fe20003f66270 */
[----:B------:R-:W-:Y:S01]  /*115c0*/  @!P6 IMAD.MOV R3, RZ, RZ, -R3 ;  /* 0x000000ffff03e224 */ /* 0x000fe200078e0a03 */
[----:B------:R-:W-:Y:S01]  /*115d0*/  ISETP.GT.U32.AND P6, PT, R0, R9, PT ;  /* 0x000000090000720c */ /* 0x000fe20003fc4070 */
[--C-:B------:R-:W-:Y:S01]  /*115e0*/  @!P1 IMAD.IADD R13, R13, 0x1, -R0.reuse ;  /* 0x000000010d0d9824 */ /* 0x100fe200078e0a00 */
[----:B------:R0:W-:Y:S01]  /*115f0*/  STL [R1+0x31c], R4 ;  /* 0x00031c0401007387 */ /* 0x0001e20000100800 */
[----:B------:R-:W-:Y:S01]  /*11600*/  IMAD.MOV R7, RZ, RZ, -R7 ;  /* 0x000000ffff077224 */ /* 0x000fe200078e0a07 */
[----:B------:R-:W-:Y:S01]  /*11610*/  ISETP.GE.AND P1, PT, R18, RZ, PT ;  /* 0x000000ff1200720c */ /* 0x000fe20003f26270 */
[----:B------:R-:W-:Y:S01]  /*11620*/  @!P0 IMAD.IADD R8, R8, 0x1, -R0 ;  /* 0x0000000108088824 */ /* 0x000fe200078e0a00 */
[----:B------:R1:W-:Y:S01]  /*11630*/  STL [R1+0x318], R3 ;  /* 0x0003180301007387 */ /* 0x0003e20000100800 */
[----:B------:R-:W-:Y:S01]  /*11640*/  IMAD R6, R0, R7, R6 ;  /* 0x0000000700067224 */ /* 0x000fe200078e0206 */
[----:B------:R-:W-:Y:S01]  /*11650*/  IADD3 R19, R2, 0xba, RZ ;  /* 0x000000ba02137810 */ /* 0x000fe20007ffe0ff */
[----:B------:R-:W-:Y:S01]  /*11660*/  @!P5 IMAD.IADD R24, R24, 0x1, -R0 ;  /* 0x000000011818d824 */ /* 0x000fe200078e0a00 */
[----:B------:R-:W-:Y:S01]  /*11670*/  ISETP.GT.U32.AND P0, PT, R0, R8, PT ;  /* 0x000000080000720c */ /* 0x000fe20003f04070 */
[----:B------:R-:W-:Y:S01]  /*11680*/  IMAD.HI.U32 R7, R20, R15, RZ ;  /* 0x0000000f14077227 */ /* 0x000fe200078e00ff */
[----:B------:R-:W-:-:S02]  /*11690*/  ISETP.GE.AND P5, PT, R23, RZ, PT ;  /* 0x000000ff1700720c */ /* 0x000fc40003fa6270 */
[----:B------:R-:W-:Y:S01]  /*116a0*/  IABS R21, R19 ;  /* 0x0000001300157213 */ /* 0x000fe20000000000 */
[----:B0-----:R-:W-:Y:S02]  /*116b0*/  IMAD.MOV.U32 R4, RZ, RZ, R13 ;  /* 0x000000ffff047224 */ /* 0x001fe400078e000d */
[----:B------:R-:W-:Y:S02]  /*116c0*/  @!P6 IMAD.IADD R9, R9, 0x1, -R0 ;  /* 0x000000010909e824 */ /* 0x000fe400078e0a00 */
[----:B------:R-:W-:Y:S01]  /*116d0*/  @!P4 IMAD.MOV R4, RZ, RZ, -R4 ;  /* 0x000000ffff04c224 */ /* 0x000fe200078e0a04 */
[C---:B------:R-:W-:Y:S01]  /*116e0*/  ISETP.GT.U32.AND P4, PT, R0.reuse, R6, PT ;  /* 0x000000060000720c */ /* 0x040fe20003f84070 */
[----:B-1----:R-:W-:Y:S01]  /*116f0*/  IMAD.MOV.U32 R3, RZ, RZ, R24 ;  /* 0x000000ffff037224 */ /* 0x002fe200078e0018 */
[----:B------:R-:W-:Y:S01]  /*11700*/  ISETP.GT.U32.AND P6, PT, R0, R9, PT ;  /* 0x000000090000720c */ /* 0x000fe20003fc4070 */
[----:B------:R-:W-:Y:S01]  /*11710*/  IMAD.MOV R13, RZ, RZ, -R7 ;  /* 0x000000ffff0d7224 */ /* 0x000fe200078e0a07 */
[----:B------:R-:W-:Y:S01]  /*11720*/  STL [R1+0x314], R4 ;  /* 0x0003140401007387 */ /* 0x000fe20000100800 */
[----:B------:R-:W-:Y:S01]  /*11730*/  @!P3 IMAD.MOV R3, RZ, RZ, -R3 ;  /* 0x000000ffff03b224 */ /* 0x000fe200078e0a03 */
[----:B------:R-:W-:Y:S01]  /*11740*/  IADD3 R7, R2, 0xc1, RZ ;  /* 0x000000c102077810 */ /* 0x000fe20007ffe0ff */
[----:B------:R-:W-:Y:S01]  /*11750*/  @!P0 IMAD.IADD R8, R8, 0x1, -R0 ;  /* 0x0000000108088824 */ /* 0x000fe200078e0a00 */
[----:B------:R-:W-:Y:S01]  /*11760*/  ISETP.GE.AND P0, PT, R14, RZ, PT ;  /* 0x000000ff0e00720c */ /* 0x000fe20003f06270 */
[----:B------:R-:W-:Y:S01]  /*11770*/  IMAD R14, R0, R13, R15 ;  /* 0x0000000d000e7224 */ /* 0x000fe200078e020f */
[----:B------:R0:W-:Y:S01]  /*11780*/  STL [R1+0x310], R3 ;  /* 0x0003100301007387 */ /* 0x0001e20000100800 */
[----:B------:R-:W-:-:S02]  /*11790*/  ISETP.GE.AND P3, PT, R10, RZ, PT ;  /* 0x000000ff0a00720c */ /* 0x000fc40003f66270 */
[--C-:B------:R-:W-:Y:S01]  /*117a0*/  @!P4 IMAD.IADD R6, R6, 0x1, -R0.reuse ;  /* 0x000000010606c824 */ /* 0x100fe200078e0a00 */
[----:B------:R-:W-:Y:S01]  /*117b0*/  IABS R10, R11 ;  /* 0x0000000b000a7213 */ /* 0x000fe20000000000 */
[----:B------:R-:W-:Y:S01]  /*117c0*/  @!P6 IMAD.IADD R9, R9, 0x1, -R0 ;  /* 0x000000010909e824 */ /* 0x000fe200078e0a00 */
[----:B------:R-:W-:Y:S02]  /*117d0*/  IABS R13, R7 ;  /* 0x00000007000d7213 */ /* 0x000fe40000000000 */
[----:B------:R-:W-:Y:S01]  /*117e0*/  ISETP.GT.U32.AND P6, PT, R0, R14, PT ;  /* 0x0000000e0000720c */ /* 0x000fe20003fc4070 */
[----:B------:R-:W-:Y:S01]  /*117f0*/  IMAD.HI.U32 R15, R20, R10, RZ ;  /* 0x0000000a140f7227 */ /* 0x000fe200078e00ff */
[----:B------:R-:W-:Y:S02]  /*11800*/  ISETP.GE.AND P4, PT, R11, RZ, PT ;  /* 0x000000ff0b00720c */ /* 0x000fe40003f86270 */
[C---:B------:R-:W-:Y:S01]  /*11810*/  IADD3 R24, R2.reuse, 0xb7, RZ ;  /* 0x000000b702187810 */ /* 0x040fe20007ffe0ff */
[----:B0-----:R-:W-:Y:S01]  /*11820*/  IMAD.MOV.U32 R3, RZ, RZ, R8 ;  /* 0x000000ffff037224 */ /* 0x001fe200078e0008 */
[----:B------:R-:W-:Y:S01]  /*11830*/  IADD3 R8, R2, 0xc0, RZ ;  /* 0x000000c002087810 */ /* 0x000fe20007ffe0ff */
[----:B------:R-:W-:Y:S01]  /*11840*/  IMAD.MOV.U32 R11, RZ, RZ, R13 ;  /* 0x000000ffff0b7224 */ /* 0x000fe200078e000d */
[----:B------:R-:W-:Y:S01]  /*11850*/  IABS R18, R24 ;  /* 0x0000001800127213 */ /* 0x000fe20000000000 */
[----:B------:R-:W-:Y:S01]  /*11860*/  @!P1 IMAD.MOV R3, RZ, RZ, -R3 ;  /* 0x000000ffff039224 */ /* 0x000fe200078e0a03 */
[----:B------:R-:W-:Y:S01]  /*11870*/  ISETP.GT.U32.AND P1, PT, R0, R6, PT ;  /* 0x000000060000720c */ /* 0x000fe20003f24070 */
[----:B------:R-:W-:Y:S01]  /*11880*/  IMAD.HI.U32 R13, R20, R11, RZ ;  /* 0x0000000b140d7227 */ /* 0x000fe200078e00ff */
[----:B------:R-:W-:-:S02]  /*11890*/  IABS R23, R8 ;  /* 0x0000000800177213 */ /* 0x000fc40000000000 */
[----:B------:R0:W-:Y:S01]  /*118a0*/  STL [R1+0x2f8], R3 ;  /* 0x0002f80301007387 */ /* 0x0001e20000100800 */
[----:B------:R-:W-:Y:S02]  /*118b0*/  @!P6 IMAD.IADD R14, R14, 0x1, -R0 ;  /* 0x000000010e0ee824 */ /* 0x000fe400078e0a00 */
[----:B------:R-:W-:-:S03]  /*118c0*/  IMAD.HI.U32 R29, R20, R18, RZ ;  /* 0x00000012141d7227 */ /* 0x000fc600078e00ff */
[----:B------:R-:W-:Y:S01]  /*118d0*/  ISETP.GT.U32.AND P6, PT, R0, R14, PT ;  /* 0x0000000e0000720c */ /* 0x000fe20003fc4070 */
[----:B------:R-:W-:Y:S02]  /*118e0*/  IMAD.MOV R29, RZ, RZ, -R29 ;  /* 0x000000ffff1d7224 */ /* 0x000fe400078e0a1d */
[----:B------:R-:W-:Y:S02]  /*118f0*/  @!P1 IMAD.IADD R6, R6, 0x1, -R0 ;  /* 0x0000000106069824 */ /* 0x000fe400078e0a00 */
[----:B0-----:R-:W-:Y:S02]  /*11900*/  IMAD.MOV.U32 R3, RZ, RZ, R9 ;  /* 0x000000ffff037224 */ /* 0x001fe400078e0009 */
[----:B------:R-:W-:Y:S02]  /*11910*/  IMAD.MOV R9, RZ, RZ, -R15 ;  /* 0x000000ffff097224 */ /* 0x000fe400078e0a0f */
[----:B------:R-:W-:Y:S01]  /*11920*/  @!P5 IMAD.MOV R3, RZ, RZ, -R3 ;  /* 0x000000ffff03d224 */ /* 0x000fe200078e0a03 */
[----:B------:R-:W-:Y:S01]  /*11930*/  ISETP.GE.AND P5, PT, R7, RZ, PT ;  /* 0x000000ff0700720c */ /* 0x000fe20003fa6270 */
[----:B------:R-:W-:-:S02]  /*11940*/  IMAD.MOV R7, RZ, RZ, -R13 ;  /* 0x000000ffff077224 */ /* 0x000fc400078e0a0d */
[C---:B------:R-:W-:Y:S01]  /*11950*/  IMAD R10, R0.reuse, R9, R10 ;  /* 0x00000009000a7224 */ /* 0x040fe200078e020a */
[----:B------:R0:W-:Y:S01]  /*11960*/  STL [R1+0x2fc], R3 ;  /* 0x0002fc0301007387 */ /* 0x0001e20000100800 */
[----:B------:R-:W-:Y:S01]  /*11970*/  IMAD R11, R0, R7, R11 ;  /* 0x00000007000b7224 */ /* 0x000fe200078e020b */
[----:B------:R-:W-:Y:S01]  /*11980*/  IADD3 R7, R2, 0xbe, RZ ;  /* 0x000000be02077810 */ /* 0x000fe20007ffe0ff */
[----:B------:R-:W-:Y:S01]  /*11990*/  @!P6 IMAD.IADD R14, R14, 0x1, -R0 ;  /* 0x000000010e0ee824 */ /* 0x000fe200078e0a00 */
[C---:B------:R-:W-:Y:S01]  /*119a0*/  ISETP.GT.U32.AND P1, PT, R0.reuse, R10, PT ;  /* 0x0000000a0000720c */ /* 0x040fe20003f24070 */
[----:B------:R-:W-:Y:S01]  /*119b0*/  IMAD R18, R0, R29, R18 ;  /* 0x0000001d00127224 */ /* 0x000fe200078e0212 */
[----:B------:R-:W-:Y:S02]  /*119c0*/  IADD3 R9, R2, 0xbf, RZ ;  /* 0x000000bf02097810 */ /* 0x000fe40007ffe0ff */
[----:B------:R-:W-:Y:S01]  /*119d0*/  IABS R17, R7 ;  /* 0x0000000700117213 */ /* 0x000fe20000000000 */
[----:B0-----:R-:W-:Y:S01]  /*119e0*/  IMAD.MOV.U32 R3, RZ, RZ, R6 ;  /* 0x000000ffff037224 */ /* 0x001fe200078e0006 */
[----:B------:R-:W-:Y:S01]  /*119f0*/  IABS R26, R9 ;  /* 0x00000009001a7213 */ /* 0x000fe20000000000 */
[----:B------:R-:W-:Y:S01]  /*11a00*/  IMAD.HI.U32 R6, R20, R23, RZ ;  /* 0x0000001714067227 */ /* 0x000fe200078e00ff */
[----:B------:R-:W-:-:S02]  /*11a10*/  ISETP.GE.AND P6, PT, R8, RZ, PT ;  /* 0x000000ff0800720c */ /* 0x000fc40003fc6270 */
[----:B------:R-:W-:Y:S01]  /*11a20*/  IADD3 R8, R2, 0xbd, RZ ;  /* 0x000000bd02087810 */ /* 0x000fe20007ffe0ff */
[----:B------:R-:W-:Y:S01]  /*11a30*/  @!P3 IMAD.MOV R3, RZ, RZ, -R3 ;  /* 0x000000ffff03b224 */ /* 0x000fe200078e0a03 */
[----:B------:R-:W-:Y:S01]  /*11a40*/  ISETP.GT.U32.AND P3, PT, R0, R11, PT ;  /* 0x0000000b0000720c */ /* 0x000fe20003f64070 */
[----:B------:R-:W-:Y:S01]  /*11a50*/  IMAD.MOV R6, RZ, RZ, -R6 ;  /* 0x000000ffff067224 */ /* 0x000fe200078e0a06 */
[----:B------:R-:W-:Y:S01]  /*11a60*/  IABS R16, R8 ;  /* 0x0000000800107213 */ /* 0x000fe20000000000 */
[----:B------:R-:W-:Y:S01]  /*11a70*/  @!P1 IMAD.IADD R10, R10, 0x1, -R0 ;  /* 0x000000010a0a9824 */ /* 0x000fe200078e0a00 */
[----:B------:R0:W-:Y:S01]  /*11a80*/  STL [R1+0x30c], R3 ;  /* 0x00030c0301007387 */ /* 0x0001e20000100800 */
[----:B------:R-:W-:Y:S02]  /*11a90*/  IMAD R23, R0, R6, R23 ;  /* 0x0000000600177224 */ /* 0x000fe400078e0217 */
[----:B------:R-:W-:Y:S01]  /*11aa0*/  IMAD.HI.U32 R13, R20, R17, RZ ;  /* 0x00000011140d7227 */ /* 0x000fe200078e00ff */
[----:B------:R-:W-:-:S03]  /*11ab0*/  ISETP.GT.U32.AND P1, PT, R0, R10, PT ;  /* 0x0000000a0000720c */ /* 0x000fc60003f24070 */
[----:B------:R-:W-:-:S04]  /*11ac0*/  IMAD.HI.U32 R6, R20, R26, RZ ;  /* 0x0000001a14067227 */ /* 0x000fc800078e00ff */
[----:B------:R-:W-:Y:S02]  /*11ad0*/  @!P3 IMAD.IADD R11, R11, 0x1, -R0 ;  /* 0x000000010b0bb824 */ /* 0x000fe400078e0a00 */
[----:B0-----:R-:W-:Y:S02]  /*11ae0*/  IMAD.MOV.U32 R3, RZ, RZ, R14 ;  /* 0x000000ffff037224 */ /* 0x001fe400078e000e */
[----:B------:R-:W-:Y:S01]  /*11af0*/  IMAD.MOV R13, RZ, RZ, -R13 ;  /* 0x000000ffff0d7224 */ /* 0x000fe200078e0a0d */
[C---:B------:R-:W-:Y:S01]  /*11b00*/  ISETP.GT.U32.AND P3, PT, R0.reuse, R11, PT ;  /* 0x0000000b0000720c */ /* 0x040fe20003f64070 */
[----:B------:R-:W-:Y:S01]  /*11b10*/  @!P0 IMAD.MOV R3, RZ, RZ, -R3 ;  /* 0x000000ffff038224 */ /* 0x000fe200078e0a03 */
[----:B------:R-:W-:Y:S01]  /*11b20*/  ISETP.GT.U32.AND P0, PT, R0, R23, PT ;  /* 0x000000170000720c */ /* 0x000fe20003f04070 */
[----:B------:R-:W-:Y:S02]  /*11b30*/  IMAD.MOV R6, RZ, RZ, -R6 ;  /* 0x000000ffff067224 */ /* 0x000fe400078e0a06 */
[----:B------:R-:W-:Y:S01]  /*11b40*/  @!P1 IMAD.IADD R10, R10, 0x1, -R0 ;  /* 0x000000010a0a9824 */ /* 0x000fe200078e0a00 */
[----:B------:R0:W-:Y:S01]  /*11b50*/  STL [R1+0x308], R3 ;  /* 0x0003080301007387 */ /* 0x0001e20000100800 */
[C---:B------:R-:W-:Y:S01]  /*11b60*/  IMAD R17, R0.reuse, R13, R17 ;  /* 0x0000000d00117224 */ /* 0x040fe200078e0211 */
[----:B------:R-:W-:Y:S01]  /*11b70*/  IABS R13, R28 ;  /* 0x0000001c000d7213 */ /* 0x000fe20000000000 */
[----:B------:R-:W-:-:S02]  /*11b80*/  IMAD R26, R0, R6, R26 ;  /* 0x00000006001a7224 */ /* 0x000fc400078e021a */
[----:B------:R-:W-:Y:S02]  /*11b90*/  IMAD.MOV.U32 R4, RZ, RZ, R10 ;  /* 0x000000ffff047224 */ /* 0x000fe400078e000a */
[--C-:B------:R-:W-:Y:S01]  /*11ba0*/  @!P3 IMAD.IADD R11, R11, 0x1, -R0.reuse ;  /* 0x000000010b0bb824 */ /* 0x100fe200078e0a00 */
[----:B------:R-:W-:Y:S01]  /*11bb0*/  ISETP.GE.AND P3, PT, R9, RZ, PT ;  /* 0x000000ff0900720c */ /* 0x000fe20003f66270 */
[----:B------:R-:W-:Y:S01]  /*11bc0*/  @!P0 IMAD.IADD R23, R23, 0x1, -R0 ;  /* 0x0000000117178824 */ /* 0x000fe200078e0a00 */
[C---:B------:R-:W-:Y:S01]  /*11bd0*/  ISETP.GT.U32.AND P1, PT, R0.reuse, R26, PT ;  /* 0x0000001a0000720c */ /* 0x040fe20003f24070 */
[----:B------:R-:W-:Y:S01]  /*11be0*/  IMAD.MOV.U32 R9, RZ, RZ, R13 ;  /* 0x000000ffff097224 */ /* 0x000fe200078e000d */
[C---:B------:R-:W-:Y:S01]  /*11bf0*/  ISETP.GT.U32.AND P0, PT, R0.reuse, R17, PT ;  /* 0x000000110000720c */ /* 0x040fe20003f04070 */
[----:B------:R-:W-:Y:S01]  /*11c00*/  @!P4 IMAD.MOV R4, RZ, RZ, -R4 ;  /* 0x000000ffff04c224 */ /* 0x000fe200078e0a04 */
[----:B------:R-:W-:Y:S01]  /*11c10*/  ISETP.GT.U32.AND P4, PT, R0, R23, PT ;  /* 0x000000170000720c */ /* 0x000fe20003f84070 */
[----:B------:R-:W-:Y:S01]  /*11c20*/  IMAD.HI.U32 R10, R20, R9, RZ ;  /* 0x00000009140a7227 */ /* 0x000fe200078e00ff */
[----:B------:R-:W-:-:S02]  /*11c30*/  IADD3 R13, R2, 0xb6, RZ ;  /* 0x000000b6020d7810 */ /* 0x000fc40007ffe0ff */
[----:B------:R-:W-:Y:S01]  /*11c40*/  STL [R1+0x300], R4 ;  /* 0x0003000401007387 */ /* 0x000fe20000100800 */
[----:B------:R-:W-:Y:S01]  /*11c50*/  IMAD.HI.U32 R6, R20, R16, RZ ;  /* 0x0000001014067227 */ /* 0x000fe200078e00ff */
[----:B------:R-:W-:-:S03]  /*11c60*/  IABS R14, R13 ;  /* 0x0000000d000e7213 */ /* 0x000fc60000000000 */
[----:B------:R-:W-:Y:S02]  /*11c70*/  IMAD.MOV R10, RZ, RZ, -R10 ;  /* 0x000000ffff0a7224 */ /* 0x000fe400078e0a0a */
[----:B------:R-:W-:Y:S02]  /*11c80*/  IMAD.MOV R6, RZ, RZ, -R6 ;  /* 0x000000ffff067224 */ /* 0x000fe400078e0a06 */
[C---:B------:R-:W-:Y:S01]  /*11c90*/  IMAD R9, R0.reuse, R10, R9 ;  /* 0x0000000a00097224 */ /* 0x040fe200078e0209 */
[----:B------:R-:W-:Y:S01]  /*11ca0*/  IABS R10, R25 ;  /* 0x00000019000a7213 */ /* 0x000fe20000000000 */
[----:B------:R-:W-:Y:S01]  /*11cb0*/  IMAD R16, R0, R6, R16 ;  /* 0x0000000600107224 */ /* 0x000fe200078e0210 */
[----:B------:R-:W-:Y:S01]  /*11cc0*/  IADD3 R6, R2, 0xbb, RZ ;  /* 0x000000bb02067810 */ /* 0x000fe20007ffe0ff */
[----:B0-----:R-:W-:Y:S02]  /*11cd0*/  IMAD.MOV.U32 R3, RZ, RZ, R11 ;  /* 0x000000ffff037224 */ /* 0x001fe400078e000b */
[--C-:B------:R-:W-:Y:S01]  /*11ce0*/  @!P1 IMAD.IADD R26, R26, 0x1, -R0.reuse ;  /* 0x000000011a1a9824 */ /* 0x100fe200078e0a00 */
        /* <DEDUP_REMOVED lines=8> */
[----:B------:R0:W-:Y:S02]  /*11d70*/  STL [R1+0x304], R3 ;  /* 0x0003040301007387 */ /* 0x0001e40000100800 */
[----:B------:R-:W-:Y:S01]  /*11d80*/  ISETP.GT.U32.AND P0, PT, R0, R17, PT ;  /* 0x000000110000720c */ /* 0x000fe20003f04070 */
[----:B------:R-:W-:-:S04]  /*11d90*/  IMAD.MOV R11, RZ, RZ, -R11 ;  /* 0x000000ffff0b7224 */ /* 0x000fc800078e0a0b */
[--C-:B------:R-:W-:Y:S02]  /*11da0*/  @!P4 IMAD.IADD R9, R9, 0x1, -R0.reuse ;  /* 0x000000010909c824 */ /* 0x100fe400078e0a00 */
[--C-:B------:R-:W-:Y:S02]  /*11db0*/  @!P5 IMAD.IADD R16, R16, 0x1, -R0.reuse ;  /* 0x000000011010d824 */ /* 0x100fe400078e0a00 */
[--C-:B------:R-:W-:Y:S01]  /*11dc0*/  @!P1 IMAD.IADD R26, R26, 0x1, -R0.reuse ;  /* 0x000000011a1a9824 */ /* 0x100fe200078e0a00 */
[----:B------:R-:W-:Y:S01]  /*11dd0*/  ISETP.GE.AND P1, PT, R7, RZ, PT ;  /* 0x000000ff0700720c */ /* 0x000fe20003f26270 */
[----:B------:R-:W-:Y:S01]  /*11de0*/  IMAD.HI.U32 R7, R20, R15, RZ ;  /* 0x0000000f14077227 */ /* 0x000fe200078e00ff */
[C---:B------:R-:W-:Y:S02]  /*11df0*/  ISETP.GT.U32.AND P4, PT, R0.reuse, R9, PT ;  /* 0x000000090000720c */ /* 0x040fe40003f84070 */
[----:B------:R-:W-:Y:S01]  /*11e00*/  ISETP.GT.U32.AND P5, PT, R0, R16, PT ;  /* 0x000000100000720c */ /* 0x000fe20003fa4070 */
[----:B------:R-:W-:Y:S01]  /*11e10*/  @!P0 IMAD.IADD R17, R17, 0x1, -R0 ;  /* 0x0000000111118824 */ /* 0x000fe200078e0a00 */
[----:B------:R-:W-:Y:S01]  /*11e20*/  ISETP.GE.AND P0, PT, R8, RZ, PT ;  /* 0x000000ff0800720c */ /* 0x000fe20003f06270 */
[----:B------:R-:W-:-:S02]  /*11e30*/  IMAD.MOV.U32 R8, RZ, RZ, R10 ;  /* 0x000000ffff087224 */ /* 0x000fc400078e000a */
[----:B------:R-:W-:Y:S02]  /*11e40*/  IMAD.MOV R7, RZ, RZ, -R7 ;  /* 0x000000ffff077224 */ /* 0x000fe400078e0a07 */
[----:B------:R-:W-:-:S04]  /*11e50*/  IMAD.HI.U32 R10, R20, R8, RZ ;  /* 0x00000008140a7227 */ /* 0x000fc800078e00ff */
[C---:B------:R-:W-:Y:S01]  /*11e60*/  IMAD R15, R0.reuse, R7, R15 ;  /* 0x00000007000f7224 */ /* 0x040fe200078e020f */
[----:B------:R-:W-:Y:S01]  /*11e70*/  IABS R7, R22 ;  /* 0x0000001600077213 */ /* 0x000fe20000000000 */
[----:B------:R-:W-:Y:S01]  /*11e80*/  IMAD R21, R0, R11, R21 ;  /* 0x0000000b00157224 */ /* 0x000fe200078e0215 */
[----:B------:R-:W-:Y:S01]  /*11e90*/  IADD3 R11, R2, 0xb5, RZ ;  /* 0x000000b5020b7810 */ /* 0x000fe20007ffe0ff */
[----:B------:R-:W-:Y:S02]  /*11ea0*/  IMAD.MOV R10, RZ, RZ, -R10 ;  /* 0x000000ffff0a7224 */ /* 0x000fe400078e0a0a */
[--C-:B------:R-:W-:Y:S01]  /*11eb0*/  @!P4 IMAD.IADD R9, R9, 0x1, -R0.reuse ;  /* 0x000000010909c824 */ /* 0x100fe200078e0a00 */
[----:B------:R-:W-:Y:S01]  /*11ec0*/  ISETP.GT.U32.AND P4, PT, R0, R21, PT ;  /* 0x000000150000720c */ /* 0x000fe20003f84070 */
[----:B------:R-:W-:Y:S01]  /*11ed0*/  @!P5 IMAD.IADD R16, R16, 0x1, -R0 ;  /* 0x000000011010d824 */ /* 0x000fe200078e0a00 */
[C---:B------:R-:W-:Y:S01]  /*11ee0*/  ISETP.GT.U32.AND P5, PT, R0.reuse, R15, PT ;  /* 0x0000000f0000720c */ /* 0x040fe20003fa4070 */
[----:B------:R-:W-:Y:S01]  /*11ef0*/  IMAD R8, R0, R10, R8 ;  /* 0x0000000a00087224 */ /* 0x000fe200078e0208 */
[----:B------:R-:W-:Y:S01]  /*11f00*/  IABS R27, R11 ;  /* 0x0000000b001b7213 */ /* 0x000fe20000000000 */
[----:B------:R-:W-:-:S04]  /*11f10*/  IMAD.HI.U32 R10, R20, R7, RZ ;  /* 0x00000007140a7227 */ /* 0x000fc800078e00ff */
[----:B------:R-:W-:Y:S02]  /*11f20*/  IMAD.MOV R10, RZ, RZ, -R10 ;  /* 0x000000ffff0a7224 */ /* 0x000fe400078e0a0a */
[----:B0-----:R-:W-:-:S04]  /*11f30*/  IMAD.HI.U32 R3, R20, R14, RZ ;  /* 0x0000000e14037227 */ /* 0x001fc800078e00ff */
[----:B------:R-:W-:Y:S01]  /*11f40*/  IMAD R7, R0, R10, R7 ;  /* 0x0000000a00077224 */ /* 0x000fe200078e0207 */
[----:B------:R-:W-:Y:S01]  /*11f50*/  IADD3 R10, R2, 0xb4, RZ ;  /* 0x000000b4020a7810 */ /* 0x000fe20007ffe0ff */
[--C-:B------:R-:W-:Y:S02]  /*11f60*/  @!P4 IMAD.IADD R21, R21, 0x1, -R0.reuse ;  /* 0x000000011515c824 */ /* 0x100fe400078e0a00 */
[----:B------:R-:W-:Y:S01]  /*11f70*/  IMAD.MOV R3, RZ, RZ, -R3 ;  /* 0x000000ffff037224 */ /* 0x000fe200078e0a03 */
[C---:B------:R-:W-:Y:S01]  /*11f80*/  ISETP.GT.U32.AND P4, PT, R0.reuse, R7, PT ;  /* 0x000000070000720c */ /* 0x040fe20003f84070 */
[----:B------:R-:W-:Y:S01]  /*11f90*/  @!P5 IMAD.IADD R15, R15, 0x1, -R0 ;  /* 0x000000010f0fd824 */ /* 0x000fe200078e0a00 */
[C---:B------:R-:W-:Y:S01]  /*11fa0*/  ISETP.GT.U32.AND P5, PT, R0.reuse, R8, PT ;  /* 0x000000080000720c */ /* 0x040fe20003fa4070 */
[----:B------:R-:W-:Y:S02]  /*11fb0*/  IMAD R14, R0, R3, R14 ;  /* 0x00000003000e7224 */ /* 0x000fe400078e020e */
[----:B------:R-:W-:-:S02]  /*11fc0*/  IMAD.MOV.U32 R3, RZ, RZ, R23 ;  /* 0x000000ffff037224 */ /* 0x000fc400078e0017 */
[----:B------:R-:W-:-:S04]  /*11fd0*/  IMAD.HI.U32 R4, R20, R27, RZ ;  /* 0x0000001b14047227 */ /* 0x000fc800078e00ff */
[----:B------:R-:W-:Y:S02]  /*11fe0*/  @!P6 IMAD.MOV R3, RZ, RZ, -R3 ;  /* 0x000000ffff03e224 */ /* 0x000fe400078e0a03 */
[----:B------:R-:W-:Y:S02]  /*11ff0*/  IMAD.MOV R23, RZ, RZ, -R4 ;  /* 0x000000ffff177224 */ /* 0x000fe400078e0a04 */
[----:B------:R-:W-:Y:S01]  /*12000*/  IMAD.MOV.U32 R4, RZ, RZ, R26 ;  /* 0x000000ffff047224 */ /* 0x000fe200078e001a */
[----:B------:R0:W-:Y:S01]  /*12010*/  STL [R1+0x2f4], R3 ;  /* 0x0002f40301007387 */ /* 0x0001e20000100800 */
[--C-:B------:R-:W-:Y:S01]  /*12020*/  @!P4 IMAD.IADD R7, R7, 0x1, -R0.reuse ;  /* 0x000000010707c824 */ /* 0x100fe200078e0a00 */
[----:B------:R-:W-:Y:S01]  /*12030*/  ISETP.GT.U32.AND P4, PT, R0, R15, PT ;  /* 0x0000000f0000720c */ /* 0x000fe20003f84070 */
[----:B------:R-:W-:Y:S01]  /*12040*/  @!P5 IMAD.IADD R8, R8, 0x1, -R0 ;  /* 0x000000010808d824 */ /* 0x000fe200078e0a00 */
[----:B------:R-:W-:Y:S01]  /*12050*/  ISETP.GE.AND P5, PT, R28, RZ, PT ;  /* 0x000000ff1c00720c */ /* 0x000fe20003fa6270 */
[----:B------:R-:W-:Y:S01]  /*12060*/  @!P3 IMAD.MOV R4, RZ, RZ, -R4 ;  /* 0x000000ffff04b224 */ /* 0x000fe200078e0a04 */
[C---:B------:R-:W-:Y:S01]  /*12070*/  ISETP.GT.U32.AND P3, PT, R0.reuse, R21, PT ;  /* 0x000000150000720c */ /* 0x040fe20003f64070 */
[C---:B------:R-:W-:Y:S01]  /*12080*/  IMAD R23, R0.reuse, R23, R27 ;  /* 0x0000001700177224 */ /* 0x040fe200078e021b */
[----:B------:R-:W-:Y:S01]  /*12090*/  ISETP.GT.U32.AND P6, PT, R0, R8, PT ;  /* 0x000000080000720c */ /* 0x000fe20003fc4070 */
[----:B0-----:R-:W-:Y:S01]  /*120a0*/  IMAD.MOV.U32 R3, RZ, RZ, R17 ;  /* 0x000000ffff037224 */ /* 0x001fe200078e0011 */
[----:B------:R0:W-:Y:S01]  /*120b0*/  STL [R1+0x2f0], R4 ;  /* 0x0002f00401007387 */ /* 0x0001e20000100800 */
[----:B------:R-:W-:-:S02]  /*120c0*/  IABS R28, R10 ;  /* 0x0000000a001c7213 */ /* 0x000fc40000000000 */
[----:B------:R-:W-:Y:S01]  /*120d0*/  @!P1 IMAD.MOV R3, RZ, RZ, -R3 ;  /* 0x000000ffff039224 */ /* 0x000fe200078e0a03 */
[----:B------:R-:W-:Y:S01]  /*120e0*/  ISETP.GT.U32.AND P1, PT, R0, R7, PT ;  /* 0x000000070000720c */ /* 0x000fe20003f24070 */
[----:B------:R-:W-:Y:S01]  /*120f0*/  @!P4 IMAD.IADD R15, R15, 0x1, -R0 ;  /* 0x000000010f0fc824 */ /* 0x000fe200078e0a00 */
[----:B------:R-:W-:Y:S01]  /*12100*/  ISETP.GE.AND P4, PT, R6, RZ, PT ;  /* 0x000000ff0600720c */ /* 0x000fe20003f86270 */
[----:B------:R-:W-:Y:S01]  /*12110*/  IMAD.HI.U32 R6, R20, R28, RZ ;  /* 0x0000001c14067227 */ /* 0x000fe200078e00ff */
[----:B------:R1:W-:Y:S03]  /*12120*/  STL [R1+0x2ec], R3 ;  /* 0x0002ec0301007387 */ /* 0x0003e60000100800 */
[----:B0-----:R-:W-:Y:S02]  /*12130*/  IMAD.MOV.U32 R4, RZ, RZ, R16 ;  /* 0x000000ffff047224 */ /* 0x001fe400078e0010 */
[----:B------:R-:W-:Y:S01]  /*12140*/  @!P3 IMAD.IADD R21, R21, 0x1, -R0 ;  /* 0x000000011515b824 */ /* 0x000fe200078e0a00 */
[----:B------:R-:W-:Y:S01]  /*12150*/  ISETP.GE.AND P3, PT, R19, RZ, PT ;  /* 0x000000ff1300720c */ /* 0x000fe20003f66270 */
[----:B------:R-:W-:Y:S01]  /*12160*/  @!P0 IMAD.MOV R4, RZ, RZ, -R4 ;  /* 0x000000ffff048224 */ /* 0x000fe200078e0a04 */
[----:B------:R-:W-:Y:S01]  /*12170*/  ISETP.GT.U32.AND P0, PT, R0, R18, PT ;  /* 0x000000120000720c */ /* 0x000fe20003f04070 */
[--C-:B------:R-:W-:Y:S01]  /*12180*/  @!P6 IMAD.IADD R8, R8, 0x1, -R0.reuse ;  /* 0x000000010808e824 */ /* 0x100fe200078e0a00 */
[C---:B------:R-:W-:Y:S01]  /*12190*/  ISETP.GT.U32.AND P6, PT, R0.reuse, R23, PT ;  /* 0x000000170000720c */ /* 0x040fe20003fc4070 */
[----:B-1----:R-:W-:Y:S01]  /*121a0*/  IMAD.MOV.U32 R3, RZ, RZ, R9 ;  /* 0x000000ffff037224 */ /* 0x002fe200078e0009 */
[----:B------:R0:W-:Y:S01]  /*121b0*/  STL [R1+0x2e8], R4 ;  /* 0x0002e80401007387 */ /* 0x0001e20000100800 */
[----:B------:R-:W-:Y:S01]  /*121c0*/  @!P1 IMAD.IADD R7, R7, 0x1, -R0 ;  /* 0x0000000107079824 */ /* 0x000fe200078e0a00 */
[----:B------:R-:W-:Y:S01]  /*121d0*/  ISETP.GE.AND P1, PT, R25, RZ, PT ;  /* 0x000000ff1900720c */ /* 0x000fe20003f26270 */
[----:B------:R-:W-:Y:S01]  /*121e0*/  @!P5 IMAD.MOV R3, RZ, RZ, -R3 ;  /* 0x000000ffff03d224 */ /* 0x000fe200078e0a03 */
[----:B------:R-:W-:Y:S01]  /*121f0*/  ISETP.GT.U32.AND P5, PT, R0, R14, PT ;  /* 0x0000000e0000720c */ /* 0x000fe20003fa4070 */
[----:B------:R-:W-:Y:S01]  /*12200*/  IMAD.MOV R6, RZ, RZ, -R6 ;  /* 0x000000ffff067224 */ /* 0x000fe200078e0a06 */
[----:B------:R-:W-:-:S02]  /*12210*/  IADD3 R9, R2, 0xb3, RZ ;  /* 0x000000b302097810 */ /* 0x000fc40007ffe0ff */
[----:B------:R1:W-:Y:S01]  /*12220*/  STL [R1+0x2e4], R3 ;  /* 0x0002e40301007387 */ /* 0x0003e20000100800 */
[----:B------:R-:W-:Y:S01]  /*12230*/  @!P0 IMAD.IADD R18, R18, 0x1, -R0 ;  /* 0x0000000112128824 */ /* 0x000fe200078e0a00 */
[----:B------:R-:W-:Y:S01]  /*12240*/  ISETP.GE.AND P0, PT, R22, RZ, PT ;  /* 0x000000ff1600720c */ /* 0x000fe20003f06270 */
[----:B0-----:R-:W-:Y:S01]  /*12250*/  IMAD.MOV.U32 R4, RZ, RZ, R15 ;  /* 0x000000ffff047224 */ /* 0x001fe200078e000f */
[----:B------:R-:W-:Y:S01]  /*12260*/  IADD3 R19, R2, 0xad, RZ ;  /* 0x000000ad02137810 */ /* 0x000fe20007ffe0ff */
[----:B------:R-:W-:Y:S01]  /*12270*/  IMAD R28, R0, R6, R28 ;  /* 0x00000006001c7224 */ /* 0x000fe200078e021c */
[----:B------:R-:W-:Y:S01]  /*12280*/  IADD3 R6, R2, 0xb2, RZ ;  /* 0x000000b202067810 */ /* 0x000fe20007ffe0ff */
[----:B------:R-:W-:Y:S01]  /*12290*/  @!P4 IMAD.MOV R4, RZ, RZ, -R4 ;  /* 0x000000ffff04c224 */ /* 0x000fe200078e0a04 */
[----:B------:R-:W-:Y:S01]  /*122a0*/  ISETP.GT.U32.AND P4, PT, R0, R18, PT ;  /* 0x000000120000720c */ /* 0x000fe20003f84070 */
[--C-:B------:R-:W-:Y:S01]  /*122b0*/  @!P5 IMAD.IADD R14, R14, 0x1, -R0.reuse ;  /* 0x000000010e0ed824 */ /* 0x100fe200078e0a00 */
[----:B------:R-:W-:Y:S01]  /*122c0*/  ISETP.GE.AND P5, PT, R24, RZ, PT ;  /* 0x000000ff1800720c */ /* 0x000fe20003fa6270 */
[----:B-1----:R-:W-:Y:S01]  /*122d0*/  IMAD.MOV.U32 R3, RZ, RZ, R21 ;  /* 0x000000ffff037224 */ /* 0x002fe200078e0015 */
[----:B------:R0:W-:Y:S01]  /*122e0*/  STL [R1+0x2e0], R4 ;  /* 0x0002e00401007387 */ /* 0x0001e20000100800 */
[----:B------:R-:W-:Y:S01]  /*122f0*/  @!P6 IMAD.IADD R23, R23, 0x1, -R0 ;  /* 0x000000011717e824 */ /* 0x000fe200078e0a00 */
[----:B------:R-:W-:Y:S01]  /*12300*/  IABS R15, R19 ;  /* 0x00000013000f7213 */ /* 0x000fe20000000000 */
[----:B------:R-:W-:Y:S01]  /*12310*/  @!P3 IMAD.MOV R3, RZ, RZ, -R3 ;  /* 0x000000ffff03b224 */ /* 0x000fe200078e0a03 */
[----:B------:R-:W-:-:S02]  /*12320*/  ISETP.GT.U32.AND P3, PT, R0, R14, PT ;  /* 0x0000000e0000720c */ /* 0x000fc40003f64070 */
[----:B------:R-:W-:Y:S02]  /*12330*/  ISETP.GT.U32.AND P6, PT, R0, R23, PT ;  /* 0x000000170000720c */ /* 0x000fe40003fc4070 */
[----:B------:R1:W-:Y:S01]  /*12340*/  STL [R1+0x2dc], R3 ;  /* 0x0002dc0301007387 */ /* 0x0003e20000100800 */
[----:B------:R-:W-:Y:S01]  /*12350*/  @!P4 IMAD.IADD R18, R18, 0x1, -R0 ;  /* 0x000000011212c824 */ /* 0x000fe200078e0a00 */
[----:B------:R-:W-:Y:S01]  /*12360*/  ISETP.GE.AND P4, PT, R11, RZ, PT ;  /* 0x000000ff0b00720c */ /* 0x000fe20003f86270 */
[----:B0-----:R-:W-:Y:S01]  /*12370*/  IMAD.MOV.U32 R4, RZ, RZ, R8 ;  /* 0x000000ffff047224 */ /* 0x001fe200078e0008 */
[----:B------:R-:W-:-:S03]  /*12380*/  IABS R8, R9 ;  /* 0x0000000900087213 */ /* 0x000fc60000000000 */
[----:B------:R-:W-:Y:S01]  /*12390*/  @!P1 IMAD.MOV R4, RZ, RZ, -R4 ;  /* 0x000000ffff049224 */ /* 0x000fe200078e0a04 */
[----:B------:R-:W-:Y:S01]  /*123a0*/  ISETP.GE.AND P1, PT, R13, RZ, PT ;  /* 0x000000ff0d00720c */ /* 0x000fe20003f26270 */
[--C-:B------:R-:W-:Y:S01]  /*123b0*/  @!P3 IMAD.IADD R14, R14, 0x1, -R0.reuse ;  /* 0x000000010e0eb824 */ /* 0x100fe200078e0a00 */
[----:B------:R-:W-:Y:S01]  /*123c0*/  ISETP.GE.AND P3, PT, R10, RZ, PT ;  /* 0x000000ff0a00720c */ /* 0x000fe20003f66270 */
[----:B-1----:R-:W-:Y:S01]  /*123d0*/  IMAD.MOV.U32 R3, RZ, RZ, R7 ;  /* 0x000000ffff037224 */ /* 0x002fe200078e0007 */
[----:B------:R0:W-:Y:S01]  /*123e0*/  STL [R1+0x2d8], R4 ;  /* 0x0002d80401007387 */ /* 0x0001e20000100800 */
[----:B------:R-:W-:Y:S01]  /*123f0*/  IMAD.HI.U32 R10, R20, R8, RZ ;  /* 0x00000008140a7227 */ /* 0x000fe200078e00ff */
[----:B------:R-:W-:Y:S02]  /*12400*/  IABS R7, R6 ;  /* 0x0000000600077213 */ /* 0x000fe40000000000 */
[----:B------:R-:W-:Y:S01]  /*12410*/  IADD3 R13, R2, 0xb0, RZ ;  /* 0x000000b0020d7810 */ /* 0x000fe20007ffe0ff */
[----:B------:R-:W-:Y:S01]  /*12420*/  @!P0 IMAD.MOV R3, RZ, RZ, -R3 ;  /* 0x000000ffff038224 */ /* 0x000fe200078e0a03 */
[----:B------:R-:W-:Y:S01]  /*12430*/  ISETP.GT.U32.AND P0, PT, R0, R28, PT ;  /* 0x0000001c0000720c */ /* 0x000fe20003f04070 */
[----:B------:R-:W-:Y:S01]  /*12440*/  @!P6 IMAD.IADD R23, R23, 0x1, -R0 ;  /* 0x000000011717e824 */ /* 0x000fe200078e0a00 */
[----:B------:R-:W-:Y:S01]  /*12450*/  ISETP.GE.AND P6, PT, R9, RZ, PT ;  /* 0x000000ff0900720c */ /* 0x000fe20003fc6270 */
[----:B------:R-:W-:Y:S01]  /*12460*/  IMAD.MOV R10, RZ, RZ, -R10 ;  /* 0x000000ffff0a7224 */ /* 0x000fe200078e0a0a */
[----:B------:R1:W-:Y:S01]  /*12470*/  STL [R1+0x2d4], R3 ;  /* 0x0002d40301007387 */ /* 0x0003e20000100800 */
[----:B0-----:R-:W-:-:S02]  /*12480*/  IMAD.MOV.U32 R4, RZ, RZ, R14 ;  /* 0x000000ffff047224 */ /* 0x001fc400078e000e */
[----:B------:R-:W-:Y:S01]  /*12490*/  IMAD R9, R0, R10, R8 ;  /* 0x0000000a00097224 */ /* 0x000fe200078e0208 */
[----:B------:R-:W-:Y:S01]  /*124a0*/  IADD3 R10, R2, 0xb1, RZ ;  /* 0x000000b1020a7810 */ /* 0x000fe20007ffe0ff */
[----:B------:R-:W-:Y:S01]  /*124b0*/  IMAD.HI.U32 R11, R20, R7, RZ ;  /* 0x00000007140b7227 */ /* 0x000fe200078e00ff */
[----:B------:R-:W-:Y:S02]  /*124c0*/  IADD3 R8, R2, 0xaf, RZ ;  /* 0x000000af02087810 */ /* 0x000fe40007ffe0ff */
[----:B------:R-:W-:Y:S01]  /*124d0*/  IABS R14, R10 ;  /* 0x0000000a000e7213 */ /* 0x000fe20000000000 */
[----:B------:R-:W-:Y:S02]  /*124e0*/  @!P0 IMAD.IADD R28, R28, 0x1, -R0 ;  /* 0x000000011c1c8824 */ /* 0x000fe400078e0a00 */
[----:B-1----:R-:W-:Y:S02]  /*124f0*/  IMAD.MOV.U32 R3, RZ, RZ, R18 ;  /* 0x000000ffff037224 */ /* 0x002fe400078e0012 */
[----:B------:R-:W-:Y:S01]  /*12500*/  @!P1 IMAD.MOV R4, RZ, RZ, -R4 ;  /* 0x000000ffff049224 */ /* 0x000fe200078e0a04 */
[----:B------:R-:W-:Y:S01]  /*12510*/  ISETP.GT.U32.AND P0, PT, R0, R28, PT ;  /* 0x0000001c0000720c */ /* 0x000fe20003f04070 */
[----:B------:R-:W-:Y:S01]  /*12520*/  @!P5 IMAD.MOV R3, RZ, RZ, -R3 ;  /* 0x000000ffff03d224 */ /* 0x000fe200078e0a03 */
[----:B------:R-:W-:Y:S01]  /*12530*/  ISETP.GE.AND P5, PT, R6, RZ, PT ;  /* 0x000000ff0600720c */ /* 0x000fe20003fa6270 */
[----:B------:R-:W-:Y:S01]  /*12540*/  IMAD.MOV R11, RZ, RZ, -R11 ;  /* 0x000000ffff0b7224 */ /* 0x000fe200078e0a0b */
[----:B------:R-:W-:Y:S01]  /*12550*/  ISETP.GE.AND P1, PT, R10, RZ, PT ;  /* 0x000000ff0a00720c */ /* 0x000fe20003f26270 */
[----:B------:R-:W-:Y:S01]  /*12560*/  IMAD.HI.U32 R17, R20, R14, RZ ;  /* 0x0000000e14117227 */ /* 0x000fe200078e00ff */
[----:B------:R0:W-:Y:S03]  /*12570*/  STL [R1+0x2d0], R3 ;  /* 0x0002d00301007387 */ /* 0x0001e60000100800 */
[----:B------:R-:W-:Y:S01]  /*12580*/  IMAD R6, R0, R11, R7 ;  /* 0x0000000b00067224 */ /* 0x000fe200078e0207 */
[----:B------:R-:W-:Y:S01]  /*12590*/  STL [R1+0x2cc], R4 ;  /* 0x0002cc0401007387 */ /* 0x000fe20000100800 */
[----:B------:R-:W-:Y:S01]  /*125a0*/  IMAD.MOV R17, RZ, RZ, -R17 ;  /* 0x000000ffff117224 */ /* 0x000fe200078e0a11 */
[----:B------:R-:W-:Y:S01]  /*125b0*/  IABS R11, R8 ;  /* 0x00000008000b7213 */ /* 0x000fe20000000000 */
[----:B------:R-:W-:Y:S01]  /*125c0*/  @!P0 IMAD.IADD R28, R28, 0x1, -R0 ;  /* 0x000000011c1c8824 */ /* 0x000fe200078e0a00 */
[----:B------:R-:W-:Y:S01]  /*125d0*/  ISETP.GE.AND P0, PT, R13, RZ, PT ;  /* 0x000000ff0d00720c */ /* 0x000fe20003f06270 */
[----:B------:R-:W-:Y:S01]  /*125e0*/  IMAD R14, R0, R17, R14 ;  /* 0x00000011000e7224 */ /* 0x000fe200078e020e */
[----:B------:R-:W-:Y:S01]  /*125f0*/  IABS R13, R13 ;  /* 0x0000000d000d7213 */ /* 0x000fe20000000000 */
[----:B0-----:R-:W-:Y:S01]  /*12600*/  IMAD.MOV.U32 R3, RZ, RZ, R23 ;  /* 0x000000ffff037224 */ /* 0x001fe200078e0017 */
[----:B------:R-:W-:Y:S01]  /*12610*/  IADD3 R7, R2, 0xae, RZ ;  /* 0x000000ae02077810 */ /* 0x000fe20007ffe0ff */
[----:B------:R-:W-:-:S03]  /*12620*/  IMAD.HI.U32 R18, R20, R11, RZ ;  /* 0x0000000b14127227 */ /* 0x000fc600078e00ff */
[----:B------:R-:W-:Y:S01]  /*12630*/  IABS R10, R7 ;  /* 0x00000007000a7213 */ /* 0x000fe20000000000 */
[----:B------:R-:W-:Y:S01]  /*12640*/  @!P4 IMAD.MOV R3, RZ, RZ, -R3 ;  /* 0x000000ffff03c224 */ /* 0x000fe200078e0a03 */
[----:B------:R-:W-:Y:S01]  /*12650*/  ISETP.GT.U32.AND P4, PT, R0, R9, PT ;  /* 0x000000090000720c */ /* 0x000fe20003f84070 */
[----:B------:R-:W-:-:S03]  /*12660*/  IMAD.HI.U32 R16, R20, R13, RZ ;  /* 0x0000000d14107227 */ /* 0x000fc600078e00ff */
[----:B------:R0:W-:Y:S01]  /*12670*/  STL [R1+0x2c8], R3 ;  /* 0x0002c80301007387 */ /* 0x0001e20000100800 */
[----:B------:R-:W-:Y:S02]  /*12680*/  IMAD.MOV R16, RZ, RZ, -R16 ;  /* 0x000000ffff107224 */ /* 0x000fe400078e0a10 */
[----:B------:R-:W-:Y:S02]  /*12690*/  IMAD.MOV R18, RZ, RZ, -R18 ;  /* 0x000000ffff127224 */ /* 0x000fe400078e0a12 */
[C---:B------:R-:W-:Y:S02]  /*126a0*/  IMAD R13, R0.reuse, R16, R13 ;  /* 0x00000010000d7224 */ /* 0x040fe400078e020d */
[----:B------:R-:W-:Y:S01]  /*126b0*/  IMAD R11, R0, R18, R11 ;  /* 0x00000012000b7224 */ /* 0x000fe200078e020b */
[----:B------:R-:W-:Y:S01]  /*126c0*/  IADD3 R18, R2, 0xa9, RZ ;  /* 0x000000a902127810 */ /* 0x000fe20007ffe0ff */
[----:B------:R-:W-:Y:S02]  /*126d0*/  @!P4 IMAD.IADD R9, R9, 0x1, -R0 ;  /* 0x000000010909c824 */ /* 0x000fe400078e0a00 */
[----:B0-----:R-:W-:Y:S01]  /*126e0*/  IMAD.MOV.U32 R3, RZ, RZ, R28 ;  /* 0x000000ffff037224 */ /* 0x001fe200078e001c */
[----:B------:R-:W-:Y:S01]  /*126f0*/  IABS R22, R18 ;  /* 0x0000001200167213 */ /* 0x000fe20000000000 */
[----:B------:R-:W-:Y:S01]  /*12700*/  IMAD.HI.U32 R17, R20, R10, RZ ;  /* 0x0000000a14117227 */ /* 0x000fe200078e00ff */
[----:B------:R-:W-:-:S03]  /*12710*/  ISETP.GT.U32.AND P4, PT, R0, R9, PT ;  /* 0x000000090000720c */ /* 0x000fc60003f84070 */
[----:B------:R-:W-:Y:S01]  /*12720*/  @!P3 IMAD.MOV R3, RZ, RZ, -R3 ;  /* 0x000000ffff03b224 */ /* 0x000fe200078e0a03 */
[----:B------:R-:W-:Y:S01]  /*12730*/  ISETP.GT.U32.AND P3, PT, R0, R6, PT ;  /* 0x000000060000720c */ /* 0x000fe20003f64070 */
[----:B------:R-:W-:Y:S02]  /*12740*/  IMAD.MOV R17, RZ, RZ, -R17 ;  /* 0x000000ffff117224 */ /* 0x000fe400078e0a11 */
[----:B------:R-:W-:Y:S01]  /*12750*/  IMAD.HI.U32 R16, R20, R15, RZ ;  /* 0x0000000f14107227 */ /* 0x000fe200078e00ff */
[----:B------:R0:W-:Y:S03]  /*12760*/  STL [R1+0x2c4], R3 ;  /* 0x0002c40301007387 */ /* 0x0001e60000100800 */
[----:B------:R-:W-:Y:S01]  /*12770*/  IMAD R10, R0, R17, R10 ;  /* 0x00000011000a7224 */ /* 0x000fe200078e020a */
[----:B------:R-:W-:Y:S01]  /*12780*/  IADD3 R17, R2, 0xab, RZ ;  /* 0x000000ab02117810 */ /* 0x000fe20007ffe0ff */
[----:B------:R-:W-:Y:S01]  /*12790*/  @!P4 IMAD.IADD R9, R9, 0x1, -R0 ;  /* 0x000000010909c824 */ /* 0x000fe200078e0a00 */
[----:B------:R-:W-:Y:S01]  /*127a0*/  ISETP.GT.U32.AND P4, PT, R0, R14, PT ;  /* 0x0000000e0000720c */ /* 0x000fe20003f84070 */
[----:B------:R-:W-:Y:S01]  /*127b0*/  IMAD.MOV R16, RZ, RZ, -R16 ;  /* 0x000000ffff107224 */ /* 0x000fe200078e0a10 */
[----:B------:R-:W-:Y:S01]  /*127c0*/  IABS R24, R17 ;  /* 0x0000001100187213 */ /* 0x000fe20000000000 */
[----:B------:R-:W-:-:S02]  /*127d0*/  @!P3 IMAD.IADD R6, R6, 0x1, -R0 ;  /* 0x000000010606b824 */ /* 0x000fc400078e0a00 */
[----:B0-----:R-:W-:Y:S02]  /*127e0*/  IMAD.MOV.U32 R3, RZ, RZ, R9 ;  /* 0x000000ffff037224 */ /* 0x001fe400078e0009 */
[C---:B------:R-:W-:Y:S01]  /*127f0*/  IMAD R9, R0.reuse, R16, R15 ;  /* 0x0000001000097224 */ /* 0x040fe200078e020f */
[C---:B------:R-:W-:Y:S01]  /*12800*/  ISETP.GT.U32.AND P3, PT, R0.reuse, R6, PT ;  /* 0x000000060000720c */ /* 0x040fe20003f64070 */
[----:B------:R-:W-:Y:S01]  /*12810*/  @!P6 IMAD.MOV R3, RZ, RZ, -R3 ;  /* 0x000000ffff03e224 */ /* 0x000fe200078e0a03 */
[----:B------:R-:W-:Y:S01]  /*12820*/  ISETP.GT.U32.AND P6, PT, R0, R13, PT ;  /* 0x0000000d0000720c */ /* 0x000fe20003fc4070 */
[----:B------:R-:W-:Y:S01]  /*12830*/  IMAD.HI.U32 R25, R20, R22, RZ ;  /* 0x0000001614197227 */ /* 0x000fe200078e00ff */
[----:B------:R-:W-:Y:S02]  /*12840*/  IADD3 R16, R2, 0xac, RZ ;  /* 0x000000ac02107810 */ /* 0x000fe40007ffe0ff */
[----:B------:R0:W-:Y:S01]  /*12850*/  STL [R1+0x2c0], R3 ;  /* 0x0002c00301007387 */ /* 0x0001e20000100800 */
[----:B------:R-:W-:Y:S01]  /*12860*/  @!P4 IMAD.IADD R14, R14, 0x1, -R0 ;  /* 0x000000010e0ec824 */ /* 0x000fe200078e0a00 */
[----:B------:R-:W-:Y:S01]  /*12870*/  ISETP.GT.U32.AND P4, PT, R0, R10, PT ;  /* 0x0000000a0000720c */ /* 0x000fe20003f84070 */
[----:B------:R-:W-:Y:S01]  /*12880*/  IMAD.MOV R25, RZ, RZ, -R25 ;  /* 0x000000ffff197224 */ /* 0x000fe200078e0a19 */
[----:B------:R-:W-:-:S02]  /*12890*/  IABS R21, R16 ;  /* 0x0000001000157213 */ /* 0x000fc40000000000 */
[----:B------:R-:W-:Y:S01]  /*128a0*/  IADD3 R15, R2, 0xaa, RZ ;  /* 0x000000aa020f7810 */ /* 0x000fe20007ffe0ff */
[--C-:B------:R-:W-:Y:S01]  /*128b0*/  @!P3 IMAD.IADD R6, R6, 0x1, -R0.reuse ;  /* 0x000000010606b824 */ /* 0x100fe200078e0a00 */
[C---:B------:R-:W-:Y:S01]  /*128c0*/  ISETP.GT.U32.AND P3, PT, R0.reuse, R11, PT ;  /* 0x0000000b0000720c */ /* 0x040fe20003f64070 */
[----:B------:R-:W-:Y:S01]  /*128d0*/  @!P6 IMAD.IADD R13, R13, 0x1, -R0 ;  /* 0x000000010d0de824 */ /* 0x000fe200078e0a00 */
[----:B------:R-:W-:Y:S01]  /*128e0*/  ISETP.GT.U32.AND P6, PT, R0, R14, PT ;  /* 0x0000000e0000720c */ /* 0x000fe20003fc4070 */
[----:B0-----:R-:W-:Y:S01]  /*128f0*/  IMAD.MOV.U32 R3, RZ, RZ, R6 ;  /* 0x000000ffff037224 */ /* 0x001fe200078e0006 */
[----:B------:R-:W-:Y:S01]  /*12900*/  IABS R23, R15 ;  /* 0x0000000f00177213 */ /* 0x000fe20000000000 */
[----:B------:R-:W-:Y:S02]  /*12910*/  IMAD.MOV.U32 R6, RZ, RZ, R24 ;  /* 0x000000ffff067224 */ /* 0x000fe400078e0018 */
[----:B------:R-:W-:Y:S02]  /*12920*/  @!P4 IMAD.IADD R10, R10, 0x1, -R0 ;  /* 0x000000010a0ac824 */ /* 0x000fe400078e0a00 */
[----:B------:R-:W-:-:S04]  /*12930*/  IMAD.HI.U32 R24, R20, R21, RZ ;  /* 0x0000001514187227 */ /* 0x000fc800078e00ff */
[--C-:B------:R-:W-:Y:S01]  /*12940*/  @!P3 IMAD.IADD R11, R11, 0x1, -R0.reuse ;  /* 0x000000010b0bb824 */ /* 0x100fe200078e0a00 */
[----:B------:R-:W-:Y:S01]  /*12950*/  ISETP.GT.U32.AND P3, PT, R0, R13, PT ;  /* 0x0000000d0000720c */ /* 0x000fe20003f64070 */
[----:B------:R-:W-:Y:S01]  /*12960*/  @!P6 IMAD.IADD R14, R14, 0x1, -R0 ;  /* 0x000000010e0ee824 */ /* 0x000fe200078e0a00 */
[C---:B------:R-:W-:Y:S01]  /*12970*/  ISETP.GT.U32.AND P6, PT, R0.reuse, R9, PT ;  /* 0x000000090000720c */ /* 0x040fe20003fc4070 */
[----:B------:R-:W-:Y:S01]  /*12980*/  IMAD.MOV R24, RZ, RZ, -R24 ;  /* 0x000000ffff187224 */ /* 0x000fe200078e0a18 */
[C---:B------:R-:W-:Y:S01]  /*12990*/  ISETP.GT.U32.AND P4, PT, R0.reuse, R11, PT ;  /* 0x0000000b0000720c */ /* 0x040fe20003f84070 */
[----:B------:R-:W-:Y:S01]  /*129a0*/  @!P5 IMAD.MOV R3, RZ, RZ, -R3 ;  /* 0x000000ffff03d224 */ /* 0x000fe200078e0a03 */
[C---:B------:R-:W-:Y:S01]  /*129b0*/  ISETP.GT.U32.AND P5, PT, R0.reuse, R10, PT ;  /* 0x0000000a0000720c */ /* 0x040fe20003fa4070 */
[----:B------:R-:W-:Y:S02]  /*129c0*/  IMAD.MOV.U32 R4, RZ, RZ, R14 ;  /* 0x000000ffff047224 */ /* 0x000fe400078e000e */
[----:B------:R-:W-:Y:S01]  /*129d0*/  IMAD R21, R0, R24, R21 ;  /* 0x0000001800157224 */ /* 0x000fe200078e0215 */
[----:B------:R0:W-:Y:S01]  /*129e0*/  STL [R1+0x2bc], R3 ;  /* 0x0002bc0301007387 */ /* 0x0001e20000100800 */
[----:B------:R-:W-:-:S04]  /*129f0*/  IMAD.HI.U32 R24, R20, R23, RZ ;  /* 0x0000001714187227 */ /* 0x000fc800078e00ff */
[----:B------:R-:W-:Y:S01]  /*12a00*/  @!P3 IMAD.IADD R13, R13, 0x1, -R0 ;  /* 0x000000010d0db824 */ /* 0x000fe200078e0a00 */
[----:B------:R-:W-:Y:S01]  /*12a10*/  ISETP.GE.AND P3, PT, R8, RZ, PT ;  /* 0x000000ff0800720c */ /* 0x000fe20003f66270 */
[----:B------:R-:W-:-:S04]  /*12a20*/  IMAD.HI.U32 R8, R20, R6, RZ ;  /* 0x0000000614087227 */ /* 0x000fc800078e00ff */
[----:B------:R-:W-:Y:S01]  /*12a30*/  @!P6 IMAD.IADD R9, R9, 0x1, -R0 ;  /* 0x000000010909e824 */ /* 0x000fe200078e0a00 */
[----:B------:R-:W-:Y:S01]  /*12a40*/  ISETP.GE.AND P6, PT, R19, RZ, PT ;  /* 0x000000ff1300720c */ /* 0x000fe20003fc6270 */
[----:B------:R-:W-:Y:S02]  /*12a50*/  IMAD.MOV R8, RZ, RZ, -R8 ;  /* 0x000000ffff087224 */ /* 0x000fe400078e0a08 */
[----:B------:R-:W-:Y:S01]  /*12a60*/  @!P1 IMAD.MOV R4, RZ, RZ, -R4 ;  /* 0x000000ffff049224 */ /* 0x000fe200078e0a04 */
[C---:B------:R-:W-:Y:S01]  /*12a70*/  ISETP.GT.U32.AND P1, PT, R0.reuse, R9, PT ;  /* 0x000000090000720c */ /* 0x040fe20003f24070 */
[----:B------:R-:W-:Y:S01]  /*12a80*/  @!P4 IMAD.IADD R11, R11, 0x1, -R0 ;  /* 0x000000010b0bc824 */ /* 0x000fe200078e0a00 */
[C---:B------:R-:W-:Y:S01]  /*12a90*/  ISETP.GT.U32.AND P4, PT, R0.reuse, R21, PT ;  /* 0x000000150000720c */ /* 0x040fe20003f84070 */
[----:B------:R-:W-:Y:S01]  /*12aa0*/  IMAD.MOV R24, RZ, RZ, -R24 ;  /* 0x000000ffff187224 */ /* 0x000fe200078e0a18 */
[----:B------:R1:W-:Y:S01]  /*12ab0*/  STL [R1+0x2b8], R4 ;  /* 0x0002b80401007387 */ /* 0x0003e20000100800 */
[----:B------:R-:W-:Y:S01]  /*12ac0*/  IMAD R6, R0, R8, R6 ;  /* 0x0000000800067224 */ /* 0x000fe200078e0206 */
[----:B------:R-:W-:Y:S01]  /*12ad0*/  IADD3 R8, R2, 0xa8, RZ ;  /* 0x000000a802087810 */ /* 0x000fe20007ffe0ff */
[----:B0-----:R-:W-:-:S02]  /*12ae0*/  IMAD.MOV.U32 R3, RZ, RZ, R13 ;  /* 0x000000ffff037224 */ /* 0x001fc400078e000d */
[C---:B------:R-:W-:Y:S02]  /*12af0*/  IMAD R23, R0.reuse, R24, R23 ;  /* 0x0000001800177224 */ /* 0x040fe400078e0217 */
[----:B------:R-:W-:Y:S01]  /*12b00*/  @!P0 IMAD.MOV R3, RZ, RZ, -R3 ;  /* 0x000000ffff038224 */ /* 0x000fe200078e0a03 */
[C---:B------:R-:W-:Y:S01]  /*12b10*/  ISETP.GT.U32.AND P0, PT, R0.reuse, R6, PT ;  /* 0x000000060000720c */ /* 0x040fe20003f04070 */
[----:B------:R-:W-:Y:S02]  /*12b20*/  IMAD R22, R0, R25, R22 ;  /* 0x0000001900167224 */ /* 0x000fe400078e0216 */
[----:B-1----:R-:W-:Y:S01]  /*12b30*/  IMAD.MOV.U32 R4, RZ, RZ, R11 ;  /* 0x000000ffff047224 */ /* 0x002fe200078e000b */
[----:B------:R0:W-:Y:S01]  /*12b40*/  STL [R1+0x2b4], R3 ;  /* 0x0002b40301007387 */ /* 0x0001e20000100800 */
[----:B------:R-:W-:Y:S01]  /*12b50*/  @!P5 IMAD.IADD R10, R10, 0x1, -R0 ;  /* 0x000000010a0ad824 */ /* 0x000fe200078e0a00 */
[----:B------:R-:W-:Y:S01]  /*12b60*/  ISETP.GE.AND P5, PT, R7, RZ, PT ;  /* 0x000000ff0700720c */ /* 0x000fe20003fa6270 */
[----:B------:R-:W-:Y:S01]  /*12b70*/  @!P3 IMAD.MOV R4, RZ, RZ, -R4 ;  /* 0x000000ffff04b224 */ /* 0x000fe200078e0a04 */
[C---:B------:R-:W-:Y:S01]  /*12b80*/  ISETP.GT.U32.AND P3, PT, R0.reuse, R23, PT ;  /* 0x000000170000720c */ /* 0x040fe20003f64070 */
[--C-:B------:R-:W-:Y:S01]  /*12b90*/  @!P1 IMAD.IADD R9, R9, 0x1, -R0.reuse ;  /* 0x0000000109099824 */ /* 0x100fe200078e0a00 */
[----:B------:R-:W-:Y:S01]  /*12ba0*/  ISETP.GT.U32.AND P1, PT, R0, R22, PT ;  /* 0x000000160000720c */ /* 0x000fe20003f24070 */
[--C-:B------:R-:W-:Y:S01]  /*12bb0*/  @!P4 IMAD.IADD R21, R21, 0x1, -R0.reuse ;  /* 0x000000011515c824 */ /* 0x100fe200078e0a00 */
[----:B------:R-:W-:Y:S01]  /*12bc0*/  IABS R7, R8 ;  /* 0x0000000800077213 */ /* 0x000fe20000000000 */
[----:B------:R-:W-:Y:S01]  /*12bd0*/  @!P0 IMAD.IADD R6, R6, 0x1, -R0 ;  /* 0x0000000106068824 */ /* 0x000fe200078e0a00 */
[----:B------:R-:W-:Y:S01]  /*12be0*/  STL [R1+0x2b0], R4 ;  /* 0x0002b00401007387 */ /* 0x000fe20000100800 */
[----:B0-----:R-:W-:Y:S01]  /*12bf0*/  IMAD.MOV.U32 R3, RZ, RZ, R10 ;  /* 0x000000ffff037224 */ /* 0x001fe200078e000a */
[----:B------:R-:W-:Y:S01]  /*12c00*/  IADD3 R10, R2, 0xa7, RZ ;  /* 0x000000a7020a7810 */ /* 0x000fe20007ffe0ff */
[----:B------:R-:W-:Y:S01]  /*12c10*/  IMAD.HI.U32 R14, R20, R7, RZ ;  /* 0x00000007140e7227 */ /* 0x000fe200078e00ff */
[----:B------:R-:W-:-:S02]  /*12c20*/  ISETP.GT.U32.AND P4, PT, R0, R21, PT ;  /* 0x000000150000720c */ /* 0x000fc40003f84070 */
[----:B------:R-:W-:Y:S01]  /*12c30*/  IABS R11, R10 ;  /* 0x0000000a000b7213 */ /* 0x000fe20000000000 */
[--C-:B------:R-:W-:Y:S01]  /*12c40*/  @!P3 IMAD.IADD R23, R23, 0x1, -R0.reuse ;  /* 0x000000011717b824 */ /* 0x100fe200078e0a00 */
[----:B------:R-:W-:Y:S01]  /*12c50*/  ISETP.GT.U32.AND P3, PT, R0, R6, PT ;  /* 0x000000060000720c */ /* 0x000fe20003f64070 */
[----:B------:R-:W-:Y:S01]  /*12c60*/  @!P5 IMAD.MOV R3, RZ, RZ, -R3 ;  /* 0x000000ffff03d224 */ /* 0x000fe200078e0a03 */
[----:B------:R-:W-:Y:S01]  /*12c70*/  ISETP.GE.AND P5, PT, R16, RZ, PT ;  /* 0x000000ff1000720c */ /* 0x000fe20003fa6270 */
[----:B------:R-:W-:Y:S01]  /*12c80*/  @!P1 IMAD.IADD R22, R22, 0x1, -R0 ;  /* 0x0000000116169824 */ /* 0x000fe200078e0a00 */
[----:B------:R-:W-:Y:S01]  /*12c90*/  ISETP.GT.U32.AND P1, PT, R0, R23, PT ;  /* 0x000000170000720c */ /* 0x000fe20003f24070 */
[----:B------:R-:W-:Y:S01]  /*12ca0*/  IMAD.HI.U32 R13, R20, R11, RZ ;  /* 0x0000000b140d7227 */ /* 0x000fe200078e00ff */
[----:B------:R0:W-:Y:S01]  /*12cb0*/  STL [R1+0x2ac], R3 ;  /* 0x0002ac0301007387 */ /* 0x0001e20000100800 */
[----:B------:R-:W-:Y:S02]  /*12cc0*/  ISETP.GE.AND P0, PT, R15, RZ, PT ;  /* 0x000000ff0f00720c */ /* 0x000fe40003f06270 */
[----:B------:R-:W-:-:S02]  /*12cd0*/  IMAD.MOV R14, RZ, RZ, -R14 ;  /* 0x000000ffff0e7224 */ /* 0x000fc400078e0a0e */
[----:B------:R-:W-:Y:S02]  /*12ce0*/  IMAD.MOV R13, RZ, RZ, -R13 ;  /* 0x000000ffff0d7224 */ /* 0x000fe400078e0a0d */
[--C-:B------:R-:W-:Y:S02]  /*12cf0*/  @!P3 IMAD.IADD R6, R6, 0x1, -R0.reuse ;  /* 0x000000010606b824 */ /* 0x100fe400078e0a00 */
[--C-:B------:R-:W-:Y:S01]  /*12d00*/  @!P4 IMAD.IADD R21, R21, 0x1, -R0.reuse ;  /* 0x000000011515c824 */ /* 0x100fe200078e0a00 */
[----:B------:R-:W-:Y:S01]  /*12d10*/  ISETP.GE.AND P4, PT, R17, RZ, PT ;  /* 0x000000ff1100720c */ /* 0x000fe20003f86270 */
[----:B0-----:R-:W-:Y:S02]  /*12d20*/  IMAD.MOV.U32 R3, RZ, RZ, R9 ;  /* 0x000000ffff037224 */ /* 0x001fe400078e0009 */
[----:B------:R-:W-:Y:S01]  /*12d30*/  IMAD R9, R0, R14, R7 ;  /* 0x0000000e00097224 */ /* 0x000fe200078e0207 */
[----:B------:R-:W-:Y:S01]  /*12d40*/  IADD3 R14, R2, 0xa6, RZ ;  /* 0x000000a6020e7810 */ /* 0x000fe20007ffe0ff */
[----:B------:R-:W-:Y:S01]  /*12d50*/  @!P6 IMAD.MOV R3, RZ, RZ, -R3 ;  /* 0x000000ffff03e224 */ /* 0x000fe200078e0a03 */
[C---:B------:R-:W-:Y:S01]  /*12d60*/  ISETP.GT.U32.AND P6, PT, R0.reuse, R22, PT ;  /* 0x000000160000720c */ /* 0x040fe20003fc4070 */
[C---:B------:R-:W-:Y:S01]  /*12d70*/  IMAD R7, R0.reuse, R13, R11 ;  /* 0x0000000d00077224 */ /* 0x040fe200078e020b */
[----:B------:R-:W-:Y:S01]  /*12d80*/  ISETP.GT.U32.AND P3, PT, R0, R9, PT ;  /* 0x000000090000720c */ /* 0x000fe20003f64070 */
[----:B------:R-:W-:Y:S01]  /*12d90*/  @!P1 IMAD.IADD R23, R23, 0x1, -R0 ;  /* 0x0000000117179824 */ /* 0x000fe200078e0a00 */
[----:B------:R0:W-:Y:S01]  /*12da0*/  STL [R1+0x2a8], R3 ;  /* 0x0002a80301007387 */ /* 0x0001e20000100800 */
[----:B------:R-:W-:Y:S01]  /*12db0*/  IADD3 R13, R2, 0xa5, RZ ;  /* 0x000000a5020d7810 */ /* 0x000fe20007ffe0ff */
[----:B------:R-:W-:Y:S01]  /*12dc0*/  IMAD.MOV.U32 R4, RZ, RZ, R6 ;  /* 0x000000ffff047224 */ /* 0x000fe200078e0006 */
[----:B------:R-:W-:-:S02]  /*12dd0*/  ISETP.GT.U32.AND P1, PT, R0, R7, PT ;  /* 0x000000070000720c */ /* 0x000fc40003f24070 */
[----:B------:R-:W-:Y:S01]  /*12de0*/  IABS R15, R14 ;  /* 0x0000000e000f7213 */ /* 0x000fe20000000000 */
[----:B------:R-:W-:Y:S01]  /*12df0*/  @!P4 IMAD.MOV R4, RZ, RZ, -R4 ;  /* 0x000000ffff04c224 */ /* 0x000fe200078e0a04 */
[----:B------:R-:W-:Y:S02]  /*12e00*/  IABS R16, R13 ;  /* 0x0000000d00107213 */ /* 0x000fe40000000000 */
[--C-:B------:R-:W-:Y:S01]  /*12e10*/  @!P6 IMAD.IADD R22, R22, 0x1, -R0.reuse ;  /* 0x000000011616e824 */ /* 0x100fe200078e0a00 */
[----:B------:R-:W-:Y:S01]  /*12e20*/  ISETP.GE.AND P6, PT, R8, RZ, PT ;  /* 0x000000ff0800720c */ /* 0x000fe20003fc6270 */
[----:B0-----:R-:W-:Y:S01]  /*12e30*/  IMAD.MOV.U32 R3, RZ, RZ, R21 ;  /* 0x000000ffff037224 */ /* 0x001fe200078e0015 */
[----:B------:R-:W-:Y:S01]  /*12e40*/  IADD3 R11, R2, 0xa4, RZ ;  /* 0x000000a4020b7810 */ /* 0x000fe20007ffe0ff */
[--C-:B------:R-:W-:Y:S01]  /*12e50*/  @!P3 IMAD.IADD R9, R9, 0x1, -R0.reuse ;  /* 0x000000010909b824 */ /* 0x100fe200078e0a00 */
[----:B------:R-:W-:Y:S01]  /*12e60*/  ISETP.GE.AND P3, PT, R10, RZ, PT ;  /* 0x000000ff0a00720c */ /* 0x000fe20003f66270 */
[----:B------:R-:W-:Y:S01]  /*12e70*/  @!P5 IMAD.MOV R3, RZ, RZ, -R3 ;  /* 0x000000ffff03d224 */ /* 0x000fe200078e0a03 */
[----:B------:R-:W-:Y:S01]  /*12e80*/  ISETP.GE.AND P5, PT, R18, RZ, PT ;  /* 0x000000ff1200720c */ /* 0x000fe20003fa6270 */
[----:B------:R-:W-:Y:S01]  /*12e90*/  @!P1 IMAD.IADD R7, R7, 0x1, -R0 ;  /* 0x0000000107079824 */ /* 0x000fe200078e0a00 */
[----:B------:R-:W-:Y:S01]  /*12ea0*/  ISETP.GT.U32.AND P1, PT, R0, R9, PT ;  /* 0x000000090000720c */ /* 0x000fe20003f24070 */
[----:B------:R-:W-:Y:S01]  /*12eb0*/  IMAD.HI.U32 R6, R20, R15, RZ ;  /* 0x0000000f14067227 */ /* 0x000fe200078e00ff */
[----:B------:R0:W-:Y:S01]  /*12ec0*/  STL [R1+0x2a4], R3 ;  /* 0x0002a40301007387 */ /* 0x0001e20000100800 */
[----:B------:R-:W-:-:S02]  /*12ed0*/  IABS R8, R11 ;  /* 0x0000000b00087213 */ /* 0x000fc40000000000 */
[----:B------:R-:W-:Y:S01]  /*12ee0*/  IMAD.MOV.U32 R10, RZ, RZ, R16 ;  /* 0x000000ffff0a7224 */ /* 0x000fe200078e0010 */
[----:B------:R1:W-:Y:S01]  /*12ef0*/  STL [R1+0x28c], R4 ;  /* 0x00028c0401007387 */ /* 0x0003e20000100800 */
[----:B------:R-:W-:Y:S01]  /*12f00*/  ISETP.GE.AND P4, PT, R14, RZ, PT ;  /* 0x000000ff0e00720c */ /* 0x000fe20003f86270 */
[----:B------:R-:W-:Y:S01]  /*12f10*/  IMAD.HI.U32 R14, R20, R8, RZ ;  /* 0x00000008140e7227 */ /* 0x000fe200078e00ff */
[----:B------:R-:W-:-:S03]  /*12f20*/  IADD3 R16, R2, 0x9f, RZ ;  /* 0x0000009f02107810 */ /* 0x000fc60007ffe0ff */
[----:B0-----:R-:W-:Y:S02]  /*12f30*/  IMAD.MOV.U32 R3, RZ, RZ, R23 ;  /* 0x000000ffff037224 */ /* 0x001fe400078e0017 */
[----:B------:R-:W-:Y:S01]  /*12f40*/  @!P1 IMAD.IADD R9, R9, 0x1, -R0 ;  /* 0x0000000109099824 */ /* 0x000fe200078e0a00 */
[----:B------:R-:W-:Y:S01]  /*12f50*/  ISETP.GE.AND P1, PT, R11, RZ, PT ;  /* 0x000000ff0b00720c */ /* 0x000fe20003f26270 */
[----:B------:R-:W-:Y:S01]  /*12f60*/  @!P0 IMAD.MOV R3, RZ, RZ, -R3 ;  /* 0x000000ffff038224 */ /* 0x000fe200078e0a03 */
[----:B------:R-:W-:Y:S01]  /*12f70*/  ISETP.GT.U32.AND P0, PT, R0, R7, PT ;  /* 0x000000070000720c */ /* 0x000fe20003f04070 */
[----:B-1----:R-:W-:Y:S02]  /*12f80*/  IMAD.MOV.U32 R4, RZ, RZ, R9 ;  /* 0x000000ffff047224 */ /* 0x002fe400078e0009 */
[----:B------:R-:W-:Y:S01]  /*12f90*/  IMAD.MOV R14, RZ, RZ, -R14 ;  /* 0x000000ffff0e7224 */ /* 0x000fe200078e0a0e */
[----:B------:R0:W-:Y:S01]  /*12fa0*/  STL [R1+0x290], R3 ;  /* 0x0002900301007387 */ /* 0x0001e20000100800 */
[----:B------:R-:W-:-:S02]  /*12fb0*/  @!P6 IMAD.MOV R4, RZ, RZ, -R4 ;  /* 0x000000ffff04e224 */ /* 0x000fc400078e0a04 */
[----:B------:R-:W-:Y:S01]  /*12fc0*/  IMAD R11, R0, R14, R8 ;  /* 0x0000000e000b7224 */ /* 0x000fe200078e0208 */
[----:B------:R-:W-:-:S04]  /*12fd0*/  IADD3 R14, R2, 0xa1, RZ ;  /* 0x000000a1020e7810 */ /* 0x000fc80007ffe0ff */
[----:B------:R-:W-:Y:S01]  /*12fe0*/  IABS R8, R14 ;  /* 0x0000000e00087213 */ /* 0x000fe20000000000 */
[----:B------:R-:W-:Y:S02]  /*12ff0*/  @!P0 IMAD.IADD R7, R7, 0x1, -R0 ;  /* 0x0000000107078824 */ /* 0x000fe400078e0a00 */
[----:B0-----:R-:W-:Y:S02]  /*13000*/  IMAD.MOV.U32 R3, RZ, RZ, R22 ;  /* 0x000000ffff037224 */ /* 0x001fe400078e0016 */
[----:B------:R-:W-:Y:S02]  /*13010*/  IMAD.MOV R22, RZ, RZ, -R6 ;  /* 0x000000ffff167224 */ /* 0x000fe400078e0a06 */
[----:B------:R-:W-:-:S04]  /*13020*/  IMAD.HI.U32 R6, R20, R10, RZ ;  /* 0x0000000a14067227 */ /* 0x000fc800078e00ff */
[----:B------:R-:W-:Y:S01]  /*13030*/  IMAD R22, R0, R22, R15 ;  /* 0x0000001600167224 */ /* 0x000fe200078e020f */
[----:B------:R-:W-:Y:S01]  /*13040*/  IADD3 R15, R2, 0xa0, RZ ;  /* 0x000000a0020f7810 */ /* 0x000fe20007ffe0ff */
[----:B------:R-:W-:Y:S02]  /*13050*/  IMAD.MOV R6, RZ, RZ, -R6 ;  /* 0x000000ffff067224 */ /* 0x000fe400078e0a06 */
[----:B------:R-:W-:Y:S01]  /*13060*/  @!P5 IMAD.MOV R3, RZ, RZ, -R3 ;  /* 0x000000ffff03d224 */ /* 0x000fe200078e0a03 */
[C---:B------:R-:W-:Y:S01]  /*13070*/  ISETP.GT.U32.AND P0, PT, R0.reuse, R22, PT ;  /* 0x000000160000720c */ /* 0x040fe20003f04070 */
[----:B------:R-:W-:Y:S01]  /*13080*/  IMAD R23, R0, R6, R10 ;  /* 0x0000000600177224 */ /* 0x000fe200078e020a */
[----:B------:R-:W-:Y:S01]  /*13090*/  IADD3 R6, R2, 0xa3, RZ ;  /* 0x000000a302067810 */ /* 0x000fe20007ffe0ff */
[----:B------:R-:W-:Y:S01]  /*130a0*/  IMAD.HI.U32 R19, R20, R8, RZ ;  /* 0x0000000814137227 */ /* 0x000fe200078e00ff */
[----:B------:R-:W-:Y:S01]  /*130b0*/  ISETP.GE.AND P5, PT, R13, RZ, PT ;  /* 0x000000ff0d00720c */ /* 0x000fe20003fa6270 */
[----:B------:R0:W-:Y:S01]  /*130c0*/  STL [R1+0x294], R3 ;  /* 0x0002940301007387 */ /* 0x0001e20000100800 */
[----:B------:R-:W-:Y:S01]  /*130d0*/  ISETP.GT.U32.AND P6, PT, R0, R23, PT ;  /* 0x000000170000720c */ /* 0x000fe20003fc4070 */
[----:B------:R-:W-:Y:S01]  /*130e0*/  IMAD.MOV R19, RZ, RZ, -R19 ;  /* 0x000000ffff137224 */ /* 0x000fe200078e0a13 */
[----:B------:R-:W-:Y:S01]  /*130f0*/  IABS R10, R6 ;  /* 0x00000006000a7213 */ /* 0x000fe20000000000 */
[----:B------:R-:W-:Y:S01]  /*13100*/  STL [R1+0x298], R4 ;  /* 0x0002980401007387 */ /* 0x000fe20000100800 */
[----:B------:R-:W-:Y:S01]  /*13110*/  IADD3 R13, R2, 0xa2, RZ ;  /* 0x000000a2020d7810 */ /* 0x000fe20007ffe0ff */
[----:B------:R-:W-:Y:S01]  /*13120*/  IMAD R8, R0, R19, R8 ;  /* 0x0000001300087224 */ /* 0x000fe200078e0208 */
[----:B------:R-:W-:Y:S01]  /*13130*/  IADD3 R19, R2, 0x9c, RZ ;  /* 0x0000009c02137810 */ /* 0x000fe20007ffe0ff */
[----:B------:R-:W-:Y:S01]  /*13140*/  @!P0 IMAD.IADD R22, R22, 0x1, -R0 ;  /* 0x0000000116168824 */ /* 0x000fe200078e0a00 */
[----:B------:R-:W-:Y:S01]  /*13150*/  IABS R9, R13 ;  /* 0x0000000d00097213 */ /* 0x000fe20000000000 */
[----:B------:R-:W-:Y:S01]  /*13160*/  IMAD.HI.U32 R18, R20, R10, RZ ;  /* 0x0000000a14127227 */ /* 0x000fe200078e00ff */
[----:B------:R-:W-:-:S02]  /*13170*/  IABS R24, R19 ;  /* 0x0000001300187213 */ /* 0x000fc40000000000 */
[----:B------:R-:W-:Y:S01]  /*13180*/  ISETP.GT.U32.AND P0, PT, R0, R22, PT ;  /* 0x000000160000720c */ /* 0x000fe20003f04070 */
[----:B------:R-:W-:Y:S02]  /*13190*/  @!P6 IMAD.IADD R23, R23, 0x1, -R0 ;  /* 0x000000011717e824 */ /* 0x000fe400078e0a00 */
[----:B------:R-:W-:Y:S02]  /*131a0*/  IMAD.MOV R18, RZ, RZ, -R18 ;  /* 0x000000ffff127224 */ /* 0x000fe400078e0a12 */
[----:B------:R-:W-:Y:S01]  /*131b0*/  IMAD.HI.U32 R17, R20, R9, RZ ;  /* 0x0000000914117227 */ /* 0x000fe200078e00ff */
[----:B------:R-:W-:-:S03]  /*131c0*/  ISETP.GT.U32.AND P6, PT, R0, R23, PT ;  /* 0x000000170000720c */ /* 0x000fc60003fc4070 */
[----:B------:R-:W-:Y:S02]  /*131d0*/  IMAD R10, R0, R18, R10 ;  /* 0x00000012000a7224 */ /* 0x000fe400078e020a */
[----:B------:R-:W-:Y:S02]  /*131e0*/  IMAD.MOV R17, RZ, RZ, -R17 ;  /* 0x000000ffff117224 */ /* 0x000fe400078e0a11 */
[--C-:B------:R-:W-:Y:S01]  /*131f0*/  @!P0 IMAD.IADD R22, R22, 0x1, -R0.reuse ;  /* 0x0000000116168824 */ /* 0x100fe200078e0a00 */
[C---:B------:R-:W-:Y:S01]  /*13200*/  ISETP.GT.U32.AND P0, PT, R0.reuse, R11, PT ;  /* 0x0000000b0000720c */ /* 0x040fe20003f04070 */
[----:B0-----:R-:W-:Y:S01]  /*13210*/  IMAD.MOV.U32 R3, RZ, RZ, R7 ;  /* 0x000000ffff037224 */ /* 0x001fe200078e0007 */
[----:B------:R-:W-:Y:S01]  /*13220*/  IABS R7, R15 ;  /* 0x0000000f00077213 */ /* 0x000fe20000000000 */
[C---:B------:R-:W-:Y:S02]  /*13230*/  IMAD R9, R0.reuse, R17, R9 ;  /* 0x0000001100097224 */ /* 0x040fe400078e0209 */
[----:B------:R-:W-:Y:S01]  /*13240*/  @!P6 IMAD.IADD R23, R23, 0x1, -R0 ;  /* 0x000000011717e824 */ /* 0x000fe200078e0a00 */
[----:B------:R-:W-:Y:S01]  /*13250*/  ISETP.GT.U32.AND P6, PT, R0, R10, PT ;  /* 0x0000000a0000720c */ /* 0x000fe20003fc4070 */
[----:B------:R-:W-:Y:S01]  /*13260*/  @!P3 IMAD.MOV R3, RZ, RZ, -R3 ;  /* 0x000000ffff03b224 */ /* 0x000fe200078e0a03 */
[----:B------:R-:W-:Y:S01]  /*13270*/  ISETP.GE.AND P3, PT, R6, RZ, PT ;  /* 0x000000ff0600720c */ /* 0x000fe20003f66270 */
[----:B------:R-:W-:Y:S01]  /*13280*/  IMAD.HI.U32 R17, R20, R7, RZ ;  /* 0x0000000714117227 */ /* 0x000fe200078e00ff */
[----:B------:R-:W-:-:S02]  /*13290*/  IABS R6, R16 ;  /* 0x0000001000067213 */ /* 0x000fc40000000000 */
[----:B------:R0:W-:Y:S01]  /*132a0*/  STL [R1+0x29c], R3 ;  /* 0x00029c0301007387 */ /* 0x0001e20000100800 */
[----:B------:R-:W-:Y:S01]  /*132b0*/  @!P0 IMAD.IADD R11, R11, 0x1, -R0 ;  /* 0x000000010b0b8824 */ /* 0x000fe200078e0a00 */
[----:B------:R-:W-:Y:S01]  /*132c0*/  ISETP.GT.U32.AND P0, PT, R0, R9, PT ;  /* 0x000000090000720c */ /* 0x000fe20003f04070 */
[----:B------:R-:W-:Y:S02]  /*132d0*/  IMAD.MOV R17, RZ, RZ, -R17 ;  /* 0x000000ffff117224 */ /* 0x000fe400078e0a11 */
[----:B------:R-:W-:-:S04]  /*132e0*/  IMAD.HI.U32 R18, R20, R6, RZ ;  /* 0x0000000614127227 */ /* 0x000fc800078e00ff */
[----:B------:R-:W-:Y:S01]  /*132f0*/  @!P6 IMAD.IADD R10, R10, 0x1, -R0 ;  /* 0x000000010a0ae824 */ /* 0x000fe200078e0a00 */
[C---:B------:R-:W-:Y:S01]  /*13300*/  ISETP.GT.U32.AND P6, PT, R0.reuse, R11, PT ;  /* 0x0000000b0000720c */ /* 0x040fe20003fc4070 */
[----:B0-----:R-:W-:Y:S02]  /*13310*/  IMAD.MOV.U32 R3, RZ, RZ, R22 ;  /* 0x000000ffff037224 */ /* 0x001fe400078e0016 */
[----:B------:R-:W-:Y:S01]  /*13320*/  IMAD R7, R0, R17, R7 ;  /* 0x0000001100077224 */ /* 0x000fe200078e0207 */
[----:B------:R-:W-:Y:S01]  /*13330*/  IADD3 R17, R2, 0x9e, RZ ;  /* 0x0000009e02117810 */ /* 0x000fe20007ffe0ff */
[----:B------:R-:W-:Y:S02]  /*13340*/  @!P4 IMAD.MOV R3, RZ, RZ, -R3 ;  /* 0x000000ffff03c224 */ /* 0x000fe400078e0a03 */
[----:B------:R-:W-:Y:S01]  /*13350*/  @!P0 IMAD.IADD R9, R9, 0x1, -R0 ;  /* 0x0000000109098824 */ /* 0x000fe200078e0a00 */
[----:B------:R-:W-:Y:S01]  /*13360*/  ISETP.GT.U32.AND P0, PT, R0, R10, PT ;  /* 0x0000000a0000720c */ /* 0x000fe20003f04070 */
[----:B------:R-:W-:Y:S01]  /*13370*/  IMAD.MOV R18, RZ, RZ, -R18 ;  /* 0x000000ffff127224 */ /* 0x000fe200078e0a12 */
[----:B------:R0:W-:Y:S01]  /*13380*/  STL [R1+0x288], R3 ;  /* 0x0002880301007387 */ /* 0x0001e20000100800 */
[----:B------:R-:W-:-:S02]  /*13390*/  IABS R21, R17 ;  /* 0x0000001100157213 */ /* 0x000fc40000000000 */
[----:B------:R-:W-:Y:S01]  /*133a0*/  @!P6 IMAD.IADD R11, R11, 0x1, -R0 ;  /* 0x000000010b0be824 */ /* 0x000fe200078e0a00 */
[C---:B------:R-:W-:Y:S01]  /*133b0*/  ISETP.GT.U32.AND P6, PT, R0.reuse, R7, PT ;  /* 0x000000070000720c */ /* 0x040fe20003fc4070 */
[C---:B------:R-:W-:Y:S01]  /*133c0*/  IMAD R6, R0.reuse, R18, R6 ;  /* 0x0000001200067224 */ /* 0x040fe200078e0206 */
[----:B------:R-:W-:Y:S01]  /*133d0*/  ISETP.GT.U32.AND P4, PT, R0, R9, PT ;  /* 0x000000090000720c */ /* 0x000fe20003f84070 */
[----:B------:R-:W-:Y:S01]  /*133e0*/  IMAD.MOV.U32 R4, RZ, RZ, R11 ;  /* 0x000000ffff047224 */ /* 0x000fe200078e000b */
[C---:B------:R-:W-:Y:S01]  /*133f0*/  IADD3 R18, R2.reuse, 0x9d, RZ ;  /* 0x0000009d02127810 */ /* 0x040fe20007ffe0ff */
[----:B0-----:R-:W-:Y:S01]  /*13400*/  IMAD.MOV.U32 R3, RZ, RZ, R23 ;  /* 0x000000ffff037224 */ /* 0x001fe200078e0017 */
[----:B------:R-:W-:Y:S01]  /*13410*/  IADD3 R11, R2, 0x9a, RZ ;  /* 0x0000009a020b7810 */ /* 0x000fe20007ffe0ff */
[----:B------:R-:W-:Y:S01]  /*13420*/  IMAD.HI.U32 R23, R20, R21, RZ ;  /* 0x0000001514177227 */ /* 0x000fe200078e00ff */
[----:B------:R-:W-:-:S03]  /*13430*/  IABS R22, R18 ;  /* 0x0000001200167213 */ /* 0x000fc60000000000 */
[----:B------:R-:W-:Y:S01]  /*13440*/  @!P5 IMAD.MOV R3, RZ, RZ, -R3 ;  /* 0x000000ffff03d224 */ /* 0x000fe200078e0a03 */
[----:B------:R-:W-:Y:S01]  /*13450*/  ISETP.GT.U32.AND P5, PT, R0, R8, PT ;  /* 0x000000080000720c */ /* 0x000fe20003fa4070 */
[----:B------:R-:W-:Y:S02]  /*13460*/  IMAD.MOV R23, RZ, RZ, -R23 ;  /* 0x000000ffff177224 */ /* 0x000fe400078e0a17 */
[--C-:B------:R-:W-:Y:S01]  /*13470*/  @!P0 IMAD.IADD R10, R10, 0x1, -R0.reuse ;  /* 0x000000010a0a8824 */ /* 0x100fe200078e0a00 */
[C---:B------:R-:W-:Y:S01]  /*13480*/  ISETP.GT.U32.AND P0, PT, R0.reuse, R6, PT ;  /* 0x000000060000720c */ /* 0x040fe20003f04070 */
[----:B------:R-:W-:Y:S01]  /*13490*/  @!P6 IMAD.IADD R7, R7, 0x1, -R0 ;  /* 0x000000010707e824 */ /* 0x000fe200078e0a00 */
[----:B------:R0:W-:Y:S01]  /*134a0*/  STL [R1+0x284], R3 ;  /* 0x0002840301007387 */ /* 0x0001e20000100800 */
[----:B------:R-:W-:Y:S01]  /*134b0*/  IMAD R21, R0, R23, R21 ;  /* 0x0000001700157224 */ /* 0x000fe200078e0215 */
[----:B------:R-:W-:Y:S01]  /*134c0*/  ISETP.GE.AND P6, PT, R14, RZ, PT ;  /* 0x000000ff0e00720c */ /* 0x000fe20003fc6270 */
[----:B------:R-:W-:Y:S01]  /*134d0*/  @!P1 IMAD.MOV R4, RZ, RZ, -R4 ;  /* 0x000000ffff049224 */ /* 0x000fe200078e0a04 */
[C---:B------:R-:W-:Y:S01]  /*134e0*/  ISETP.GT.U32.AND P1, PT, R0.reuse, R7, PT ;  /* 0x000000070000720c */ /* 0x040fe20003f24070 */
[--C-:B------:R-:W-:Y:S01]  /*134f0*/  @!P4 IMAD.IADD R9, R9, 0x1, -R0.reuse ;  /* 0x000000010909c824 */ /* 0x100fe200078e0a00 */
[----:B------:R-:W-:Y:S01]  /*13500*/  ISETP.GT.U32.AND P4, PT, R0, R21, PT ;  /* 0x000000150000720c */ /* 0x000fe20003f84070 */
[----:B------:R-:W-:Y:S01]  /*13510*/  @!P5 IMAD.IADD R8, R8, 0x1, -R0 ;  /* 0x000000010808d824 */ /* 0x000fe200078e0a00 */
[----:B------:R-:W-:Y:S01]  /*13520*/  ISETP.GE.AND P5, PT, R13, RZ, PT ;  /* 0x000000ff0d00720c */ /* 0x000fe20003fa6270 */
[----:B------:R-:W-:Y:S01]  /*13530*/  IMAD.HI.U32 R13, R20, R24, RZ ;  /* 0x00000018140d7227 */ /* 0x000fe200078e00ff */
[----:B------:R-:W-:Y:S01]  /*13540*/  STL [R1+0x280], R4 ;  /* 0x0002800401007387 */ /* 0x000fe20000100800 */
[----:B------:R-:W-:-:S02]  /*13550*/  IADD3 R14, R2, 0x9b, RZ ;  /* 0x0000009b020e7810 */ /* 0x000fc40007ffe0ff */
[----:B0-----:R-:W-:Y:S02]  /*13560*/  IMAD.MOV.U32 R3, RZ, RZ, R10 ;  /* 0x000000ffff037224 */ /* 0x001fe400078e000a */
[----:B------:R-:W-:Y:S01]  /*13570*/  IMAD.HI.U32 R25, R20, R22, RZ ;  /* 0x0000001614197227 */ /* 0x000fe200078e00ff */
[----:B------:R-:W-:-:S03]  /*13580*/  IABS R10, R14 ;  /* 0x0000000e000a7213 */ /* 0x000fc60000000000 */
[----:B------:R-:W-:Y:S02]  /*13590*/  IMAD.MOV R13, RZ, RZ, -R13 ;  /* 0x000000ffff0d7224 */ /* 0x000fe400078e0a0d */
[----:B------:R-:W-:Y:S02]  /*135a0*/  @!P3 IMAD.MOV R3, RZ, RZ, -R3 ;  /* 0x000000ffff03b224 */ /* 0x000fe400078e0a03 */
[----:B------:R-:W-:Y:S02]  /*135b0*/  IMAD.MOV R25, RZ, RZ, -R25 ;  /* 0x000000ffff197224 */ /* 0x000fe400078e0a19 */
[----:B------:R-:W-:Y:S01]  /*135c0*/  @!P0 IMAD.IADD R6, R6, 0x1, -R0 ;  /* 0x0000000106068824 */ /* 0x000fe200078e0a00 */
[C---:B------:R-:W-:Y:S01]  /*135d0*/  ISETP.GT.U32.AND P0, PT, R0.reuse, R8, PT ;  /* 0x000000080000720c */ /* 0x040fe20003f04070 */
[C---:B------:R-:W-:Y:S01]  /*135e0*/  IMAD R13, R0.reuse, R13, R24 ;  /* 0x0000000d000d7224 */ /* 0x040fe200078e0218 */
[----:B------:R0:W-:Y:S01]  /*135f0*/  STL [R1+0x27c], R3 ;  /* 0x00027c0301007387 */ /* 0x0001e20000100800 */
[----:B------:R-:W-:Y:S01]  /*13600*/  IMAD R22, R0, R25, R22 ;  /* 0x0000001900167224 */ /* 0x000fe200078e0216 */
[----:B------:R-:W-:Y:S01]  /*13610*/  IADD3 R25, R2, 0x92, RZ ;  /* 0x0000009202197810 */ /* 0x000fe20007ffe0ff */
[--C-:B------:R-:W-:Y:S01]  /*13620*/  @!P1 IMAD.IADD R7, R7, 0x1, -R0.reuse ;  /* 0x0000000107079824 */ /* 0x100fe200078e0a00 */
[C---:B------:R-:W-:Y:S01]  /*13630*/  ISETP.GT.U32.AND P1, PT, R0.reuse, R13, PT ;  /* 0x0000000d0000720c */ /* 0x040fe20003f24070 */
[----:B------:R-:W-:Y:S01]  /*13640*/  @!P4 IMAD.IADD R21, R21, 0x1, -R0 ;  /* 0x000000011515c824 */ /* 0x000fe200078e0a00 */
[----:B------:R-:W-:Y:S01]  /*13650*/  ISETP.GT.U32.AND P4, PT, R0, R6, PT ;  /* 0x000000060000720c */ /* 0x000fe20003f84070 */
[----:B0-----:R-:W-:-:S03]  /*13660*/  IMAD.MOV.U32 R3, RZ, RZ, R9 ;  /* 0x000000ffff037224 */ /* 0x001fc600078e0009 */
[----:B------:R-:W-:Y:S01]  /*13670*/  ISETP.GT.U32.AND P3, PT, R0, R21, PT ;  /* 0x000000150000720c */ /* 0x000fe20003f64070 */
[----:B------:R-:W-:Y:S01]  /*13680*/  @!P0 IMAD.IADD R8, R8, 0x1, -R0 ;  /* 0x0000000108088824 */ /* 0x000fe200078e0a00 */
[----:B------:R-:W-:Y:S01]  /*13690*/  ISETP.GE.AND P0, PT, R15, RZ, PT ;  /* 0x000000ff0f00720c */ /* 0x000fe20003f06270 */
[----:B------:R-:W-:Y:S01]  /*136a0*/  @!P5 IMAD.MOV R3, RZ, RZ, -R3 ;  /* 0x000000ffff03d224 */ /* 0x000fe200078e0a03 */
[----:B------:R-:W-:Y:S01]  /*136b0*/  ISETP.GT.U32.AND P5, PT, R0, R22, PT ;  /* 0x000000160000720c */ /* 0x000fe20003fa4070 */
[----:B------:R-:W-:Y:S01]  /*136c0*/  IMAD.MOV.U32 R4, RZ, RZ, R8 ;  /* 0x000000ffff047224 */ /* 0x000fe200078e0008 */
[----:B------:R-:W-:Y:S01]  /*136d0*/  IABS R15, R11 ;  /* 0x0000000b000f7213 */ /* 0x000fe20000000000 */
[----:B------:R-:W-:Y:S01]  /*136e0*/  @!P1 IMAD.IADD R13, R13, 0x1, -R0 ;  /* 0x000000010d0d9824 */ /* 0x000fe200078e0a00 */
[----:B------:R0:W-:Y:S01]  /*136f0*/  STL [R1+0x278], R3 ;  /* 0x0002780301007387 */ /* 0x0001e20000100800 */
[----:B------:R-:W-:Y:S01]  /*13700*/  IMAD.HI.U32 R9, R20, R10, RZ ;  /* 0x0000000a14097227 */ /* 0x000fe200078e00ff */
[----:B------:R-:W-:-:S03]  /*13710*/  IADD3 R8, R2, 0x98, RZ ;  /* 0x0000009802087810 */ /* 0x000fc60007ffe0ff */
[----:B------:R-:W-:Y:S01]  /*13720*/  @!P6 IMAD.MOV R4, RZ, RZ, -R4 ;  /* 0x000000ffff04e224 */ /* 0x000fe200078e0a04 */
[----:B------:R-:W-:Y:S01]  /*13730*/  ISETP.GT.U32.AND P6, PT, R0, R13, PT ;  /* 0x0000000d0000720c */ /* 0x000fe20003fc4070 */
[--C-:B------:R-:W-:Y:S01]  /*13740*/  @!P4 IMAD.IADD R6, R6, 0x1, -R0.reuse ;  /* 0x000000010606c824 */ /* 0x100fe200078e0a00 */
[----:B------:R-:W-:Y:S01]  /*13750*/  ISETP.GE.AND P4, PT, R16, RZ, PT ;  /* 0x000000ff1000720c */ /* 0x000fe20003f86270 */
[--C-:B------:R-:W-:Y:S01]  /*13760*/  @!P5 IMAD.IADD R22, R22, 0x1, -R0.reuse ;  /* 0x000000011616d824 */ /* 0x100fe200078e0a00 */
[----:B------:R1:W-:Y:S01]  /*13770*/  STL [R1+0x274], R4 ;  /* 0x0002740401007387 */ /* 0x0003e20000100800 */
[----:B------:R-:W-:Y:S01]  /*13780*/  IMAD.MOV R9, RZ, RZ, -R9 ;  /* 0x000000ffff097224 */ /* 0x000fe200078e0a09 */
[----:B------:R-:W-:Y:S01]  /*13790*/  ISETP.GE.AND P5, PT, R18, RZ, PT ;  /* 0x000000ff1200720c */ /* 0x000fe20003fa6270 */
[----:B0-----:R-:W-:Y:S01]  /*137a0*/  IMAD.MOV.U32 R3, RZ, RZ, R7 ;  /* 0x000000ffff037224 */ /* 0x001fe200078e0007 */
[----:B------:R-:W-:Y:S01]  /*137b0*/  ISETP.GT.U32.AND P1, PT, R0, R22, PT ;  /* 0x000000160000720c */ /* 0x000fe20003f24070 */
[----:B------:R-:W-:Y:S01]  /*137c0*/  @!P3 IMAD.IADD R21, R21, 0x1, -R0 ;  /* 0x000000011515b824 */ /* 0x000fe200078e0a00 */
[----:B------:R-:W-:Y:S01]  /*137d0*/  ISETP.GE.AND P3, PT, R17, RZ, PT ;  /* 0x000000ff1100720c */ /* 0x000fe20003f66270 */
[----:B------:R-:W-:Y:S01]  /*137e0*/  IMAD.HI.U32 R7, R20, R15, RZ ;  /* 0x0000000f14077227 */ /* 0x000fe200078e00ff */
[----:B------:R-:W-:-:S03]  /*137f0*/  IADD3 R18, R2, 0x8e, RZ ;  /* 0x0000008e02127810 */ /* 0x000fc60007ffe0ff */
[C---:B------:R-:W-:Y:S02]  /*13800*/  IMAD R9, R0.reuse, R9, R10 ;  /* 0x0000000900097224 */ /* 0x040fe400078e020a */
[----:B------:R-:W-:Y:S02]  /*13810*/  @!P0 IMAD.MOV R3, RZ, RZ, -R3 ;  /* 0x000000ffff038224 */ /* 0x000fe400078e0a03 */
[----:B------:R-:W-:Y:S01]  /*13820*/  IMAD.MOV R7, RZ, RZ, -R7 ;  /* 0x000000ffff077224 */ /* 0x000fe200078e0a07 */
[C---:B------:R-:W-:Y:S01]  /*13830*/  ISETP.GT.U32.AND P0, PT, R0.reuse, R9, PT ;  /* 0x000000090000720c */ /* 0x040fe20003f04070 */
[----:B-1----:R-:W-:Y:S01]  /*13840*/  IMAD.MOV.U32 R4, RZ, RZ, R6 ;  /* 0x000000ffff047224 */ /* 0x002fe200078e0006 */
[----:B------:R0:W-:Y:S01]  /*13850*/  STL [R1+0x270], R3 ;  /* 0x0002700301007387 */ /* 0x0001e20000100800 */
[----:B------:R-:W-:Y:S01]  /*13860*/  IMAD R10, R0, R7, R15 ;  /* 0x00000007000a7224 */ /* 0x000fe200078e020f */
[C---:B------:R-:W-:Y:S01]  /*13870*/  IADD3 R6, R2.reuse, 0x97, RZ ;  /* 0x0000009702067810 */ /* 0x040fe20007ffe0ff */
[----:B------:R-:W-:Y:S01]  /*13880*/  @!P6 IMAD.IADD R13, R13, 0x1, -R0 ;  /* 0x000000010d0de824 */ /* 0x000fe200078e0a00 */
[----:B------:R-:W-:Y:S01]  /*13890*/  IADD3 R7, R2, 0x96, RZ ;  /* 0x0000009602077810 */ /* 0x000fe20007ffe0ff */
[----:B------:R-:W-:Y:S01]  /*138a0*/  @!P4 IMAD.MOV R4, RZ, RZ, -R4 ;  /* 0x000000ffff04c224 */ /* 0x000fe200078e0a04 */
[----:B------:R-:W-:Y:S01]  /*138b0*/  ISETP.GT.U32.AND P6, PT, R0, R10, PT ;  /* 0x0000000a0000720c */ /* 0x000fe20003fc4070 */
[--C-:B------:R-:W-:Y:S01]  /*138c0*/  @!P1 IMAD.IADD R22, R22, 0x1, -R0.reuse ;  /* 0x0000000116169824 */ /* 0x100fe200078e0a00 */
[----:B------:R-:W-:Y:S01]  /*138d0*/  ISETP.GE.AND P4, PT, R19, RZ, PT ;  /* 0x000000ff1300720c */ /* 0x000fe20003f86270 */
[----:B0-----:R-:W-:Y:S01]  /*138e0*/  IMAD.MOV.U32 R3, RZ, RZ, R21 ;  /* 0x000000ffff037224 */ /* 0x001fe200078e0015 */
[----:B------:R-:W-:Y:S01]  /*138f0*/  STL [R1+0x26c], R4 ;  /* 0x00026c0401007387 */ /* 0x000fe20000100800 */
[----:B------:R-:W-:Y:S01]  /*13900*/  @!P0 IMAD.IADD R9, R9, 0x1, -R0 ;  /* 0x0000000109098824 */ /* 0x000fe200078e0a00 */
[----:B------:R-:W-:Y:S01]  /*13910*/  ISETP.GE.AND P1, PT, R11, RZ, PT ;  /* 0x000000ff0b00720c */ /* 0x000fe20003f26270 */
[----:B------:R-:W-:Y:S01]  /*13920*/  @!P3 IMAD.MOV R3, RZ, RZ, -R3 ;  /* 0x000000ffff03b224 */ /* 0x000fe200078e0a03 */
[----:B------:R-:W-:-:S02]  /*13930*/  ISETP.GE.AND P3, PT, R14, RZ, PT ;  /* 0x000000ff0e00720c */ /* 0x000fc40003f66270 */
[----:B------:R-:W-:Y:S02]  /*13940*/  IADD3 R14, R2, 0x99, RZ ;  /* 0x00000099020e7810 */ /* 0x000fe40007ffe0ff */
[----:B------:R0:W-:Y:S01]  /*13950*/  STL [R1+0x264], R3 ;  /* 0x0002640301007387 */ /* 0x0001e20000100800 */
[----:B------:R-:W-:Y:S01]  /*13960*/  @!P6 IMAD.IADD R10, R10, 0x1, -R0 ;  /* 0x000000010a0ae824 */ /* 0x000fe200078e0a00 */
[----:B------:R-:W-:Y:S02]  /*13970*/  ISETP.GE.AND P0, PT, R14, RZ, PT ;  /* 0x000000ff0e00720c */ /* 0x000fe40003f06270 */
[----:B------:R-:W-:Y:S02]  /*13980*/  IABS R14, R14 ;  /* 0x0000000e000e7213 */ /* 0x000fe40000000000 */
[----:B------:R-:W-:Y:S02]  /*13990*/  ISETP.GT.U32.AND P6, PT, R0, R9, PT ;  /* 0x000000090000720c */ /* 0x000fe40003fc4070 */
[----:B------:R-:W-:Y:S01]  /*139a0*/  IABS R11, R8 ;  /* 0x00000008000b7213 */ /* 0x000fe20000000000 */
[----:B------:R-:W-:Y:S01]  /*139b0*/  IMAD.HI.U32 R16, R20, R14, RZ ;  /* 0x0000000e14107227 */ /* 0x000fe200078e00ff */
[----:B------:R-:W-:-:S02]  /*139c0*/  IABS R15, R6 ;  /* 0x00000006000f7213 */ /* 0x000fc40000000000 */
[----:B------:R-:W-:Y:S01]  /*139d0*/  IABS R19, R7 ;  /* 0x0000000700137213 */ /* 0x000fe20000000000 */
[----:B0-----:R-:W-:Y:S01]  /*139e0*/  IMAD.MOV.U32 R3, RZ, RZ, R22 ;  /* 0x000000ffff037224 */ /* 0x001fe200078e0016 */
[----:B------:R-:W-:Y:S01]  /*139f0*/  IADD3 R21, R2, 0x93, RZ ;  /* 0x0000009302157810 */ /* 0x000fe20007ffe0ff */
[----:B------:R-:W-:Y:S02]  /*13a00*/  IMAD.MOV R16, RZ, RZ, -R16 ;  /* 0x000000ffff107224 */ /* 0x000fe400078e0a10 */
[----:B------:R-:W-:Y:S01]  /*13a10*/  @!P5 IMAD.MOV R3, RZ, RZ, -R3 ;  /* 0x000000ffff03d224 */ /* 0x000fe200078e0a03 */
[----:B------:R-:W-:Y:S01]  /*13a20*/  ISETP.GT.U32.AND P5, PT, R0, R10, PT ;  /* 0x0000000a0000720c */ /* 0x000fe20003fa4070 */
[----:B------:R-:W-:Y:S02]  /*13a30*/  @!P6 IMAD.IADD R9, R9, 0x1, -R0 ;  /* 0x000000010909e824 */ /* 0x000fe400078e0a00 */
[----:B------:R-:W-:Y:S01]  /*13a40*/  IMAD.MOV.U32 R22, RZ, RZ, R15 ;  /* 0x000000ffff167224 */ /* 0x000fe200078e000f */
[----:B------:R0:W-:Y:S01]  /*13a50*/  STL [R1+0x254], R3 ;  /* 0x0002540301007387 */ /* 0x0001e20000100800 */
[----:B------:R-:W-:Y:S01]  /*13a60*/  IMAD.MOV.U32 R4, RZ, RZ, R9 ;  /* 0x000000ffff047224 */ /* 0x000fe200078e0009 */
[----:B------:R-:W-:-:S03]  /*13a70*/  IABS R9, R25 ;  /* 0x0000001900097213 */ /* 0x000fc60000000000 */
[----:B------:R-:W-:-:S04]  /*13a80*/  @!P3 IMAD.MOV R4, RZ, RZ, -R4 ;  /* 0x000000ffff04b224 */ /* 0x000fc800078e0a04 */
[----:B------:R-:W-:Y:S01]  /*13a90*/  @!P5 IMAD.IADD R10, R10, 0x1, -R0 ;  /* 0x000000010a0ad824 */ /* 0x000fe200078e0a00 */
[----:B------:R-:W-:Y:S01]  /*13aa0*/  ISETP.GE.AND P5, PT, R6, RZ, PT ;  /* 0x000000ff0600720c */ /* 0x000fe20003fa6270 */
[----:B0-----:R-:W-:Y:S02]  /*13ab0*/  IMAD.MOV.U32 R3, RZ, RZ, R13 ;  /* 0x000000ffff037224 */ /* 0x001fe400078e000d */
[----:B------:R-:W-:-:S04]  /*13ac0*/  IMAD.HI.U32 R13, R20, R11, RZ ;  /* 0x0000000b140d7227 */ /* 0x000fc800078e00ff */
[----:B------:R-:W-:Y:S01]  /*13ad0*/  @!P4 IMAD.MOV R3, RZ, RZ, -R3 ;  /* 0x000000ffff03c224 */ /* 0x000fe200078e0a03 */
[----:B------:R-:W-:Y:S01]  /*13ae0*/  ISETP.GE.AND P4, PT, R8, RZ, PT ;  /* 0x000000ff0800720c */ /* 0x000fe20003f86270 */
[----:B------:R-:W-:Y:S01]  /*13af0*/  IMAD R8, R0, R16, R14 ;  /* 0x0000001000087224 */ /* 0x000fe200078e020e */
[----:B------:R-:W-:Y:S01]  /*13b00*/  IADD3 R16, R2, 0x95, RZ ;  /* 0x0000009502107810 */ /* 0x000fe20007ffe0ff */
[----:B------:R-:W-:Y:S01]  /*13b10*/  IMAD.MOV R15, RZ, RZ, -R13 ;  /* 0x000000ffff0f7224 */ /* 0x000fe200078e0a0d */
[----:B------:R0:W-:Y:S01]  /*13b20*/  STL [R1+0x258], R3 ;  /* 0x0002580301007387 */ /* 0x0001e20000100800 */
[----:B------:R-:W-:Y:S01]  /*13b30*/  IMAD.HI.U32 R14, R20, R22, RZ ;  /* 0x00000016140e7227 */ /* 0x000fe200078e00ff */
[C---:B------:R-:W-:Y:S02]  /*13b40*/  ISETP.GT.U32.AND P6, PT, R0.reuse, R8, PT ;  /* 0x000000080000720c */ /* 0x040fe40003fc4070 */
[----:B------:R-:W-:Y:S01]  /*13b50*/  STL [R1+0x25c], R4 ;  /* 0x00025c0401007387 */ /* 0x000fe20000100800 */
[----:B------:R-:W-:-:S02]  /*13b60*/  IMAD R6, R0, R15, R11 ;  /* 0x0000000f00067224 */ /* 0x000fc400078e020b */
[----:B------:R-:W-:Y:S02]  /*13b70*/  IMAD.MOV R14, RZ, RZ, -R14 ;  /* 0x000000ffff0e7224 */ /* 0x000fe400078e0a0e */
[----:B------:R-:W-:Y:S01]  /*13b80*/  IMAD.HI.U32 R13, R20, R19, RZ ;  /* 0x00000013140d7227 */ /* 0x000fe200078e00ff */
[----:B------:R-:W-:-:S03]  /*13b90*/  ISETP.GT.U32.AND P3, PT, R0, R6, PT ;  /* 0x000000060000720c */ /* 0x000fc60003f64070 */
[----:B0-----:R-:W-:Y:S01]  /*13ba0*/  IMAD.MOV.U32 R3, RZ, RZ, R10 ;  /* 0x000000ffff037224 */ /* 0x001fe200078e000a */
[----:B------:R-:W-:Y:S01]  /*13bb0*/  IABS R10, R21 ;  /* 0x00000015000a7213 */ /* 0x000fe20000000000 */
[----:B------:R-:W-:Y:S02]  /*13bc0*/  @!P6 IMAD.IADD R8, R8, 0x1, -R0 ;  /* 0x000000010808e824 */ /* 0x000fe400078e0a00 */
[----:B------:R-:W-:Y:S01]  /*13bd0*/  @!P1 IMAD.MOV R3, RZ, RZ, -R3 ;  /* 0x000000ffff039224 */ /* 0x000fe200078e0a03 */
[----:B------:R-:W-:Y:S01]  /*13be0*/  ISETP.GE.AND P1, PT, R7, RZ, PT ;  /* 0x000000ff0700720c */ /* 0x000fe20003f26270 */
[C---:B------:R-:W-:Y:S01]  /*13bf0*/  IMAD R22, R0.reuse, R14, R22 ;  /* 0x0000000e00167224 */ /* 0x040fe200078e0216 */
[----:B------:R-:W-:Y:S01]  /*13c00*/  ISETP.GT.U32.AND P6, PT, R0, R8, PT ;  /* 0x000000080000720c */ /* 0x000fe20003fc4070 */
[----:B------:R-:W-:Y:S01]  /*13c10*/  IMAD.MOV R13, RZ, RZ, -R13 ;  /* 0x000000ffff0d7224 */ /* 0x000fe200078e0a0d */
[----:B------:R0:W-:Y:S01]  /*13c20*/  STL [R1+0x268], R3 ;  /* 0x0002680301007387 */ /* 0x0001e20000100800 */
[----:B------:R-:W-:Y:S01]  /*13c30*/  @!P3 IMAD.IADD R6, R6, 0x1, -R0 ;  /* 0x000000010606b824 */ /* 0x000fe200078e0a00 */
[----:B------:R-:W-:Y:S01]  /*13c40*/  IADD3 R7, R2, 0x94, RZ ;  /* 0x0000009402077810 */ /* 0x000fe20007ffe0ff */
[----:B------:R-:W-:Y:S01]  /*13c50*/  IMAD R19, R0, R13, R19 ;  /* 0x0000000d00137224 */ /* 0x000fe200078e0213 */
[----:B------:R-:W-:Y:S01]  /*13c60*/  IABS R13, R16 ;  /* 0x00000010000d7213 */ /* 0x000fe20000000000 */
[----:B------:R-:W-:Y:S01]  /*13c70*/  IMAD.HI.U32 R14, R20, R10, RZ ;  /* 0x0000000a140e7227 */ /* 0x000fe200078e00ff */
[----:B------:R-:W-:-:S02]  /*13c80*/  ISETP.GT.U32.AND P3, PT, R0, R6, PT ;  /* 0x000000060000720c */ /* 0x000fc40003f64070 */
[----:B------:R-:W-:Y:S01]  /*13c90*/  IABS R11, R7 ;  /* 0x00000007000b7213 */ /* 0x000fe20000000000 */
[----:B------:R-:W-:-:S04]  /*13ca0*/  IMAD.HI.U32 R17, R20, R13, RZ ;  /* 0x0000000d14117227 */ /* 0x000fc800078e00ff */
[----:B------:R-:W-:Y:S01]  /*13cb0*/  @!P6 IMAD.IADD R8, R8, 0x1, -R0 ;  /* 0x000000010808e824 */ /* 0x000fe200078e0a00 */
[----:B------:R-:W-:Y:S01]  /*13cc0*/  ISETP.GT.U32.AND P6, PT, R0, R22, PT ;  /* 0x000000160000720c */ /* 0x000fe20003fc4070 */
[----:B------:R-:W-:-:S04]  /*13cd0*/  IMAD.HI.U32 R15, R20, R11, RZ ;  /* 0x0000000b140f7227 */ /* 0x000fc800078e00ff */
[----:B0-----:R-:W-:Y:S02]  /*13ce0*/  IMAD.MOV.U32 R3, RZ, RZ, R8 ;  /* 0x000000ffff037224 */ /* 0x001fe400078e0008 */
[--C-:B------:R-:W-:Y:S01]  /*13cf0*/  @!P3 IMAD.IADD R6, R6, 0x1, -R0.reuse ;  /* 0x000000010606b824 */ /* 0x100fe200078e0a00 */
[----:B------:R-:W-:Y:S01]  /*13d00*/  ISETP.GE.AND P3, PT, R16, RZ, PT ;  /* 0x000000ff1000720c */ /* 0x000fe20003f66270 */
        /* <DEDUP_REMOVED lines=8> */
[----:B------:R-:W-:Y:S01]  /*13d90*/  IMAD.HI.U32 R8, R20, R9, RZ ;  /* 0x0000000914087227 */ /* 0x000fe200078e00ff */
[----:B------:R-:W-:-:S03]  /*13da0*/  ISETP.GT.U32.AND P6, PT, R0, R22, PT ;  /* 0x000000160000720c */ /* 0x000fc60003fc4070 */
[----:B------:R-:W-:Y:S02]  /*13db0*/  IMAD.MOV R15, RZ, RZ, -R15 ;  /* 0x000000ffff0f7224 */ /* 0x000fe400078e0a0f */
[----:B------:R-:W-:Y:S02]  /*13dc0*/  @!P0 IMAD.IADD R19, R19, 0x1, -R0 ;  /* 0x0000000113138824 */ /* 0x000fe400078e0a00 */
[----:B0-----:R-:W-:Y:S01]  /*13dd0*/  IMAD.MOV.U32 R3, RZ, RZ, R6 ;  /* 0x000000ffff037224 */ /* 0x001fe200078e0006 */
[----:B------:R-:W-:Y:S01]  /*13de0*/  IABS R6, R16 ;  /* 0x0000001000067213 */ /* 0x000fe20000000000 */
[----:B------:R-:W-:Y:S01]  /*13df0*/  IMAD.MOV R8, RZ, RZ, -R8 ;  /* 0x000000ffff087224 */ /* 0x000fe200078e0a08 */
[C---:B------:R-:W-:Y:S01]  /*13e00*/  ISETP.GT.U32.AND P0, PT, R0.reuse, R19, PT ;  /* 0x000000130000720c */ /* 0x040fe20003f04070 */
[----:B------:R-:W-:Y:S01]  /*13e10*/  @!P4 IMAD.MOV R3, RZ, RZ, -R3 ;  /* 0x000000ffff03c224 */ /* 0x000fe200078e0a03 */
[C---:B------:R-:W-:Y:S01]  /*13e20*/  ISETP.GT.U32.AND P4, PT, R0.reuse, R13, PT ;  /* 0x0000000d0000720c */ /* 0x040fe20003f84070 */
[----:B------:R-:W-:Y:S01]  /*13e30*/  IMAD R11, R0, R15, R11 ;  /* 0x0000000f000b7224 */ /* 0x000fe200078e020b */
[----:B------:R-:W-:Y:S01]  /*13e40*/  IADD3 R15, R2, 0x91, RZ ;  /* 0x00000091020f7810 */ /* 0x000fe20007ffe0ff */
[----:B------:R-:W-:Y:S01]  /*13e50*/  IMAD.MOV R14, RZ, RZ, -R14 ;  /* 0x000000ffff0e7224 */ /* 0x000fe200078e0a0e */
[----:B------:R0:W-:Y:S01]  /*13e60*/  STL [R1+0x250], R3 ;  /* 0x0002500301007387 */ /* 0x0001e20000100800 */
[----:B------:R-:W-:Y:S01]  /*13e70*/  IMAD R9, R0, R8, R9 ;  /* 0x0000000800097224 */ /* 0x000fe200078e0209 */
[----:B------:R-:W-:Y:S01]  /*13e80*/  IABS R24, R15 ;  /* 0x0000000f00187213 */ /* 0x000fe20000000000 */
[----:B------:R-:W-:Y:S01]  /*13e90*/  @!P6 IMAD.IADD R22, R22, 0x1, -R0 ;  /* 0x000000011616e824 */ /* 0x000fe200078e0a00 */
[C---:B------:R-:W-:Y:S01]  /*13ea0*/  ISETP.GT.U32.AND P6, PT, R0.reuse, R11, PT ;  /* 0x0000000b0000720c */ /* 0x040fe20003fc4070 */
[C---:B------:R-:W-:Y:S01]  /*13eb0*/  IMAD R10, R0.reuse, R14, R10 ;  /* 0x0000000e000a7224 */ /* 0x040fe200078e020a */
[----:B------:R-:W-:Y:S01]  /*13ec0*/  IABS R8, R18 ;  /* 0x0000001200087213 */ /* 0x000fe20000000000 */
[--C-:B------:R-:W-:Y:S01]  /*13ed0*/  @!P0 IMAD.IADD R19, R19, 0x1, -R0.reuse ;  /* 0x0000000113138824 */ /* 0x100fe200078e0a00 */
[----:B------:R-:W-:Y:S01]  /*13ee0*/  IABS R14, R17 ;  /* 0x00000011000e7213 */ /* 0x000fe20000000000 */
[----:B------:R-:W-:Y:S01]  /*13ef0*/  @!P4 IMAD.IADD R13, R13, 0x1, -R0 ;  /* 0x000000010d0dc824 */ /* 0x000fe200078e0a00 */
[----:B------:R-:W-:Y:S01]  /*13f00*/  ISETP.GT.U32.AND P4, PT, R0, R9, PT ;  /* 0x000000090000720c */ /* 0x000fe20003f84070 */
[----:B------:R-:W-:Y:S01]  /*13f10*/  IMAD.HI.U32 R23, R20, R6, RZ ;  /* 0x0000000614177227 */ /* 0x000fe200078e00ff */
[----:B------:R-:W-:-:S03]  /*13f20*/  ISETP.GT.U32.AND P0, PT, R0, R10, PT ;  /* 0x0000000a0000720c */ /* 0x000fc60003f04070 */
[----:B------:R-:W-:-:S04]  /*13f30*/  IMAD.HI.U32 R26, R20, R24, RZ ;  /* 0x00000018141a7227 */ /* 0x000fc800078e00ff */
[--C-:B------:R-:W-:Y:S01]  /*13f40*/  @!P6 IMAD.IADD R11, R11, 0x1, -R0.reuse ;  /* 0x000000010b0be824 */ /* 0x100fe200078e0a00 */
[----:B------:R-:W-:Y:S01]  /*13f50*/  ISETP.GE.AND P6, PT, R7, RZ, PT ;  /* 0x000000ff0700720c */ /* 0x000fe20003fc6270 */
[----:B------:R-:W-:Y:S02]  /*13f60*/  IMAD.MOV R23, RZ, RZ, -R23 ;  /* 0x000000ffff177224 */ /* 0x000fe400078e0a17 */
[--C-:B------:R-:W-:Y:S01]  /*13f70*/  @!P4 IMAD.IADD R9, R9, 0x1, -R0.reuse ;  /* 0x000000010909c824 */ /* 0x100fe200078e0a00 */
[----:B------:R-:W-:Y:S01]  /*13f80*/  ISETP.GT.U32.AND P4, PT, R0, R11, PT ;  /* 0x0000000b0000720c */ /* 0x000fe20003f84070 */
[----:B------:R-:W-:Y:S01]  /*13f90*/  @!P0 IMAD.IADD R10, R10, 0x1, -R0 ;  /* 0x000000010a0a8824 */ /* 0x000fe200078e0a00 */
[C---:B------:R-:W-:Y:S01]  /*13fa0*/  ISETP.GT.U32.AND P0, PT, R0.reuse, R13, PT ;  /* 0x0000000d0000720c */ /* 0x040fe20003f04070 */
[----:B------:R-:W-:Y:S02]  /*13fb0*/  IMAD.MOV R26, RZ, RZ, -R26 ;  /* 0x000000ffff1a7224 */ /* 0x000fe400078e0a1a */
[----:B------:R-:W-:-:S02]  /*13fc0*/  IMAD R6, R0, R23, R6 ;  /* 0x0000001700067224 */ /* 0x000fc400078e0206 */
[----:B------:R-:W-:Y:S02]  /*13fd0*/  IMAD R7, R0, R26, R24 ;  /* 0x0000001a00077224 */ /* 0x000fe400078e0218 */
[----:B------:R-:W-:Y:S02]  /*13fe0*/  IMAD.MOV.U32 R4, RZ, RZ, R22 ;  /* 0x000000ffff047224 */ /* 0x000fe400078e0016 */
[----:B------:R-:W-:-:S04]  /*13ff0*/  IMAD.HI.U32 R22, R20, R8, RZ ;  /* 0x0000000814167227 */ /* 0x000fc800078e00ff */
[--C-:B------:R-:W-:Y:S01]  /*14000*/  @!P4 IMAD.IADD R11, R11, 0x1, -R0.reuse ;  /* 0x000000010b0bc824 */ /* 0x100fe200078e0a00 */
[C---:B------:R-:W-:Y:S01]  /*14010*/  ISETP.GT.U32.AND P4, PT, R0.reuse, R6, PT ;  /* 0x000000060000720c */ /* 0x040fe20003f84070 */
[----:B------:R-:W-:Y:S01]  /*14020*/  @!P0 IMAD.IADD R13, R13, 0x1, -R0 ;  /* 0x000000010d0d8824 */ /* 0x000fe200078e0a00 */
[----:B------:R-:W-:Y:S01]  /*14030*/  ISETP.GT.U32.AND P0, PT, R0, R7, PT ;  /* 0x000000070000720c */ /* 0x000fe20003f04070 */
[----:B------:R-:W-:-:S04]  /*14040*/  IMAD.HI.U32 R24, R20, R14, RZ ;  /* 0x0000000e14187227 */ /* 0x000fc800078e00ff */
[----:B0-----:R-:W-:Y:S01]  /*14050*/  IMAD.MOV.U32 R3, RZ, RZ, R19 ;  /* 0x000000ffff037224 */ /* 0x001fe200078e0013 */
[----:B------:R-:W-:Y:S01]  /*14060*/  IADD3 R19, R2, 0x8d, RZ ;  /* 0x0000008d02137810 */ /* 0x000fe20007ffe0ff */
[----:B------:R-:W-:Y:S02]  /*14070*/  IMAD.MOV R22, RZ, RZ, -R22 ;  /* 0x000000ffff167224 */ /* 0x000fe400078e0a16 */
[----:B------:R-:W-:Y:S01]  /*14080*/  @!P5 IMAD.MOV R4, RZ, RZ, -R4 ;  /* 0x000000ffff04d224 */ /* 0x000fe200078e0a04 */
[C---:B------:R-:W-:Y:S01]  /*14090*/  ISETP.GT.U32.AND P5, PT, R0.reuse, R10, PT ;  /* 0x0000000a0000720c */ /* 0x040fe20003fa4070 */
[----:B------:R-:W-:Y:S01]  /*140a0*/  @!P1 IMAD.MOV R3, RZ, RZ, -R3 ;  /* 0x000000ffff039224 */ /* 0x000fe200078e0a03 */
[C---:B------:R-:W-:Y:S01]  /*140b0*/  ISETP.GT.U32.AND P1, PT, R0.reuse, R9, PT ;  /* 0x000000090000720c */ /* 0x040fe20003f24070 */
[----:B------:R-:W-:Y:S01]  /*140c0*/  IMAD.MOV R24, RZ, RZ, -R24 ;  /* 0x000000ffff187224 */ /* 0x000fe200078e0a18 */
[----:B------:R0:W-:Y:S01]  /*140d0*/  STL [R1+0x24c], R4 ;  /* 0x00024c0401007387 */ /* 0x0001e20000100800 */
[----:B------:R-:W-:Y:S01]  /*140e0*/  IMAD R8, R0, R22, R8 ;  /* 0x0000001600087224 */ /* 0x000fe200078e0208 */
[----:B------:R-:W-:Y:S01]  /*140f0*/  IADD3 R22, R2, 0x8c, RZ ;  /* 0x0000008c02167810 */ /* 0x000fe20007ffe0ff */
[----:B------:R-:W-:Y:S01]  /*14100*/  IMAD R14, R0, R24, R14 ;  /* 0x00000018000e7224 */ /* 0x000fe200078e020e */
[----:B------:R1:W-:Y:S01]  /*14110*/  STL [R1+0x248], R3 ;  /* 0x0002480301007387 */ /* 0x0003e20000100800 */
[--C-:B------:R-:W-:Y:S01]  /*14120*/  @!P4 IMAD.IADD R6, R6, 0x1, -R0.reuse ;  /* 0x000000010606c824 */ /* 0x100fe200078e0a00 */
[----:B------:R-:W-:Y:S01]  /*14130*/  IABS R24, R22 ;  /* 0x0000001600187213 */ /* 0x000fe20000000000 */
[--C-:B------:R-:W-:Y:S01]  /*14140*/  @!P0 IMAD.IADD R7, R7, 0x1, -R0.reuse ;  /* 0x0000000107078824 */ /* 0x100fe200078e0a00 */
[----:B------:R-:W-:Y:S01]  /*14150*/  ISETP.GT.U32.AND P0, PT, R0, R8, PT ;  /* 0x000000080000720c */ /* 0x000fe20003f04070 */
[----:B------:R-:W-:Y:S01]  /*14160*/  @!P5 IMAD.IADD R10, R10, 0x1, -R0 ;  /* 0x000000010a0ad824 */ /* 0x000fe200078e0a00 */
[----:B------:R-:W-:Y:S01]  /*14170*/  IABS R23, R19 ;  /* 0x0000001300177213 */ /* 0x000fe20000000000 */
[----:B0-----:R-:W-:Y:S01]  /*14180*/  IMAD.MOV.U32 R4, RZ, RZ, R13 ;  /* 0x000000ffff047224 */ /* 0x001fe200078e000d */
[----:B------:R-:W-:Y:S01]  /*14190*/  ISETP.GE.AND P4, PT, R25, RZ, PT ;  /* 0x000000ff1900720c */ /* 0x000fe20003f86270 */
[----:B------:R-:W-:Y:S01]  /*141a0*/  IMAD.HI.U32 R13, R20, R24, RZ ;  /* 0x00000018140d7227 */ /* 0x000fe200078e00ff */
[----:B------:R-:W-:-:S03]  /*141b0*/  ISETP.GE.AND P5, PT, R21, RZ, PT ;  /* 0x000000ff1500720c */ /* 0x000fc60003fa6270 */
[----:B------:R-:W-:Y:S01]  /*141c0*/  @!P3 IMAD.MOV R4, RZ, RZ, -R4 ;  /* 0x000000ffff04b224 */ /* 0x000fe200078e0a04 */
[C---:B------:R-:W-:Y:S01]  /*141d0*/  ISETP.GT.U32.AND P3, PT, R0.reuse, R6, PT ;  /* 0x000000060000720c */ /* 0x040fe20003f64070 */
[----:B-1----:R-:W-:Y:S02]  /*141e0*/  IMAD.MOV.U32 R3, RZ, RZ, R11 ;  /* 0x000000ffff037224 */ /* 0x002fe400078e000b */
[----:B------:R-:W-:Y:S01]  /*141f0*/  @!P1 IMAD.IADD R9, R9, 0x1, -R0 ;  /* 0x0000000109099824 */ /* 0x000fe200078e0a00 */
[----:B------:R-:W-:Y:S01]  /*14200*/  ISETP.GT.U32.AND P1, PT, R0, R14, PT ;  /* 0x0000000e0000720c */ /* 0x000fe20003f24070 */
[----:B------:R-:W-:Y:S01]  /*14210*/  IMAD.MOV R13, RZ, RZ, -R13 ;  /* 0x000000ffff0d7224 */ /* 0x000fe200078e0a0d */
[----:B------:R-:W-:Y:S01]  /*14220*/  STL [R1+0x23c], R4 ;  /* 0x00023c0401007387 */ /* 0x000fe20000100800 */
[----:B------:R-:W-:Y:S02]  /*14230*/  @!P6 IMAD.MOV R3, RZ, RZ, -R3 ;  /* 0x000000ffff03e224 */ /* 0x000fe400078e0a03 */
[----:B------:R-:W-:Y:S01]  /*14240*/  IMAD.MOV.U32 R21, RZ, RZ, R23 ;  /* 0x000000ffff157224 */ /* 0x000fe200078e0017 */
[----:B------:R-:W-:Y:S01]  /*14250*/  IADD3 R23, R2, 0x8b, RZ ;  /* 0x0000008b02177810 */ /* 0x000fe20007ffe0ff */
[----:B------:R-:W-:Y:S01]  /*14260*/  IMAD R24, R0, R13, R24 ;  /* 0x0000000d00187224 */ /* 0x000fe200078e0218 */
[----:B------:R0:W-:Y:S01]  /*14270*/  STL [R1+0x238], R3 ;  /* 0x0002380301007387 */ /* 0x0001e20000100800 */
[----:B------:R-:W-:Y:S01]  /*14280*/  @!P0 IMAD.IADD R8, R8, 0x1, -R0 ;  /* 0x0000000108088824 */ /* 0x000fe200078e0a00 */
[----:B------:R-:W-:Y:S01]  /*14290*/  ISETP.GT.U32.AND P0, PT, R0, R7, PT ;  /* 0x000000070000720c */ /* 0x000fe20003f04070 */
[----:B------:R-:W-:Y:S01]  /*142a0*/  IMAD.HI.U32 R26, R20, R21, RZ ;  /* 0x00000015141a7227 */ /* 0x000fe200078e00ff */
[----:B------:R-:W-:-:S02]  /*142b0*/  IABS R25, R23 ;  /* 0x0000001700197213 */ /* 0x000fc40000000000 */
[----:B------:R-:W-:Y:S01]  /*142c0*/  ISETP.GT.U32.AND P6, PT, R0, R8, PT ;  /* 0x000000080000720c */ /* 0x000fe20003fc4070 */
[----:B------:R-:W-:Y:S01]  /*142d0*/  @!P3 IMAD.IADD R6, R6, 0x1, -R0 ;  /* 0x000000010606b824 */ /* 0x000fe200078e0a00 */
[----:B------:R-:W-:Y:S01]  /*142e0*/  ISETP.GT.U32.AND P3, PT, R0, R24, PT ;  /* 0x000000180000720c */ /* 0x000fe20003f64070 */
[----:B------:R-:W-:Y:S02]  /*142f0*/  IMAD.MOV R26, RZ, RZ, -R26 ;  /* 0x000000ffff1a7224 */ /* 0x000fe400078e0a1a */
[----:B0-----:R-:W-:Y:S01]  /*14300*/  IMAD.MOV.U32 R3, RZ, RZ, R9 ;  /* 0x000000ffff037224 */ /* 0x001fe200078e0009 */
[----:B------:R-:W-:Y:S01]  /*14310*/  IADD3 R9, R2, 0x8a, RZ ;  /* 0x0000008a02097810 */ /* 0x000fe20007ffe0ff */
[----:B------:R-:W-:Y:S02]  /*14320*/  IMAD.MOV.U32 R4, RZ, RZ, R10 ;  /* 0x000000ffff047224 */ /* 0x000fe400078e000a */
[----:B------:R-:W-:Y:S01]  /*14330*/  @!P4 IMAD.MOV R3, RZ, RZ, -R3 ;  /* 0x000000ffff03c224 */ /* 0x000fe200078e0a03 */
[----:B------:R-:W-:Y:S01]  /*14340*/  ISETP.GE.AND P4, PT, R16, RZ, PT ;  /* 0x000000ff1000720c */ /* 0x000fe20003f86270 */
[----:B------:R-:W-:Y:S01]  /*14350*/  @!P1 IMAD.IADD R14, R14, 0x1, -R0 ;  /* 0x000000010e0e9824 */ /* 0x000fe200078e0a00 */
[----:B------:R-:W-:Y:S01]  /*14360*/  ISETP.GE.AND P1, PT, R15, RZ, PT ;  /* 0x000000ff0f00720c */ /* 0x000fe20003f26270 */
[----:B------:R-:W-:-:S02]  /*14370*/  IMAD R21, R0, R26, R21 ;  /* 0x0000001a00157224 */ /* 0x000fc400078e0215 */
[----:B------:R-:W-:Y:S01]  /*14380*/  @!P5 IMAD.MOV R4, RZ, RZ, -R4 ;  /* 0x000000ffff04d224 */ /* 0x000fe200078e0a04 */
[----:B------:R-:W-:Y:S01]  /*14390*/  ISETP.GT.U32.AND P5, PT, R0, R14, PT ;  /* 0x0000000e0000720c */ /* 0x000fe20003fa4070 */
[----:B------:R-:W-:-:S03]  /*143a0*/  IMAD.HI.U32 R10, R20, R25, RZ ;  /* 0x00000019140a7227 */ /* 0x000fc600078e00ff */
[----:B------:R0:W-:Y:S01]  /*143b0*/  STL [R1+0x234], R4 ;  /* 0x0002340401007387 */ /* 0x0001e20000100800 */
[----:B------:R-:W-:Y:S01]  /*143c0*/  @!P0 IMAD.IADD R7, R7, 0x1, -R0 ;  /* 0x0000000107078824 */ /* 0x000fe200078e0a00 */
[----:B------:R-:W-:Y:S01]  /*143d0*/  ISETP.GT.U32.AND P0, PT, R0, R21, PT ;  /* 0x000000150000720c */ /* 0x000fe20003f04070 */
[----:B------:R-:W-:Y:S01]  /*143e0*/  IMAD.MOV R11, RZ, RZ, -R10 ;  /* 0x000000ffff0b7224 */ /* 0x000fe200078e0a0a */
[----:B------:R1:W-:Y:S01]  /*143f0*/  STL [R1+0x230], R3 ;  /* 0x0002300301007387 */ /* 0x0003e20000100800 */
[--C-:B------:R-:W-:Y:S01]  /*14400*/  @!P3 IMAD.IADD R24, R24, 0x1, -R0.reuse ;  /* 0x000000011818b824 */ /* 0x100fe200078e0a00 */
[----:B------:R-:W-:Y:S01]  /*14410*/  IABS R10, R9 ;  /* 0x00000009000a7213 */ /* 0x000fe20000000000 */
[----:B------:R-:W-:Y:S01]  /*14420*/  IMAD R25, R0, R11, R25 ;  /* 0x0000000b00197224 */ /* 0x000fe200078e0219 */
[----:B------:R-:W-:Y:S01]  /*14430*/  ISETP.GE.AND P3, PT, R19, RZ, PT ;  /* 0x000000ff1300720c */ /* 0x000fe20003f66270 */
[--C-:B------:R-:W-:Y:S01]  /*14440*/  @!P5 IMAD.IADD R14, R14, 0x1, -R0.reuse ;  /* 0x000000010e0ed824 */ /* 0x100fe200078e0a00 */
[----:B------:R-:W-:Y:S01]  /*14450*/  ISETP.GE.AND P5, PT, R17, RZ, PT ;  /* 0x000000ff1100720c */ /* 0x000fe20003fa6270 */
[----:B0-----:R-:W-:Y:S01]  /*14460*/  IMAD.MOV.U32 R4, RZ, RZ, R7 ;  /* 0x000000ffff047224 */ /* 0x001fe200078e0007 */
[----:B------:R-:W-:Y:S01]  /*14470*/  IADD3 R7, R2, 0x88, RZ ;  /* 0x0000008802077810 */ /* 0x000fe20007ffe0ff */
[----:B------:R-:W-:Y:S01]  /*14480*/  @!P6 IMAD.IADD R8, R8, 0x1, -R0 ;  /* 0x000000010808e824 */ /* 0x000fe200078e0a00 */
[----:B------:R-:W-:Y:S01]  /*14490*/  ISETP.GE.AND P6, PT, R18, RZ, PT ;  /* 0x000000ff1200720c */ /* 0x000fe20003fc6270 */
[----:B-1----:R-:W-:Y:S01]  /*144a0*/  IMAD.MOV.U32 R3, RZ, RZ, R6 ;  /* 0x000000ffff037224 */ /* 0x002fe200078e0006 */
[----:B------:R-:W-:Y:S01]  /*144b0*/  IABS R16, R7 ;  /* 0x0000000700107213 */ /* 0x000fe20000000000 */
[----:B------:R-:W-:Y:S01]  /*144c0*/  IMAD.HI.U32 R6, R20, R10, RZ ;  /* 0x0000000a14067227 */ /* 0x000fe200078e00ff */
[----:B------:R-:W-:-:S02]  /*144d0*/  IADD3 R17, R2, 0x85, RZ ;  /* 0x0000008502117810 */ /* 0x000fc40007ffe0ff */
[----:B------:R-:W-:Y:S01]  /*144e0*/  IADD3 R11, R2, 0x84, RZ ;  /* 0x00000084020b7810 */ /* 0x000fe20007ffe0ff */
[----:B------:R-:W-:Y:S01]  /*144f0*/  @!P4 IMAD.MOV R3, RZ, RZ, -R3 ;  /* 0x000000ffff03c224 */ /* 0x000fe200078e0a03 */
[C---:B------:R-:W-:Y:S01]  /*14500*/  ISETP.GT.U32.AND P4, PT, R0.reuse, R24, PT ;  /* 0x000000180000720c */ /* 0x040fe20003f84070 */
[----:B------:R-:W-:Y:S01]  /*14510*/  @!P1 IMAD.MOV R4, RZ, RZ, -R4 ;  /* 0x000000ffff049224 */ /* 0x000fe200078e0a04 */
[C---:B------:R-:W-:Y:S01]  /*14520*/  ISETP.GT.U32.AND P1, PT, R0.reuse, R25, PT ;  /* 0x000000190000720c */ /* 0x040fe20003f24070 */
[----:B------:R-:W-:Y:S01]  /*14530*/  IMAD.MOV R6, RZ, RZ, -R6 ;  /* 0x000000ffff067224 */ /* 0x000fe200078e0a06 */
[----:B------:R-:W-:Y:S01]  /*14540*/  IABS R19, R11 ;  /* 0x0000000b00137213 */ /* 0x000fe20000000000 */
[----:B------:R-:W-:Y:S01]  /*14550*/  @!P0 IMAD.IADD R21, R21, 0x1, -R0 ;  /* 0x0000000115158824 */ /* 0x000fe200078e0a00 */
[----:B------:R0:W-:Y:S01]  /*14560*/  STL [R1+0x22c], R4 ;  /* 0x00022c0401007387 */ /* 0x0001e20000100800 */
[----:B------:R-:W-:Y:S01]  /*14570*/  IMAD R6, R0, R6, R10 ;  /* 0x0000000600067224 */ /* 0x000fe200078e020a */
[----:B------:R-:W-:-:S02]  /*14580*/  IADD3 R10, R2, 0x83, RZ ;  /* 0x00000083020a7810 */ /* 0x000fc40007ffe0ff */
[----:B------:R-:W-:Y:S01]  /*14590*/  ISETP.GT.U32.AND P0, PT, R0, R21, PT ;  /* 0x000000150000720c */ /* 0x000fe20003f04070 */
[----:B------:R1:W-:Y:S02]  /*145a0*/  STL [R1+0x228], R3 ;  /* 0x0002280301007387 */ /* 0x0003e40000100800 */
[--C-:B------:R-:W-:Y:S01]  /*145b0*/  @!P4 IMAD.IADD R24, R24, 0x1, -R0.reuse ;  /* 0x000000011818c824 */ /* 0x100fe200078e0a00 */
[----:B------:R-:W-:Y:S01]  /*145c0*/  ISETP.GT.U32.AND P4, PT, R0, R6, PT ;  /* 0x000000060000720c */ /* 0x000fe20003f84070 */
[----:B------:R-:W-:Y:S02]  /*145d0*/  @!P1 IMAD.IADD R25, R25, 0x1, -R0 ;  /* 0x0000000119199824 */ /* 0x000fe400078e0a00 */
[----:B0-----:R-:W-:Y:S01]  /*145e0*/  IMAD.MOV.U32 R4, RZ, RZ, R14 ;  /* 0x000000ffff047224 */ /* 0x001fe200078e000e */
[----:B------:R-:W-:Y:S02]  /*145f0*/  IADD3 R14, R2, 0x87, RZ ;  /* 0x00000087020e7810 */ /* 0x000fe40007ffe0ff */
[----:B------:R-:W-:Y:S01]  /*14600*/  ISETP.GT.U32.AND P1, PT, R0, R25, PT ;  /* 0x000000190000720c */ /* 0x000fe20003f24070 */
[----:B-1----:R-:W-:Y:S01]  /*14610*/  IMAD.MOV.U32 R3, RZ, RZ, R8 ;  /* 0x000000ffff037224 */ /* 0x002fe200078e0008 */
[----:B------:R-:W-:Y:S01]  /*14620*/  IADD3 R8, R2, 0x89, RZ ;  /* 0x0000008902087810 */ /* 0x000fe20007ffe0ff */
[----:B------:R-:W-:Y:S01]  /*14630*/  @!P5 IMAD.MOV R4, RZ, RZ, -R4 ;  /* 0x000000ffff04d224 */ /* 0x000fe200078e0a04 */
[----:B------:R-:W-:Y:S01]  /*14640*/  ISETP.GE.AND P5, PT, R22, RZ, PT ;  /* 0x000000ff1600720c */ /* 0x000fe20003fa6270 */
[----:B------:R-:W-:Y:S01]  /*14650*/  @!P6 IMAD.MOV R3, RZ, RZ, -R3 ;  /* 0x000000ffff03e224 */ /* 0x000fe200078e0a03 */
[----:B------:R-:W-:Y:S01]  /*14660*/  ISETP.GE.AND P6, PT, R23, RZ, PT ;  /* 0x000000ff1700720c */ /* 0x000fe20003fc6270 */
[--C-:B------:R-:W-:Y:S01]  /*14670*/  @!P0 IMAD.IADD R21, R21, 0x1, -R0.reuse ;  /* 0x0000000115158824 */ /* 0x100fe200078e0a00 */
[----:B------:R0:W-:Y:S01]  /*14680*/  STL [R1+0x21c], R4 ;  /* 0x00021c0401007387 */ /* 0x0001e20000100800 */
[----:B------:R-:W-:Y:S01]  /*14690*/  @!P4 IMAD.IADD R6, R6, 0x1, -R0 ;  /* 0x000000010606c824 */ /* 0x000fe200078e0a00 */
[----:B------:R-:W-:-:S02]  /*146a0*/  IABS R22, R8 ;  /* 0x0000000800167213 */ /* 0x000fc40000000000 */
[----:B------:R1:W-:Y:S01]  /*146b0*/  STL [R1+0x218], R3 ;  /* 0x0002180301007387 */ /* 0x0003e20000100800 */
[----:B------:R-:W-:Y:S01]  /*146c0*/  @!P1 IMAD.IADD R25, R25, 0x1, -R0 ;  /* 0x0000000119199824 */ /* 0x000fe200078e0a00 */
[----:B------:R-:W-:Y:S02]  /*146d0*/  ISETP.GT.U32.AND P4, PT, R0, R6, PT ;  /* 0x000000060000720c */ /* 0x000fe40003f84070 */
[----:B------:R-:W-:Y:S01]  /*146e0*/  ISETP.GE.AND P1, PT, R14, RZ, PT ;  /* 0x000000ff0e00720c */ /* 0x000fe20003f26270 */
[----:B0-----:R-:W-:Y:S01]  /*146f0*/  IMAD.MOV.U32 R4, RZ, RZ, R21 ;  /* 0x000000ffff047224 */ /* 0x001fe200078e0015 */
[----:B------:R-:W-:Y:S02]  /*14700*/  IABS R14, R14 ;  /* 0x0000000e000e7213 */ /* 0x000fe40000000000 */
[----:B------:R-:W-:Y:S01]  /*14710*/  ISETP.GE.AND P0, PT, R9, RZ, PT ;  /* 0x000000ff0900720c */ /* 0x000fe20003f06270 */
[----:B-1----:R-:W-:Y:S01]  /*14720*/  IMAD.MOV.U32 R3, RZ, RZ, R24 ;  /* 0x000000ffff037224 */ /* 0x002fe200078e0018 */
[----:B------:R-:W-:Y:S01]  /*14730*/  IADD3 R23, R2, 0x86, RZ ;  /* 0x0000008602177810 */ /* 0x000fe20007ffe0ff */
[----:B------:R-:W-:Y:S01]  /*14740*/  @!P3 IMAD.MOV R4, RZ, RZ, -R4 ;  /* 0x000000ffff04b224 */ /* 0x000fe200078e0a04 */
[----:B------:R-:W-:Y:S01]  /*14750*/  ISETP.GE.AND P3, PT, R8, RZ, PT ;  /* 0x000000ff0800720c */ /* 0x000fe20003f66270 */
[----:B------:R-:W-:Y:S01]  /*14760*/  @!P5 IMAD.MOV R3, RZ, RZ, -R3 ;  /* 0x000000ffff03d224 */ /* 0x000fe200078e0a03 */
[----:B------:R-:W-:Y:S01]  /*14770*/  ISETP.GE.AND P5, PT, R7, RZ, PT ;  /* 0x000000ff0700720c */ /* 0x000fe20003fa6270 */
[----:B------:R-:W-:Y:S01]  /*14780*/  IMAD.HI.U32 R7, R20, R22, RZ ;  /* 0x0000001614077227 */ /* 0x000fe200078e00ff */
[----:B------:R-:W-:Y:S01]  /*14790*/  STL [R1+0x208], R4 ;  /* 0x0002080401007387 */ /* 0x000fe20000100800 */
[----:B------:R-:W-:-:S02]  /*147a0*/  IABS R13, R23 ;  /* 0x00000017000d7213 */ /* 0x000fc40000000000 */
[----:B------:R-:W-:Y:S01]  /*147b0*/  IMAD.MOV R7, RZ, RZ, -R7 ;  /* 0x000000ffff077224 */ /* 0x000fe200078e0a07 */
[----:B------:R0:W-:Y:S01]  /*147c0*/  STL [R1+0x210], R3 ;  /* 0x0002100301007387 */ /* 0x0001e20000100800 */
[----:B------:R-:W-:-:S04]  /*147d0*/  IMAD.HI.U32 R9, R20, R16, RZ ;  /* 0x0000001014097227 */ /* 0x000fc800078e00ff */
[----:B------:R-:W-:-:S04]  /*147e0*/  IMAD.HI.U32 R8, R20, R14, RZ ;  /* 0x0000000e14087227 */ /* 0x000fc800078e00ff */
[C---:B------:R-:W-:Y:S02]  /*147f0*/  IMAD R22, R0.reuse, R7, R22 ;  /* 0x0000000700167224 */ /* 0x040fe400078e0216 */
[----:B0-----:R-:W-:Y:S02]  /*14800*/  IMAD.MOV.U32 R3, RZ, RZ, R25 ;  /* 0x000000ffff037224 */ /* 0x001fe400078e0019 */
[----:B------:R-:W-:Y:S02]  /*14810*/  IMAD.MOV R9, RZ, RZ, -R9 ;  /* 0x000000ffff097224 */ /* 0x000fe400078e0a09 */
[----:B------:R-:W-:Y:S01]  /*14820*/  @!P6 IMAD.MOV R3, RZ, RZ, -R3 ;  /* 0x000000ffff03e224 */ /* 0x000fe200078e0a03 */
[----:B------:R-:W-:Y:S01]  /*14830*/  ISETP.GT.U32.AND P6, PT, R0, R22, PT ;  /* 0x000000160000720c */ /* 0x000fe20003fc4070 */
[----:B------:R-:W-:Y:S02]  /*14840*/  IMAD.MOV R8, RZ, RZ, -R8 ;  /* 0x000000ffff087224 */ /* 0x000fe400078e0a08 */
[----:B------:R-:W-:Y:S01]  /*14850*/  @!P4 IMAD.IADD R6, R6, 0x1, -R0 ;  /* 0x000000010606c824 */ /* 0x000fe200078e0a00 */
[----:B------:R0:W-:Y:S01]  /*14860*/  STL [R1+0x214], R3 ;  /* 0x0002140301007387 */ /* 0x0001e20000100800 */
[----:B------:R-:W-:Y:S01]  /*14870*/  IMAD R16, R0, R9, R16 ;  /* 0x0000000900107224 */ /* 0x000fe200078e0210 */
[----:B------:R-:W-:Y:S01]  /*14880*/  IADD3 R9, R2, 0x82, RZ ;  /* 0x0000008202097810 */ /* 0x000fe20007ffe0ff */
[----:B------:R-:W-:Y:S01]  /*14890*/  IMAD R14, R0, R8, R14 ;  /* 0x00000008000e7224 */ /* 0x000fe200078e020e */
[----:B------:R-:W-:Y:S01]  /*148a0*/  IABS R8, R10 ;  /* 0x0000000a00087213 */ /* 0x000fe20000000000 */
[----:B------:R-:W-:Y:S01]  /*148b0*/  IMAD.HI.U32 R7, R20, R13, RZ ;  /* 0x0000000d14077227 */ /* 0x000fe200078e00ff */
[----:B------:R-:W-:-:S02]  /*148c0*/  ISETP.GT.U32.AND P4, PT, R0, R16, PT ;  /* 0x000000100000720c */ /* 0x000fc40003f84070 */
[----:B------:R-:W-:Y:S01]  /*148d0*/  IABS R18, R9 ;  /* 0x0000000900127213 */ /* 0x000fe20000000000 */
[----:B------:R-:W-:Y:S02]  /*148e0*/  @!P6 IMAD.IADD R22, R22, 0x1, -R0 ;  /* 0x000000011616e824 */ /* 0x000fe400078e0a00 */
[----:B0-----:R-:W-:Y:S01]  /*148f0*/  IMAD.MOV.U32 R3, RZ, RZ, R6 ;  /* 0x000000ffff037224 */ /* 0x001fe200078e0006 */
[----:B------:R-:W-:Y:S01]  /*14900*/  IABS R6, R17 ;  /* 0x0000001100067213 */ /* 0x000fe20000000000 */
[----:B------:R-:W-:Y:S01]  /*14910*/  IMAD.MOV R7, RZ, RZ, -R7 ;  /* 0x000000ffff077224 */ /* 0x000fe200078e0a07 */
[C---:B------:R-:W-:Y:S01]  /*14920*/  ISETP.GT.U32.AND P6, PT, R0.reuse, R22, PT ;  /* 0x000000160000720c */ /* 0x040fe20003fc4070 */
[----:B------:R-:W-:Y:S01]  /*14930*/  @!P0 IMAD.MOV R3, RZ, RZ, -R3 ;  /* 0x000000ffff038224 */ /* 0x000fe200078e0a03 */
[C---:B------:R-:W-:Y:S01]  /*14940*/  ISETP.GT.U32.AND P0, PT, R0.reuse, R14, PT ;  /* 0x0000000e0000720c */ /* 0x040fe20003f04070 */
[----:B------:R-:W-:Y:S02]  /*14950*/  IMAD R13, R0, R7, R13 ;  /* 0x00000007000d7224 */ /* 0x000fe400078e020d */
[----:B------:R-:W-:Y:S01]  /*14960*/  @!P4 IMAD.IADD R16, R16, 0x1, -R0 ;  /* 0x000000011010c824 */ /* 0x000fe200078e0a00 */
[----:B------:R0:W-:Y:S01]  /*14970*/  STL [R1+0x220], R3 ;  /* 0x0002200301007387 */ /* 0x0001e20000100800 */
[----:B------:R-:W-:-:S03]  /*14980*/  IMAD.HI.U32 R15, R20, R6, RZ ;  /* 0x00000006140f7227 */ /* 0x000fc600078e00ff */
[----:B------:R-:W-:Y:S01]  /*14990*/  ISETP.GT.U32.AND P4, PT, R0, R16, PT ;  /* 0x000000100000720c */ /* 0x000fe20003f84070 */
[----:B------:R-:W-:-:S04]  /*149a0*/  IMAD.HI.U32 R7, R20, R19, RZ ;  /* 0x0000001314077227 */ /* 0x000fc800078e00ff */
[--C-:B------:R-:W-:Y:S02]  /*149b0*/  @!P0 IMAD.IADD R14, R14, 0x1, -R0.reuse ;  /* 0x000000010e0e8824 */ /* 0x100fe400078e0a00 */
[----:B------:R-:W-:Y:S02]  /*149c0*/  IMAD.MOV R15, RZ, RZ, -R15 ;  /* 0x000000ffff0f7224 */ /* 0x000fe400078e0a0f */
[----:B------:R-:W-:Y:S01]  /*149d0*/  IMAD.MOV R7, RZ, RZ, -R7 ;  /* 0x000000ffff077224 */ /* 0x000fe200078e0a07 */
[----:B------:R-:W-:Y:S01]  /*149e0*/  ISETP.GT.U32.AND P0, PT, R0, R14, PT ;  /* 0x0000000e0000720c */ /* 0x000fe20003f04070 */
[----:B------:R-:W-:Y:S01]  /*149f0*/  @!P6 IMAD.IADD R22, R22, 0x1, -R0 ;  /* 0x000000011616e824 */ /* 0x000fe200078e0a00 */
[C---:B------:R-:W-:Y:S01]  /*14a00*/  ISETP.GT.U32.AND P6, PT, R0.reuse, R13, PT ;  /* 0x0000000d0000720c */ /* 0x040fe20003fc4070 */
[C---:B------:R-:W-:Y:S02]  /*14a10*/  IMAD R6, R0.reuse, R15, R6 ;  /* 0x0000000f00067224 */ /* 0x040fe400078e0206 */
[----:B------:R-:W-:Y:S01]  /*14a20*/  IMAD R19, R0, R7, R19 ;  /* 0x0000000700137224 */ /* 0x000fe200078e0213 */
[----:B------:R-:W-:Y:S01]  /*14a30*/  IADD3 R7, R2, 0x81, RZ ;  /* 0x0000008102077810 */ /* 0x000fe20007ffe0ff */
[----:B------:R-:W-:Y:S01]  /*14a40*/  @!P4 IMAD.IADD R16, R16, 0x1, -R0 ;  /* 0x000000011010c824 */ /* 0x000fe200078e0a00 */
[----:B------:R-:W-:Y:S01]  /*14a50*/  ISETP.GT.U32.AND P4, PT, R0, R6, PT ;  /* 0x000000060000720c */ /* 0x000fe20003f84070 */
[----:B0-----:R-:W-:Y:S01]  /*14a60*/  IMAD.MOV.U32 R3, RZ, RZ, R22 ;  /* 0x000000ffff037224 */ /* 0x001fe200078e0016 */
[----:B------:R-:W-:Y:S01]  /*14a70*/  IABS R22, R7 ;  /* 0x0000000700167213 */ /* 0x000fe20000000000 */
[----:B------:R-:W-:-:S04]  /*14a80*/  IMAD.HI.U32 R15, R20, R18, RZ ;  /* 0x00000012140f7227 */ /* 0x000fc800078e00ff */
[--C-:B------:R-:W-:Y:S01]  /*14a90*/  @!P0 IMAD.IADD R14, R14, 0x1, -R0.reuse ;  /* 0x000000010e0e8824 */ /* 0x100fe200078e0a00 */
[----:B------:R-:W-:Y:S01]  /*14aa0*/  ISETP.GT.U32.AND P0, PT, R0, R19, PT ;  /* 0x000000130000720c */ /* 0x000fe20003f04070 */
[--C-:B------:R-:W-:Y:S02]  /*14ab0*/  @!P6 IMAD.IADD R13, R13, 0x1, -R0.reuse ;  /* 0x000000010d0de824 */ /* 0x100fe400078e0a00 */
[----:B------:R-:W-:Y:S01]  /*14ac0*/  @!P3 IMAD.MOV R3, RZ, RZ, -R3 ;  /* 0x000000ffff03b224 */ /* 0x000fe200078e0a03 */
[----:B------:R-:W-:Y:S01]  /*14ad0*/  ISETP.GE.AND P3, PT, R23, RZ, PT ;  /* 0x000000ff1700720c */ /* 0x000fe20003f66270 */
[----:B------:R-:W-:Y:S01]  /*14ae0*/  @!P4 IMAD.IADD R6, R6, 0x1, -R0 ;  /* 0x000000010606c824 */ /* 0x000fe200078e0a00 */
[----:B------:R-:W-:Y:S01]  /*14af0*/  ISETP.GT.U32.AND P6, PT, R0, R13, PT ;  /* 0x0000000d0000720c */ /* 0x000fe20003fc4070 */
[----:B------:R-:W-:Y:S01]  /*14b00*/  IMAD.MOV R15, RZ, RZ, -R15 ;  /* 0x000000ffff0f7224 */ /* 0x000fe200078e0a0f */
[----:B------:R0:W-:Y:S01]  /*14b10*/  STL [R1+0x20c], R3 ;  /* 0x00020c0301007387 */ /* 0x0001e20000100800 */
[----:B------:R-:W-:Y:S01]  /*14b20*/  ISETP.GE.AND P4, PT, R17, RZ, PT ;  /* 0x000000ff1100720c */ /* 0x000fe20003f86270 */
[----:B------:R-:W-:-:S02]  /*14b30*/  IMAD.MOV.U32 R17, RZ, RZ, R22 ;  /* 0x000000ffff117224 */ /* 0x000fc400078e0016 */
[----:B------:R-:W-:-:S04]  /*14b40*/  IMAD.HI.U32 R21, R20, R8, RZ ;  /* 0x0000000814157227 */ /* 0x000fc800078e00ff */
[----:B------:R-:W-:Y:S01]  /*14b50*/  @!P0 IMAD.IADD R19, R19, 0x1, -R0 ;  /* 0x0000000113138824 */ /* 0x000fe200078e0a00 */
[----:B------:R-:W-:Y:S01]  /*14b60*/  ISETP.GT.U32.AND P0, PT, R0, R6, PT ;  /* 0x000000060000720c */ /* 0x000fe20003f04070 */
[----:B0-----:R-:W-:Y:S01]  /*14b70*/  IMAD.MOV.U32 R3, RZ, RZ, R16 ;  /* 0x000000ffff037224 */ /* 0x001fe200078e0010 */
[----:B------:R-:W-:Y:S01]  /*14b80*/  IADD3 R16, R2, 0x7f, RZ ;  /* 0x0000007f02107810 */ /* 0x000fe20007ffe0ff */
[C---:B------:R-:W-:Y:S02]  /*14b90*/  IMAD R18, R0.reuse, R15, R18 ;  /* 0x0000000f00127224 */ /* 0x040fe400078e0212 */
[----:B------:R-:W-:Y:S01]  /*14ba0*/  @!P5 IMAD.MOV R3, RZ, RZ, -R3 ;  /* 0x000000ffff03d224 */ /* 0x000fe200078e0a03 */
[----:B------:R-:W-:Y:S01]  /*14bb0*/  ISETP.GT.U32.AND P5, PT, R0, R19, PT ;  /* 0x000000130000720c */ /* 0x000fe20003fa4070 */
[----:B------:R-:W-:-:S03]  /*14bc0*/  IMAD.HI.U32 R15, R20, R17, RZ ;  /* 0x00000011140f7227 */ /* 0x000fc600078e00ff */
[----:B------:R0:W-:Y:S01]  /*14bd0*/  STL [R1+0x1c4], R3 ;  /* 0x0001c40301007387 */ /* 0x0001e20000100800 */
[----:B------:R-:W-:Y:S02]  /*14be0*/  IMAD.MOV R21, RZ, RZ, -R21 ;  /* 0x000000ffff157224 */ /* 0x000fe400078e0a15 */
[----:B------:R-:W-:Y:S02]  /*14bf0*/  IMAD.MOV R15, RZ, RZ, -R15 ;  /* 0x000000ffff0f7224 */ /* 0x000fe400078e0a0f */
[C---:B------:R-:W-:Y:S02]  /*14c00*/  IMAD R8, R0.reuse, R21, R8 ;  /* 0x0000001500087224 */ /* 0x040fe400078e0208 */
[--C-:B------:R-:W-:Y:S02]  /*14c10*/  @!P6 IMAD.IADD R13, R13, 0x1, -R0.reuse ;  /* 0x000000010d0de824 */ /* 0x100fe400078e0a00 */
[C---:B------:R-:W-:Y:S01]  /*14c20*/  IMAD R17, R0.reuse, R15, R17 ;  /* 0x0000000f00117224 */ /* 0x040fe200078e0211 */
[----:B------:R-:W-:Y:S01]  /*14c30*/  ISETP.GT.U32.AND P6, PT, R0, R8, PT ;  /* 0x000000080000720c */ /* 0x000fe20003fc4070 */
[----:B0-----:R-:W-:Y:S01]  /*14c40*/  IMAD.MOV.U32 R3, RZ, RZ, R13 ;  /* 0x000000ffff037224 */ /* 0x001fe200078e000d */
[----:B------:R-:W-:Y:S01]  /*14c50*/  IADD3 R13, R2, 0x80, RZ ;  /* 0x00000080020d7810 */ /* 0x000fe20007ffe0ff */
[----:B------:R-:W-:Y:S01]  /*14c60*/  @!P5 IMAD.IADD R19, R19, 0x1, -R0 ;  /* 0x000000011313d824 */ /* 0x000fe200078e0a00 */
[C---:B------:R-:W-:Y:S01]  /*14c70*/  ISETP.GT.U32.AND P5, PT, R0.reuse, R17, PT ;  /* 0x000000110000720c */ /* 0x040fe20003fa4070 */
[----:B------:R-:W-:Y:S01]  /*14c80*/  @!P3 IMAD.MOV R3, RZ, RZ, -R3 ;  /* 0x000000ffff03b224 */ /* 0x000fe200078e0a03 */
[----:B------:R-:W-:Y:S01]  /*14c90*/  ISETP.GT.U32.AND P3, PT, R0, R18, PT ;  /* 0x000000120000720c */ /* 0x000fe20003f64070 */
[----:B------:R-:W-:Y:S01]  /*14ca0*/  IMAD.MOV.U32 R4, RZ, RZ, R14 ;  /* 0x000000ffff047224 */ /* 0x000fe200078e000e */
[----:B------:R-:W-:Y:S01]  /*14cb0*/  IADD3 R15, R2, 0x7e, RZ ;  /* 0x0000007e020f7810 */ /* 0x000fe20007ffe0ff */
[----:B------:R-:W-:Y:S01]  /*14cc0*/  @!P0 IMAD.IADD R6, R6, 0x1, -R0 ;  /* 0x0000000106068824 */ /* 0x000fe200078e0a00 */
[----:B------:R-:W-:Y:S01]  /*14cd0*/  ISETP.GE.AND P0, PT, R10, RZ, PT ;  /* 0x000000ff0a00720c */ /* 0x000fe20003f06270 */
[----:B------:R-:W-:Y:S01]  /*14ce0*/  @!P1 IMAD.MOV R4, RZ, RZ, -R4 ;  /* 0x000000ffff049224 */ /* 0x000fe200078e0a04 */
[----:B------:R-:W-:Y:S01]  /*14cf0*/  ISETP.GE.AND P1, PT, R11, RZ, PT ;  /* 0x000000ff0b00720c */ /* 0x000fe20003f26270 */
[----:B------:R-:W-:Y:S01]  /*14d00*/  @!P6 IMAD.IADD R8, R8, 0x1, -R0 ;  /* 0x000000010808e824 */ /* 0x000fe200078e0a00 */
[----:B------:R-:W-:-:S02]  /*14d10*/  IABS R11, R13 ;  /* 0x0000000d000b7213 */ /* 0x000fc40000000000 */
[----:B------:R-:W-:Y:S01]  /*14d20*/  STL [R1+0x1fc], R4 ;  /* 0x0001fc0401007387 */ /* 0x000fe20000100800 */
[----:B------:R-:W-:Y:S01]  /*14d30*/  ISETP.GE.AND P6, PT, R9, RZ, PT ;  /* 0x000000ff0900720c */ /* 0x000fe20003fc6270 */
[--C-:B------:R-:W-:Y:S01]  /*14d40*/  @!P5 IMAD.IADD R17, R17, 0x1, -R0.reuse ;  /* 0x000000011111d824 */ /* 0x100fe200078e0a00 */
[----:B------:R-:W-:Y:S01]  /*14d50*/  IABS R9, R16 ;  /* 0x0000001000097213 */ /* 0x000fe20000000000 */
[----:B------:R0:W-:Y:S01]  /*14d60*/  STL [R1+0x200], R3 ;  /* 0x0002000301007387 */ /* 0x0001e20000100800 */
[----:B------:R-:W-:Y:S01]  /*14d70*/  @!P3 IMAD.IADD R18, R18, 0x1, -R0 ;  /* 0x000000011212b824 */ /* 0x000fe200078e0a00 */
[----:B------:R-:W-:Y:S01]  /*14d80*/  ISETP.GT.U32.AND P3, PT, R0, R8, PT ;  /* 0x000000080000720c */ /* 0x000fe20003f64070 */
[----:B------:R-:W-:-:S03]  /*14d90*/  IMAD.HI.U32 R14, R20, R11, RZ ;  /* 0x0000000b140e7227 */ /* 0x000fc600078e00ff */
[----:B------:R-:W-:Y:S01]  /*14da0*/  ISETP.GT.U32.AND P5, PT, R0, R18, PT ;  /* 0x000000120000720c */ /* 0x000fe20003fa4070 */
[----:B------:R-:W-:-:S04]  /*14db0*/  IMAD.HI.U32 R10, R20, R9, RZ ;  /* 0x00000009140a7227 */ /* 0x000fc800078e00ff */
[----:B0-----:R-:W-:Y:S01]  /*14dc0*/  IMAD.MOV.U32 R3, RZ, RZ, R6 ;  /* 0x000000ffff037224 */ /* 0x001fe200078e0006 */
[----:B------:R-:W-:Y:S01]  /*14dd0*/  IADD3 R6, R2, 0x7d, RZ ;  /* 0x0000007d02067810 */ /* 0x000fe20007ffe0ff */
[----:B------:R-:W-:Y:S02]  /*14de0*/  IMAD.MOV R14, RZ, RZ, -R14 ;  /* 0x000000ffff0e7224 */ /* 0x000fe400078e0a0e */
[----:B------:R-:W-:Y:S01]  /*14df0*/  @!P4 IMAD.MOV R3, RZ, RZ, -R3 ;  /* 0x000000ffff03c224 */ /* 0x000fe200078e0a03 */
[C---:B------:R-:W-:Y:S01]  /*14e00*/  ISETP.GT.U32.AND P4, PT, R0.reuse, R17, PT ;  /* 0x000000110000720c */ /* 0x040fe20003f84070 */
[----:B------:R-:W-:Y:S01]  /*14e10*/  IMAD.MOV R10, RZ, RZ, -R10 ;  /* 0x000000ffff0a7224 */ /* 0x000fe200078e0a0a */
[----:B------:R-:W-:Y:S01]  /*14e20*/  IABS R22, R6 ;  /* 0x0000000600167213 */ /* 0x000fe20000000000 */
[C---:B------:R-:W-:Y:S01]  /*14e30*/  IMAD R11, R0.reuse, R14, R11 ;  /* 0x0000000e000b7224 */ /* 0x040fe200078e020b */
[----:B------:R-:W-:Y:S01]  /*14e40*/  IABS R14, R15 ;  /* 0x0000000f000e7213 */ /* 0x000fe20000000000 */
[----:B------:R-:W-:Y:S01]  /*14e50*/  IMAD R9, R0, R10, R9 ;  /* 0x0000000a00097224 */ /* 0x000fe200078e0209 */
[----:B------:R0:W-:Y:S01]  /*14e60*/  STL [R1+0x204], R3 ;  /* 0x0002040301007387 */ /* 0x0001e20000100800 */
[--C-:B------:R-:W-:Y:S01]  /*14e70*/  @!P3 IMAD.IADD R8, R8, 0x1, -R0.reuse ;  /* 0x000000010808b824 */ /* 0x100fe200078e0a00 */
[----:B------:R-:W-:Y:S01]  /*14e80*/  ISETP.GT.U32.AND P3, PT, R0, R11, PT ;  /* 0x0000000b0000720c */ /* 0x000fe20003f64070 */
[----:B------:R-:W-:Y:S01]  /*14e90*/  @!P5 IMAD.IADD R18, R18, 0x1, -R0 ;  /* 0x000000011212d824 */ /* 0x000fe200078e0a00 */
[----:B------:R-:W-:Y:S01]  /*14ea0*/  ISETP.GE.AND P5, PT, R7, RZ, PT ;  /* 0x000000ff0700720c */ /* 0x000fe20003fa6270 */
[----:B------:R-:W-:-:S04]  /*14eb0*/  IMAD.HI.U32 R7, R20, R14, RZ ;  /* 0x0000000e14077227 */ /* 0x000fc800078e00ff */
[--C-:B------:R-:W-:Y:S01]  /*14ec0*/  @!P4 IMAD.IADD R17, R17, 0x1, -R0.reuse ;  /* 0x000000011111c824 */ /* 0x100fe200078e0a00 */
[----:B------:R-:W-:Y:S01]  /*14ed0*/  ISETP.GT.U32.AND P4, PT, R0, R9, PT ;  /* 0x000000090000720c */ /* 0x000fe20003f84070 */
[----:B------:R-:W-:Y:S01]  /*14ee0*/  IMAD.MOV.U32 R4, RZ, RZ, R19 ;  /* 0x000000ffff047224 */ /* 0x000fe200078e0013 */
[----:B0-----:R-:W-:Y:S01]  /*14ef0*/  IADD3 R3, R2, 0x7c, RZ ;  /* 0x0000007c02037810 */ /* 0x001fe20007ffe0ff */
[----:B------:R-:W-:Y:S02]  /*14f00*/  IMAD.MOV R7, RZ, RZ, -R7 ;  /* 0x000000ffff077224 */ /* 0x000fe400078e0a07 */
[----:B------:R-:W-:Y:S01]  /*14f10*/  @!P3 IMAD.IADD R11, R11, 0x1, -R0 ;  /* 0x000000010b0bb824 */ /* 0x000fe200078e0a00 */
[----:B------:R-:W-:Y:S01]  /*14f20*/  ISETP.GE.AND P3, PT, R13, RZ, PT ;  /* 0x000000ff0d00720c */ /* 0x000fe20003f66270 */
[----:B------:R-:W-:Y:S01]  /*14f30*/  @!P1 IMAD.MOV R4, RZ, RZ, -R4 ;  /* 0x000000ffff049224 */ /* 0x000fe200078e0a04 */
[----:B------:R0:W-:Y:S01]  /*14f40*/  STL [R1+0x130], R3 ;  /* 0x0001300301007387 */ /* 0x0001e20000100800 */
[C---:B------:R-:W-:Y:S01]  /*14f50*/  IMAD R14, R0.reuse, R7, R14 ;  /* 0x00000007000e7224 */ /* 0x040fe200078e020e */
[----:B------:R-:W-:Y:S01]  /*14f60*/  ISETP.GT.U32.AND P1, PT, R0, R11, PT ;  /* 0x0000000b0000720c */ /* 0x000fe20003f24070 */
[----:B------:R-:W-:Y:S01]  /*14f70*/  IMAD.HI.U32 R10, R20, R22, RZ ;  /* 0x00000016140a7227 */ /* 0x000fe200078e00ff */
[----:B------:R-:W-:Y:S01]  /*14f80*/  IABS R7, R3 ;  /* 0x0000000300077213 */ /* 0x000fe20000000000 */
[----:B------:R1:W-:Y:S01]  /*14f90*/  STL [R1+0x1d4], R4 ;  /* 0x0001d40401007387 */ /* 0x0003e20000100800 */
[----:B------:R-:W-:Y:S01]  /*14fa0*/  LOP3.LUT R13, R2, 0xc, RZ, 0xfc, !PT ;  /* 0x0000000c020d7812 */ /* 0x000fe200078efcff */
[----:B------:R-:W-:-:S02]  /*14fb0*/  @!P4 IMAD.IADD R9, R9, 0x1, -R0 ;  /* 0x000000010909c824 */ /* 0x000fc400078e0a00 */
[----:B------:R-:W-:Y:S02]  /*14fc0*/  IMAD.MOV R10, RZ, RZ, -R10 ;  /* 0x000000ffff0a7224 */ /* 0x000fe400078e0a0a */
[----:B0-----:R-:W-:Y:S01]  /*14fd0*/  IMAD.MOV.U32 R3, RZ, RZ, R8 ;  /* 0x000000ffff037224 */ /* 0x001fe200078e0008 */
[----:B------:R-:W-:Y:S01]  /*14fe0*/  ISETP.GT.U32.AND P4, PT, R0, R9, PT ;  /* 0x000000090000720c */ /* 0x000fe20003f84070 */
[----:B------:R-:W-:-:S04]  /*14ff0*/  IMAD.HI.U32 R8, R20, R7, RZ ;  /* 0x0000000714087227 */ /* 0x000fc800078e00ff */
[----:B-1----:R-:W-:Y:S02]  /*15000*/  IMAD.MOV.U32 R4, RZ, RZ, R18 ;  /* 0x000000ffff047224 */ /* 0x002fe400078e0012 */
[----:B------:R-:W-:Y:S01]  /*15010*/  @!P0 IMAD.MOV R3, RZ, RZ, -R3 ;  /* 0x000000ffff038224 */ /* 0x000fe200078e0a03 */
[----:B------:R-:W-:Y:S01]  /*15020*/  ISETP.GT.U32.AND P0, PT, R0, R14, PT ;  /* 0x0000000e0000720c */ /* 0x000fe20003f04070 */
[----:B------:R-:W-:Y:S02]  /*15030*/  @!P6 IMAD.MOV R4, RZ, RZ, -R4 ;  /* 0x000000ffff04e224 */ /* 0x000fe400078e0a04 */
[----:B------:R-:W-:Y:S01]  /*15040*/  @!P1 IMAD.IADD R11, R11, 0x1, -R0 ;  /* 0x000000010b0b9824 */ /* 0x000fe200078e0a00 */
[----:B------:R0:W-:Y:S01]  /*15050*/  STL [R1+0x1f8], R3 ;  /* 0x0001f80301007387 */ /* 0x0001e20000100800 */
[----:B------:R-:W-:Y:S01]  /*15060*/  IMAD.MOV R8, RZ, RZ, -R8 ;  /* 0x000000ffff087224 */ /* 0x000fe200078e0a08 */
[----:B------:R-:W-:Y:S01]  /*15070*/  ISETP.GE.AND P1, PT, R15, RZ, PT ;  /* 0x000000ff0f00720c */ /* 0x000fe20003f26270 */
[----:B------:R-:W-:Y:S01]  /*15080*/  @!P4 IMAD.IADD R9, R9, 0x1, -R0 ;  /* 0x000000010909c824 */ /* 0x000fe200078e0a00 */
[----:B------:R1:W-:Y:S01]  /*15090*/  STL [R1+0x1dc], R4 ;  /* 0x0001dc0401007387 */ /* 0x0003e20000100800 */
[----:B------:R-:W-:Y:S01]  /*150a0*/  ISETP.GE.AND P4, PT, R6, RZ, PT ;  /* 0x000000ff0600720c */ /* 0x000fe20003f86270 */
[----:B------:R-:W-:Y:S01]  /*150b0*/  IMAD R6, R0, R8, R7 ;  /* 0x0000000800067224 */ /* 0x000fe200078e0207 */
[----:B------:R-:W-:Y:S01]  /*150c0*/  IADD3 R7, R2, 0x7b, RZ ;  /* 0x0000007b02077810 */ /* 0x000fe20007ffe0ff */
[----:B------:R-:W-:Y:S01]  /*150d0*/  IMAD R22, R0, R10, R22 ;  /* 0x0000000a00167224 */ /* 0x000fe200078e0216 */
[----:B------:R-:W-:Y:S01]  /*150e0*/  IABS R10, R13 ;  /* 0x0000000d000a7213 */ /* 0x000fe20000000000 */
[----:B0-----:R-:W-:Y:S01]  /*150f0*/  IMAD.MOV.U32 R3, RZ, RZ, R17 ;  /* 0x000000ffff037224 */ /* 0x001fe200078e0011 */
[----:B------:R-:W-:Y:S01]  /*15100*/  IADD3 R8, R2, 0x7a, RZ ;  /* 0x0000007a02087810 */ /* 0x000fe20007ffe0ff */
[----:B------:R-:W-:Y:S01]  /*15110*/  @!P0 IMAD.IADD R14, R14, 0x1, -R0 ;  /* 0x000000010e0e8824 */ /* 0x000fe200078e0a00 */
[----:B------:R-:W-:Y:S01]  /*15120*/  ISETP.GT.U32.AND P6, PT, R0, R22, PT ;  /* 0x000000160000720c */ /* 0x000fe20003fc4070 */
[----:B-1----:R-:W-:Y:S01]  /*15130*/  IMAD.MOV.U32 R4, RZ, RZ, R11 ;  /* 0x000000ffff047224 */ /* 0x002fe200078e000b */
[----:B------:R-:W-:Y:S01]  /*15140*/  IABS R11, R7 ;  /* 0x00000007000b7213 */ /* 0x000fe20000000000 */
[----:B------:R-:W-:Y:S01]  /*15150*/  @!P5 IMAD.MOV R3, RZ, RZ, -R3 ;  /* 0x000000ffff03d224 */ /* 0x000fe200078e0a03 */
[----:B------:R-:W-:Y:S01]  /*15160*/  ISETP.GE.AND P5, PT, R16, RZ, PT ;  /* 0x000000ff1000720c */ /* 0x000fe20003fa6270 */
[----:B------:R-:W-:Y:S01]  /*15170*/  @!P3 IMAD.MOV R4, RZ, RZ, -R4 ;  /* 0x000000ffff04b224 */ /* 0x000fe200078e0a04 */
[----:B------:R-:W-:Y:S01]  /*15180*/  ISETP.GT.U32.AND P3, PT, R0, R6, PT ;  /* 0x000000060000720c */ /* 0x000fe20003f64070 */
[----:B------:R-:W-:Y:S01]  /*15190*/  IMAD.HI.U32 R17, R20, R10, RZ ;  /* 0x0000000a14117227 */ /* 0x000fe200078e00ff */
[----:B------:R-:W-:Y:S01]  /*151a0*/  ISETP.GT.U32.AND P0, PT, R0, R14, PT ;  /* 0x0000000e0000720c */ /* 0x000fe20003f04070 */
[----:B------:R0:W-:Y:S02]  /*151b0*/  STL [R1+0x1f4], R3 ;  /* 0x0001f40301007387 */ /* 0x0001e40000100800 */
[----:B------:R-:W-:-:S02]  /*151c0*/  IMAD.MOV R17, RZ, RZ, -R17 ;  /* 0x000000ffff117224 */ /* 0x000fc400078e0a11 */
[----:B------:R-:W-:Y:S01]  /*151d0*/  STL [R1+0x1e4], R4 ;  /* 0x0001e40401007387 */ /* 0x000fe20000100800 */
[----:B------:R-:W-:Y:S02]  /*151e0*/  @!P6 IMAD.IADD R22, R22, 0x1, -R0 ;  /* 0x000000011616e824 */ /* 0x000fe400078e0a00 */
[----:B------:R-:W-:Y:S01]  /*151f0*/  IMAD R10, R0, R17, R10 ;  /* 0x00000011000a7224 */ /* 0x000fe200078e020a */
[----:B------:R-:W-:Y:S02]  /*15200*/  IADD3 R17, R2, 0x79, RZ ;  /* 0x0000007902117810 */ /* 0x000fe40007ffe0ff */
[--C-:B------:R-:W-:Y:S01]  /*15210*/  @!P3 IMAD.IADD R6, R6, 0x1, -R0.reuse ;  /* 0x000000010606b824 */ /* 0x100fe200078e0a00 */
[----:B------:R-:W-:Y:S01]  /*15220*/  ISETP.GT.U32.AND P6, PT, R0, R22, PT ;  /* 0x000000160000720c */ /* 0x000fe20003fc4070 */
[----:B0-----:R-:W-:Y:S01]  /*15230*/  IMAD.MOV.U32 R3, RZ, RZ, R9 ;  /* 0x000000ffff037224 */ /* 0x001fe200078e0009 */
[----:B------:R-:W-:Y:S01]  /*15240*/  IABS R9, R8 ;  /* 0x0000000800097213 */ /* 0x000fe20000000000 */
[----:B------:R-:W-:Y:S01]  /*15250*/  @!P0 IMAD.IADD R14, R14, 0x1, -R0 ;  /* 0x000000010e0e8824 */ /* 0x000fe200078e0a00 */
[C---:B------:R-:W-:Y:S01]  /*15260*/  ISETP.GT.U32.AND P3, PT, R0.reuse, R6, PT ;  /* 0x000000060000720c */ /* 0x040fe20003f64070 */
[----:B------:R-:W-:Y:S01]  /*15270*/  @!P5 IMAD.MOV R3, RZ, RZ, -R3 ;  /* 0x000000ffff03d224 */ /* 0x000fe200078e0a03 */
[----:B------:R-:W-:-:S02]  /*15280*/  ISETP.GT.U32.AND P5, PT, R0, R10, PT ;  /* 0x0000000a0000720c */ /* 0x000fc40003fa4070 */
[----:B------:R-:W-:Y:S01]  /*15290*/  ISETP.GE.AND P0, PT, R13, RZ, PT ;  /* 0x000000ff0d00720c */ /* 0x000fe20003f06270 */
[----:B------:R-:W-:Y:S01]  /*152a0*/  IMAD.HI.U32 R13, R20, R11, RZ ;  /* 0x0000000b140d7227 */ /* 0x000fe200078e00ff */
[----:B------:R0:W-:Y:S01]  /*152b0*/  STL [R1+0x1ec], R3 ;  /* 0x0001ec0301007387 */ /* 0x0001e20000100800 */
[----:B------:R-:W-:Y:S02]  /*152c0*/  IABS R15, R17 ;  /* 0x00000011000f7213 */ /* 0x000fe40000000000 */
[----:B------:R-:W-:Y:S01]  /*152d0*/  @!P6 IMAD.IADD R22, R22, 0x1, -R0 ;  /* 0x000000011616e824 */ /* 0x000fe200078e0a00 */
[----:B------:R-:W-:Y:S01]  /*152e0*/  ISETP.GE.AND P6, PT, R7, RZ, PT ;  /* 0x000000ff0700720c */ /* 0x000fe20003fc6270 */
[----:B------:R-:W-:-:S04]  /*152f0*/  IMAD.HI.U32 R7, R20, R9, RZ ;  /* 0x0000000914077227 */ /* 0x000fc800078e00ff */
[----:B------:R-:W-:Y:S02]  /*15300*/  @!P3 IMAD.IADD R6, R6, 0x1, -R0 ;  /* 0x000000010606b824 */ /* 0x000fe400078e0a00 */
[----:B0-----:R-:W-:Y:S01]  /*15310*/  IMAD.MOV.U32 R3, RZ, RZ, R14 ;  /* 0x000000ffff037224 */ /* 0x001fe200078e000e */
[----:B------:R-:W-:Y:S01]  /*15320*/  IADD3 R14, R2, 0x77, RZ ;  /* 0x00000077020e7810 */ /* 0x000fe20007ffe0ff */
[----:B------:R-:W-:Y:S02]  /*15330*/  @!P5 IMAD.IADD R10, R10, 0x1, -R0 ;  /* 0x000000010a0ad824 */ /* 0x000fe400078e0a00 */
[----:B------:R-:W-:Y:S01]  /*15340*/  @!P1 IMAD.MOV R3, RZ, RZ, -R3 ;  /* 0x000000ffff039224 */ /* 0x000fe200078e0a03 */
[----:B------:R-:W-:Y:S01]  /*15350*/  ISETP.GE.AND P1, PT, R8, RZ, PT ;  /* 0x000000ff0800720c */ /* 0x000fe20003f26270 */
[----:B------:R-:W-:Y:S01]  /*15360*/  IMAD.MOV R13, RZ, RZ, -R13 ;  /* 0x000000ffff0d7224 */ /* 0x000fe200078e0a0d */
[C---:B------:R-:W-:Y:S01]  /*15370*/  ISETP.GT.U32.AND P5, PT, R0.reuse, R10, PT ;  /* 0x0000000a0000720c */ /* 0x040fe20003fa4070 */
[----:B------:R-:W-:Y:S01]  /*15380*/  IMAD.MOV R7, RZ, RZ, -R7 ;  /* 0x000000ffff077224 */ /* 0x000fe200078e0a07 */
[----:B------:R-:W-:Y:S01]  /*15390*/  STL [R1+0x1e8], R3 ;  /* 0x0001e80301007387 */ /* 0x000fe20000100800 */
[----:B------:R-:W-:Y:S01]  /*153a0*/  IMAD R11, R0, R13, R11 ;  /* 0x0000000d000b7224 */ /* 0x000fe200078e020b */
[----:B------:R-:W-:Y:S01]  /*153b0*/  IADD3 R13, R2, 0x78, RZ ;  /* 0x00000078020d7810 */ /* 0x000fe20007ffe0ff */
[----:B------:R-:W-:Y:S01]  /*153c0*/  IMAD R9, R0, R7, R9 ;  /* 0x0000000700097224 */ /* 0x000fe200078e0209 */
[----:B------:R0:W-:Y:S01]  /*153d0*/  STL [R1+0x3cf8], R6 ;  /* 0x003cf80601007387 */ /* 0x0001e20000100800 */
[----:B------:R-:W-:Y:S01]  /*153e0*/  IADD3 R8, R2, 0x76, RZ ;  /* 0x0000007602087810 */ /* 0x000fe20007ffe0ff */
[----:B------:R-:W-:-:S02]  /*153f0*/  IMAD.HI.U32 R7, R20, R15, RZ ;  /* 0x0000000f14077227 */ /* 0x000fc400078e00ff */
[----:B0-----:R-:W2:Y:S01]  /*15400*/  LDL R6, [R1+0x600] ;  /* 0x0006000001067983 */ /* 0x001ea20000100800 */
[----:B------:R-:W-:Y:S02]  /*15410*/  ISETP.GT.U32.AND P3, PT, R0, R11, PT ;  /* 0x0000000b0000720c */ /* 0x000fe40003f64070 */
[----:B------:R-:W-:Y:S01]  /*15420*/  @!P5 IMAD.IADD R10, R10, 0x1, -R0 ;  /* 0x000000010a0ad824 */ /* 0x000fe200078e0a00 */
[----:B------:R-:W-:Y:S01]  /*15430*/  ISETP.GT.U32.AND P5, PT, R0, R9, PT ;  /* 0x000000090000720c */ /* 0x000fe20003fa4070 */
[----:B------:R-:W-:Y:S01]  /*15440*/  IMAD.MOV.U32 R2, RZ, RZ, R22 ;  /* 0x000000ffff027224 */ /* 0x000fe200078e0016 */
[----:B------:R-:W-:Y:S01]  /*15450*/  IABS R19, R13 ;  /* 0x0000000d00137213 */ /* 0x000fe20000000000 */
[----:B------:R-:W-:Y:S01]  /*15460*/  IMAD.MOV R7, RZ, RZ, -R7 ;  /* 0x000000ffff077224 */ /* 0x000fe200078e0a07 */
[----:B------:R-:W-:Y:S01]  /*15470*/  IABS R21, R14 ;  /* 0x0000000e00157213 */ /* 0x000fe20000000000 */
[----:B------:R-:W-:Y:S01]  /*15480*/  @!P4 IMAD.MOV R2, RZ, RZ, -R2 ;  /* 0x000000ffff02c224 */ /* 0x000fe200078e0a02 */
[----:B------:R-:W-:Y:S01]  /*15490*/  ISETP.GE.AND P4, PT, R17, RZ, PT ;  /* 0x000000ff1100720c */ /* 0x000fe20003f86270 */
[----:B------:R-:W-:Y:S01]  /*154a0*/  IMAD.HI.U32 R23, R20, R19, RZ ;  /* 0x0000001314177227 */ /* 0x000fe200078e00ff */
[----:B------:R-:W-:-:S02]  /*154b0*/  IABS R16, R8 ;  /* 0x0000000800107213 */ /* 0x000fc40000000000 */
[----:B------:R0:W-:Y:S01]  /*154c0*/  STL [R1+0x1d8], R2 ;  /* 0x0001d80201007387 */ /* 0x0001e20000100800 */
[--C-:B------:R-:W-:Y:S02]  /*154d0*/  @!P3 IMAD.IADD R11, R11, 0x1, -R0.reuse ;  /* 0x000000010b0bb824 */ /* 0x100fe400078e0a00 */
[----:B------:R-:W-:Y:S02]  /*154e0*/  @!P5 IMAD.IADD R9, R9, 0x1, -R0 ;  /* 0x000000010909d824 */ /* 0x000fe400078e0a00 */
[C---:B------:R-:W-:Y:S01]  /*154f0*/  IMAD R15, R0.reuse, R7, R15 ;  /* 0x00000007000f7224 */ /* 0x040fe200078e020f */
[----:B------:R-:W-:Y:S01]  /*15500*/  ISETP.GT.U32.AND P5, PT, R0, R11, PT ;  /* 0x0000000b0000720c */ /* 0x000fe20003fa4070 */
[----:B------:R-:W-:Y:S02]  /*15510*/  IMAD.MOV R23, RZ, RZ, -R23 ;  /* 0x000000ffff177224 */ /* 0x000fe400078e0a17 */
[----:B------:R-:W-:Y:S01]  /*15520*/  IMAD.HI.U32 R18, R20, R21, RZ ;  /* 0x0000001514127227 */ /* 0x000fe200078e00ff */
[----:B------:R-:W-:-:S03]  /*15530*/  ISETP.GT.U32.AND P3, PT, R0, R15, PT ;  /* 0x0000000f0000720c */ /* 0x000fc60003f64070 */
[----:B0-----:R-:W-:Y:S02]  /*15540*/  IMAD.MOV.U32 R2, RZ, RZ, R12 ;  /* 0x000000ffff027224 */ /* 0x001fe400078e000c */
[C---:B------:R-:W-:Y:S02]  /*15550*/  IMAD R19, R0.reuse, R23, R19 ;  /* 0x0000001700137224 */ /* 0x040fe400078e0213 */
[----:B------:R-:W-:Y:S01]  /*15560*/  @!P2 IMAD.MOV R2, RZ, RZ, -R2 ;  /* 0x000000ffff02a224 */ /* 0x000fe200078e0a02 */
[C---:B------:R-:W-:Y:S01]  /*15570*/  ISETP.GT.U32.AND P2, PT, R0.reuse, R9, PT ;  /* 0x000000090000720c */ /* 0x040fe20003f44070 */
[----:B------:R-:W-:Y:S02]  /*15580*/  IMAD.MOV R18, RZ, RZ, -R18 ;  /* 0x000000ffff127224 */ /* 0x000fe400078e0a12 */
[----:B------:R-:W-:Y:S01]  /*15590*/  @!P5 IMAD.IADD R11, R11, 0x1, -R0 ;  /* 0x000000010b0bd824 */ /* 0x000fe200078e0a00 */
[C---:B------:R-:W-:Y:S01]  /*155a0*/  ISETP.GT.U32.AND P5, PT, R0.reuse, R19, PT ;  /* 0x000000130000720c */ /* 0x040fe20003fa4070 */
[----:B------:R0:W-:Y:S01]  /*155b0*/  STL [R1+0x1d0], R2 ;  /* 0x0001d00201007387 */ /* 0x0001e20000100800 */
[----:B------:R-:W-:-:S02]  /*155c0*/  IMAD R21, R0, R18, R21 ;  /* 0x0000001200157224 */ /* 0x000fc400078e0215 */
[----:B------:R-:W-:Y:S02]  /*155d0*/  @!P3 IMAD.IADD R15, R15, 0x1, -R0 ;  /* 0x000000010f0fb824 */ /* 0x000fe400078e0a00 */
[----:B------:R-:W-:-:S03]  /*155e0*/  IMAD.MOV.U32 R3, RZ, RZ, R10 ;  /* 0x000000ffff037224 */ /* 0x000fc600078e000a */
[C---:B------:R-:W-:Y:S01]  /*155f0*/  ISETP.GT.U32.AND P3, PT, R0.reuse, R15, PT ;  /* 0x0000000f0000720c */ /* 0x040fe20003f64070 */
[----:B------:R-:W-:Y:S01]  /*15600*/  @!P0 IMAD.MOV R3, RZ, RZ, -R3 ;  /* 0x000000ffff038224 */ /* 0x000fe200078e0a03 */
[----:B------:R-:W-:Y:S01]  /*15610*/  ISETP.GE.AND P0, PT, R13, RZ, PT ;  /* 0x000000ff0d00720c */ /* 0x000fe20003f06270 */
[----:B0-----:R-:W-:Y:S02]  /*15620*/  IMAD.MOV.U32 R2, RZ, RZ, R11 ;  /* 0x000000ffff027224 */ /* 0x001fe400078e000b */
[----:B------:R-:W-:Y:S01]  /*15630*/  @!P5 IMAD.IADD R19, R19, 0x1, -R0 ;  /* 0x000000011313d824 */ /* 0x000fe200078e0a00 */
[----:B------:R0:W-:Y:S01]  /*15640*/  STL [R1+0x1c8], R3 ;  /* 0x0001c80301007387 */ /* 0x0001e20000100800 */
[----:B------:R-:W-:Y:S01]  /*15650*/  @!P6 IMAD.MOV R2, RZ, RZ, -R2 ;  /* 0x000000ffff02e224 */ /* 0x000fe200078e0a02 */
[----:B------:R-:W-:Y:S01]  /*15660*/  ISETP.GT.U32.AND P6, PT, R0, R21, PT ;  /* 0x000000150000720c */ /* 0x000fe20003fc4070 */
[----:B------:R-:W-:Y:S01]  /*15670*/  @!P2 IMAD.IADD R9, R9, 0x1, -R0 ;  /* 0x000000010909a824 */ /* 0x000fe200078e0a00 */
[----:B------:R-:W-:-:S02]  /*15680*/  ISETP.GE.AND P2, PT, R14, RZ, PT ;  /* 0x000000ff0e00720c */ /* 0x000fc40003f46270 */
[----:B------:R1:W-:Y:S01]  /*15690*/  STL [R1+0x1cc], R2 ;  /* 0x0001cc0201007387 */ /* 0x0003e20000100800 */
[----:B------:R-:W-:Y:S01]  /*156a0*/  @!P3 IMAD.IADD R15, R15, 0x1, -R0 ;  /* 0x000000010f0fb824 */ /* 0x000fe200078e0a00 */
[----:B------:R-:W-:-:S03]  /*156b0*/  ISETP.GE.AND P3, PT, R8, RZ, PT ;  /* 0x000000ff0800720c */ /* 0x000fc60003f66270 */
[----:B0-----:R-:W-:-:S04]  /*156c0*/  IMAD.MOV.U32 R3, RZ, RZ, R15 ;  /* 0x000000ffff037224 */ /* 0x001fc800078e000f */
[----:B------:R-:W-:Y:S01]  /*156d0*/  @!P6 IMAD.IADD R21, R21, 0x1, -R0 ;  /* 0x000000011515e824 */ /* 0x000fe200078e0a00 */
[C---:B------:R-:W-:Y:S01]  /*156e0*/  ISETP.GT.U32.AND P6, PT, R0.reuse, R19, PT ;  /* 0x000000130000720c */ /* 0x040fe20003fc4070 */
[----:B-1----:R-:W-:Y:S02]  /*156f0*/  IMAD.MOV.U32 R2, RZ, RZ, R9 ;  /* 0x000000ffff027224 */ /* 0x002fe400078e0009 */
[----:B------:R-:W-:Y:S02]  /*15700*/  @!P4 IMAD.MOV R3, RZ, RZ, -R3 ;  /* 0x000000ffff03c224 */ /* 0x000fe400078e0a03 */
[----:B------:R-:W-:Y:S01]  /*15710*/  @!P1 IMAD.MOV R2, RZ, RZ, -R2 ;  /* 0x000000ffff029224 */ /* 0x000fe200078e0a02 */
[----:B------:R-:W-:-:S04]  /*15720*/  ISETP.GT.U32.AND P1, PT, R0, R21, PT ;  /* 0x000000150000720c */ /* 0x000fc80003f24070 */
[----:B------:R0:W-:Y:S03]  /*15730*/  STL [R1+0x1c0], R2 ;  /* 0x0001c00201007387 */ /* 0x0001e60000100800 */
[--C-:B------:R-:W-:Y:S01]  /*15740*/  @!P6 IMAD.IADD R19, R19, 0x1, -R0.reuse ;  /* 0x000000011313e824 */ /* 0x100fe200078e0a00 */
[----:B------:R1:W-:Y:S05]  /*15750*/  STL [R1+0x168], R3 ;  /* 0x0001680301007387 */ /* 0x0003ea0000100800 */
[----:B------:R-:W-:Y:S02]  /*15760*/  @!P1 IMAD.IADD R21, R21, 0x1, -R0 ;  /* 0x0000000115159824 */ /* 0x000fe400078e0a00 */
[----:B0-----:R-:W-:-:S02]  /*15770*/  IMAD.MOV.U32 R2, RZ, RZ, R19 ;  /* 0x000000ffff027224 */ /* 0x001fc400078e0013 */
[----:B-1----:R-:W-:Y:S02]  /*15780*/  IMAD.MOV.U32 R3, RZ, RZ, R21 ;  /* 0x000000ffff037224 */ /* 0x002fe400078e0015 */
[----:B------:R-:W-:Y:S02]  /*15790*/  @!P0 IMAD.MOV R2, RZ, RZ, -R2 ;  /* 0x000000ffff028224 */ /* 0x000fe400078e0a02 */
[----:B------:R-:W-:-:S03]  /*157a0*/  @!P2 IMAD.MOV R3, RZ, RZ, -R3 ;  /* 0x000000ffff03a224 */ /* 0x000fc600078e0a03 */
[----:B------:R0:W-:Y:S04]  /*157b0*/  STL [R1+0x1b8], R2 ;  /* 0x0001b80201007387 */ /* 0x0001e80000100800 */
[----:B------:R-:W-:Y:S01]  /*157c0*/  STL [R1+0x17c], R3 ;  /* 0x00017c0301007387 */ /* 0x000fe20000100800 */
[C---:B--2---:R-:W-:Y:S02]  /*157d0*/  IADD3 R7, R6.reuse, 0x75, RZ ;  /* 0x0000007506077810 */ /* 0x044fe40007ffe0ff */
[----:B------:R-:W-:Y:S02]  /*157e0*/  IADD3 R18, R6, 0x74, RZ ;  /* 0x0000007406127810 */ /* 0x000fe40007ffe0ff */
[----:B------:R-:W-:Y:S02]  /*157f0*/  IABS R17, R7 ;  /* 0x0000000700117213 */ /* 0x000fe40000000000 */
[----:B------:R-:W-:-:S02]  /*15800*/  IABS R9, R18 ;  /* 0x0000001200097213 */ /* 0x000fc40000000000 */
[----:B------:R-:W-:Y:S01]  /*15810*/  IADD3 R14, R6, 0x71, RZ ;  /* 0x00000071060e7810 */ /* 0x000fe20007ffe0ff */
[----:B------:R-:W-:Y:S01]  /*15820*/  IMAD.MOV.U32 R12, RZ, RZ, R17 ;  /* 0x000000ffff0c7224 */ /* 0x000fe200078e0011 */
[----:B------:R-:W-:Y:S01]  /*15830*/  ISETP.GE.AND P1, PT, R7, RZ, PT ;  /* 0x000000ff0700720c */ /* 0x000fe20003f26270 */
[----:B------:R-:W-:Y:S01]  /*15840*/  IMAD.HI.U32 R17, R20, R16, RZ ;  /* 0x0000001014117227 */ /* 0x000fe200078e00ff */
[----:B------:R-:W-:Y:S02]  /*15850*/  IABS R13, R14 ;  /* 0x0000000e000d7213 */ /* 0x000fe40000000000 */
[----:B------:R-:W-:Y:S01]  /*15860*/  IADD3 R21, R6, 0x66, RZ ;  /* 0x0000006606157810 */ /* 0x000fe20007ffe0ff */
[----:B------:R-:W-:Y:S02]  /*15870*/  IMAD.MOV R17, RZ, RZ, -R17 ;  /* 0x000000ffff117224 */ /* 0x000fe400078e0a11 */
[----:B------:R-:W-:-:S04]  /*15880*/  IMAD.HI.U32 R10, R20, R12, RZ ;  /* 0x0000000c140a7227 */ /* 0x000fc800078e00ff */
[----:B------:R-:W-:Y:S02]  /*15890*/  IMAD R17, R0, R17, R16 ;  /* 0x0000001100117224 */ /* 0x000fe400078e0210 */
[----:B------:R-:W-:Y:S02]  /*158a0*/  IMAD.MOV R10, RZ, RZ, -R10 ;  /* 0x000000ffff0a7224 */ /* 0x000fe400078e0a0a */
[----:B------:R-:W-:Y:S01]  /*158b0*/  IMAD.HI.U32 R11, R20, R9, RZ ;  /* 0x00000009140b7227 */ /* 0x000fe200078e00ff */
[----:B------:R-:W-:-:S03]  /*158c0*/  ISETP.GT.U32.AND P5, PT, R0, R17, PT ;  /* 0x000000110000720c */ /* 0x000fc60003fa4070 */
[----:B------:R-:W-:Y:S01]  /*158d0*/  IMAD R8, R0, R10, R12 ;  /* 0x0000000a00087224 */ /* 0x000fe200078e020c */
[C---:B------:R-:W-:Y:S01]  /*158e0*/  IADD3 R12, R6.reuse, 0x73, RZ ;  /* 0x00000073060c7810 */ /* 0x040fe20007ffe0ff */
[----:B------:R-:W-:Y:S01]  /*158f0*/  IMAD.MOV R11, RZ, RZ, -R11 ;  /* 0x000000ffff0b7224 */ /* 0x000fe200078e0a0b */
[----:B------:R-:W-:Y:S02]  /*15900*/  IADD3 R10, R6, 0x72, RZ ;  /* 0x00000072060a7810 */ /* 0x000fe40007ffe0ff */
[C---:B------:R-:W-:Y:S01]  /*15910*/  ISETP.GT.U32.AND P6, PT, R0.reuse, R8, PT ;  /* 0x000000080000720c */ /* 0x040fe20003fc4070 */
[----:B------:R-:W-:Y:S01]  /*15920*/  IMAD R9, R0, R11, R9 ;  /* 0x0000000b00097224 */ /* 0x000fe200078e0209 */
[----:B------:R-:W-:Y:S01]  /*15930*/  IABS R22, R12 ;  /* 0x0000000c00167213 */ /* 0x000fe20000000000 */
[----:B------:R-:W-:Y:S01]  /*15940*/  IMAD.HI.U32 R11, R20, R13, RZ ;  /* 0x0000000d140b7227 */ /* 0x000fe200078e00ff */
[----:B------:R-:W-:-:S03]  /*15950*/  IABS R16, R10 ;  /* 0x0000000a00107213 */ /* 0x000fc60000000000 */
[----:B------:R-:W-:Y:S02]  /*15960*/  @!P5 IMAD.IADD R17, R17, 0x1, -R0 ;  /* 0x000000011111d824 */ /* 0x000fe400078e0a00 */
[----:B------:R-:W-:-:S03]  /*15970*/  IMAD.HI.U32 R23, R20, R22, RZ ;  /* 0x0000001614177227 */ /* 0x000fc600078e00ff */
[----:B------:R-:W-:Y:S01]  /*15980*/  ISETP.GT.U32.AND P5, PT, R0, R17, PT ;  /* 0x000000110000720c */ /* 0x000fe20003fa4070 */
[----:B------:R-:W-:Y:S01]  /*15990*/  @!P6 IMAD.IADD R8, R8, 0x1, -R0 ;  /* 0x000000010808e824 */ /* 0x000fe200078e0a00 */
[----:B------:R-:W-:Y:S01]  /*159a0*/  ISETP.GE.AND P6, PT, R18, RZ, PT ;  /* 0x000000ff1200720c */ /* 0x000fe20003fc6270 */
[----:B------:R-:W-:-:S03]  /*159b0*/  IMAD.HI.U32 R7, R20, R16, RZ ;  /* 0x0000001014077227 */ /* 0x000fc600078e00ff */
[C---:B------:R-:W-:Y:S01]  /*159c0*/  ISETP.GT.U32.AND P4, PT, R0.reuse, R8, PT ;  /* 0x000000080000720c */ /* 0x040fe20003f84070 */
[----:B------:R-:W-:Y:S02]  /*159d0*/  IMAD.MOV R23, RZ, RZ, -R23 ;  /* 0x000000ffff177224 */ /* 0x000fe400078e0a17 */
[----:B------:R-:W-:Y:S02]  /*159e0*/  IMAD.MOV R7, RZ, RZ, -R7 ;  /* 0x000000ffff077224 */ /* 0x000fe400078e0a07 */
[C---:B------:R-:W-:Y:S02]  /*159f0*/  IMAD R18, R0.reuse, R23, R22 ;  /* 0x0000001700127224 */ /* 0x040fe400078e0216 */
[----:B------:R-:W-:Y:S01]  /*15a00*/  @!P5 IMAD.IADD R17, R17, 0x1, -R0 ;  /* 0x000000011111d824 */ /* 0x000fe200078e0a00 */
[C---:B------:R-:W-:Y:S01]  /*15a10*/  ISETP.GT.U32.AND P5, PT, R0.reuse, R9, PT ;  /* 0x000000090000720c */ /* 0x040fe20003fa4070 */
[----:B------:R-:W-:Y:S02]  /*15a20*/  IMAD.MOV R11, RZ, RZ, -R11 ;  /* 0x000000ffff0b7224 */ /* 0x000fe400078e0a0b */
[----:B------:R-:W-:Y:S01]  /*15a30*/  IMAD R16, R0, R7, R16 ;  /* 0x0000000700107224 */ /* 0x000fe200078e0210 */
[----:B------:R-:W-:Y:S01]  /*15a40*/  IADD3 R7, R6, 0x70, RZ ;  /* 0x0000007006077810 */ /* 0x000fe20007ffe0ff */
[----:B0-----:R-:W-:-:S02]  /*15a50*/  IMAD.MOV.U32 R2, RZ, RZ, R17 ;  /* 0x000000ffff027224 */ /* 0x001fc400078e0011 */
[C---:B------:R-:W-:Y:S01]  /*15a60*/  IMAD R13, R0.reuse, R11, R13 ;  /* 0x0000000b000d7224 */ /* 0x040fe200078e020d */
[----:B------:R-:W-:Y:S01]  /*15a70*/  ISETP.GT.U32.AND P2, PT, R0, R16, PT ;  /* 0x000000100000720c */ /* 0x000fe20003f44070 */
[----:B------:R-:W-:Y:S01]  /*15a80*/  @!P3 IMAD.MOV R2, RZ, RZ, -R2 ;  /* 0x000000ffff02b224 */ /* 0x000fe200078e0a02 */
[----:B------:R-:W-:Y:S01]  /*15a90*/  IABS R15, R7 ;  /* 0x00000007000f7213 */ /* 0x000fe20000000000 */
[--C-:B------:R-:W-:Y:S01]  /*15aa0*/  @!P4 IMAD.IADD R8, R8, 0x1, -R0.reuse ;  /* 0x000000010808c824 */ /* 0x100fe200078e0a00 */
[C---:B------:R-:W-:Y:S01]  /*15ab0*/  ISETP.GT.U32.AND P4, PT, R0.reuse, R13, PT ;  /* 0x0000000d0000720c */ /* 0x040fe20003f84070 */
[----:B------:R-:W-:Y:S01]  /*15ac0*/  @!P5 IMAD.IADD R9, R9, 0x1, -R0 ;  /* 0x000000010909d824 */ /* 0x000fe200078e0a00 */
[----:B------:R-:W-:Y:S01]  /*15ad0*/  ISETP.GT.U32.AND P5, PT, R0, R18, PT ;  /* 0x000000120000720c */ /* 0x000fe20003fa4070 */
[----:B------:R0:W-:Y:S01]  /*15ae0*/  STL [R1+0x180], R2 ;  /* 0x0001800201007387 */ /* 0x0001e20000100800 */
[----:B------:R-:W-:Y:S01]  /*15af0*/  IADD3 R11, R6, 0x6f, RZ ;  /* 0x0000006f060b7810 */ /* 0x000fe20007ffe0ff */
[----:B------:R-:W-:Y:S01]  /*15b00*/  IMAD.HI.U32 R17, R20, R15, RZ ;  /* 0x0000000f14117227 */ /* 0x000fe200078e00ff */
[----:B------:R-:W-:-:S02]  /*15b10*/  ISETP.GT.U32.AND P0, PT, R0, R9, PT ;  /* 0x000000090000720c */ /* 0x000fc40003f04070 */
[----:B------:R-:W-:Y:S01]  /*15b20*/  IABS R19, R11 ;  /* 0x0000000b00137213 */ /* 0x000fe20000000000 */
[----:B------:R-:W-:Y:S01]  /*15b30*/  IMAD.MOV R17, RZ, RZ, -R17 ;  /* 0x000000ffff117224 */ /* 0x000fe200078e0a11 */
[----:B------:R-:W-:Y:S01]  /*15b40*/  ISETP.GE.AND P3, PT, R12, RZ, PT ;  /* 0x000000ff0c00720c */ /* 0x000fe20003f66270 */
[----:B------:R-:W-:Y:S02]  /*15b50*/  @!P2 IMAD.IADD R16, R16, 0x1, -R0 ;  /* 0x000000011010a824 */ /* 0x000fe400078e0a00 */
[----:B0-----:R-:W-:Y:S01]  /*15b60*/  IMAD.MOV.U32 R2, RZ, RZ, R8 ;  /* 0x000000ffff027224 */ /* 0x001fe200078e0008 */
[----:B------:R-:W-:Y:S01]  /*15b70*/  IADD3 R8, R6, 0x6e, RZ ;  /* 0x0000006e06087810 */ /* 0x000fe20007ffe0ff */
[----:B------:R-:W-:Y:S01]  /*15b80*/  @!P5 IMAD.IADD R18, R18, 0x1, -R0 ;  /* 0x000000011212d824 */ /* 0x000fe200078e0a00 */
[----:B------:R-:W-:Y:S01]  /*15b90*/  ISETP.GE.AND P5, PT, R14, RZ, PT ;  /* 0x000000ff0e00720c */ /* 0x000fe20003fa6270 */
[----:B------:R-:W-:Y:S02]  /*15ba0*/  @!P1 IMAD.MOV R2, RZ, RZ, -R2 ;  /* 0x000000ffff029224 */ /* 0x000fe400078e0a02 */
[--C-:B------:R-:W-:Y:S01]  /*15bb0*/  @!P0 IMAD.IADD R9, R9, 0x1, -R0.reuse ;  /* 0x0000000109098824 */ /* 0x100fe200078e0a00 */
[----:B------:R-:W-:Y:S01]  /*15bc0*/  ISETP.GE.AND P0, PT, R10, RZ, PT ;  /* 0x000000ff0a00720c */ /* 0x000fe20003f06270 */
[----:B------:R-:W-:Y:S01]  /*15bd0*/  IMAD.MOV.U32 R12, RZ, RZ, R19 ;  /* 0x000000ffff0c7224 */ /* 0x000fe200078e0013 */
[----:B------:R0:W-:Y:S01]  /*15be0*/  STL [R1+0x184], R2 ;  /* 0x0001840201007387 */ /* 0x0001e20000100800 */
[C---:B------:R-:W-:Y:S01]  /*15bf0*/  IMAD R15, R0.reuse, R17, R15 ;  /* 0x00000011000f7224 */ /* 0x040fe200078e020f */
[C---:B------:R-:W-:Y:S01]  /*15c00*/  ISETP.GT.U32.AND P2, PT, R0.reuse, R18, PT ;  /* 0x000000120000720c */ /* 0x040fe20003f44070 */
[----:B------:R-:W-:Y:S01]  /*15c10*/  @!P4 IMAD.IADD R13, R13, 0x1, -R0 ;  /* 0x000000010d0dc824 */ /* 0x000fe200078e0a00 */
[----:B------:R-:W-:Y:S01]  /*15c20*/  ISETP.GT.U32.AND P4, PT, R0, R16, PT ;  /* 0x000000100000720c */ /* 0x000fe20003f84070 */
[----:B------:R-:W-:-:S03]  /*15c30*/  IMAD.HI.U32 R10, R20, R12, RZ ;  /* 0x0000000c140a7227 */ /* 0x000fc600078e00ff */
[----:B------:R-:W-:Y:S01]  /*15c40*/  ISETP.GT.U32.AND P1, PT, R0, R13, PT ;  /* 0x0000000d0000720c */ /* 0x000fe20003f24070 */
[----:B------:R-:W-:Y:S02]  /*15c50*/  IMAD.MOV R10, RZ, RZ, -R10 ;  /* 0x000000ffff0a7224 */ /* 0x000fe400078e0a0a */
[----:B0-----:R-:W-:Y:S01]  /*15c60*/  IMAD.MOV.U32 R2, RZ, RZ, R9 ;  /* 0x000000ffff027224 */ /* 0x001fe200078e0009 */
[----:B------:R-:W-:Y:S01]  /*15c70*/  IADD3 R9, R6, 0x6d, RZ ;  /* 0x0000006d06097810 */ /* 0x000fe20007ffe0ff */
        /* <DEDUP_REMOVED lines=8> */
[----:B------:R-:W-:Y:S01]  /*15d00*/  IMAD.HI.U32 R17, R20, R10, RZ ;  /* 0x0000000a14117227 */ /* 0x000fe200078e00ff */
[----:B------:R0:W-:Y:S01]  /*15d10*/  STL [R1+0x1b4], R2 ;  /* 0x0001b40201007387 */ /* 0x0001e20000100800 */
[----:B------:R-:W-:-:S02]  /*15d20*/  IABS R7, R9 ;  /* 0x0000000900077213 */ /* 0x000fc40000000000 */
[----:B------:R-:W-:Y:S02]  /*15d30*/  IMAD.MOV R17, RZ, RZ, -R17 ;  /* 0x000000ffff117224 */ /* 0x000fe400078e0a11 */
[--C-:B------:R-:W-:Y:S01]  /*15d40*/  @!P1 IMAD.IADD R13, R13, 0x1, -R0.reuse ;  /* 0x000000010d0d9824 */ /* 0x100fe200078e0a00 */
[----:B------:R-:W-:Y:S01]  /*15d50*/  ISETP.GE.AND P1, PT, R11, RZ, PT ;  /* 0x000000ff0b00720c */ /* 0x000fe20003f26270 */
[----:B------:R-:W-:Y:S01]  /*15d60*/  @!P6 IMAD.IADD R15, R15, 0x1, -R0 ;  /* 0x000000010f0fe824 */ /* 0x000fe200078e0a00 */
[----:B------:R-:W-:Y:S01]  /*15d70*/  IADD3 R11, R6, 0x6c, RZ ;  /* 0x0000006c060b7810 */ /* 0x000fe20007ffe0ff */
[----:B------:R-:W-:Y:S01]  /*15d80*/  IMAD R10, R0, R17, R10 ;  /* 0x00000011000a7224 */ /* 0x000fe200078e020a */
[----:B------:R-:W-:Y:S01]  /*15d90*/  ISETP.GE.AND P6, PT, R8, RZ, PT ;  /* 0x000000ff0800720c */ /* 0x000fe20003fc6270 */
[----:B0-----:R-:W-:Y:S01]  /*15da0*/  IMAD.MOV.U32 R2, RZ, RZ, R18 ;  /* 0x000000ffff027224 */ /* 0x001fe200078e0012 */
[----:B------:R-:W-:Y:S01]  /*15db0*/  IABS R8, R11 ;  /* 0x0000000b00087213 */ /* 0x000fe20000000000 */
[----:B------:R-:W-:Y:S01]  /*15dc0*/  IMAD.MOV.U32 R3, RZ, RZ, R16 ;  /* 0x000000ffff037224 */ /* 0x000fe200078e0010 */
[----:B------:R-:W-:Y:S01]  /*15dd0*/  IADD3 R18, R6, 0x63, RZ ;  /* 0x0000006306127810 */ /* 0x000fe20007ffe0ff */
[----:B------:R-:W-:Y:S01]  /*15de0*/  @!P3 IMAD.MOV R2, RZ, RZ, -R2 ;  /* 0x000000ffff02b224 */ /* 0x000fe200078e0a02 */
[C---:B------:R-:W-:Y:S01]  /*15df0*/  ISETP.GT.U32.AND P3, PT, R0.reuse, R15, PT ;  /* 0x0000000f0000720c */ /* 0x040fe20003f64070 */
[----:B------:R-:W-:Y:S01]  /*15e00*/  @!P0 IMAD.MOV R3, RZ, RZ, -R3 ;  /* 0x000000ffff038224 */ /* 0x000fe200078e0a03 */
[----:B------:R-:W-:Y:S01]  /*15e10*/  ISETP.GT.U32.AND P0, PT, R0, R10, PT ;  /* 0x0000000a0000720c */ /* 0x000fe20003f04070 */
[----:B------:R-:W-:Y:S01]  /*15e20*/  @!P4 IMAD.IADD R12, R12, 0x1, -R0 ;  /* 0x000000010c0cc824 */ /* 0x000fe200078e0a00 */
[----:B------:R0:W-:Y:S01]  /*15e30*/  STL [R1+0x18c], R2 ;  /* 0x00018c0201007387 */ /* 0x0001e20000100800 */
[----:B------:R-:W-:-:S03]  /*15e40*/  IMAD.HI.U32 R14, R20, R7, RZ ;  /* 0x00000007140e7227 */ /* 0x000fc600078e00ff */
[----:B------:R-:W-:Y:S01]  /*15e50*/  ISETP.GT.U32.AND P4, PT, R0, R12, PT ;  /* 0x0000000c0000720c */ /* 0x000fe20003f84070 */
[----:B------:R1:W-:Y:S01]  /*15e60*/  STL [R1+0x1ac], R3 ;  /* 0x0001ac0301007387 */ /* 0x0003e20000100800 */
[----:B------:R-:W-:-:S03]  /*15e70*/  IMAD.MOV R14, RZ, RZ, -R14 ;  /* 0x000000ffff0e7224 */ /* 0x000fc600078e0a0e */
[----:B------:R-:W-:Y:S02]  /*15e80*/  @!P3 IMAD.IADD R15, R15, 0x1, -R0 ;  /* 0x000000010f0fb824 */ /* 0x000fe400078e0a00 */
[----:B0-----:R-:W-:Y:S02]  /*15e90*/  IMAD.MOV.U32 R2, RZ, RZ, R13 ;  /* 0x000000ffff027224 */ /* 0x001fe400078e000d */
[----:B------:R-:W-:-:S04]  /*15ea0*/  IMAD.HI.U32 R13, R20, R8, RZ ;  /* 0x00000008140d7227 */ /* 0x000fc800078e00ff */
[----:B------:R-:W-:Y:S01]  /*15eb0*/  @!P5 IMAD.MOV R2, RZ, RZ, -R2 ;  /* 0x000000ffff02d224 */ /* 0x000fe200078e0a02 */
[----:B------:R-:W-:Y:S01]  /*15ec0*/  ISETP.GE.AND P5, PT, R9, RZ, PT ;  /* 0x000000ff0900720c */ /* 0x000fe20003fa6270 */
[----:B------:R-:W-:Y:S01]  /*15ed0*/  IMAD.MOV R9, RZ, RZ, -R13 ;  /* 0x000000ffff097224 */ /* 0x000fe200078e0a0d */
[----:B------:R-:W-:Y:S01]  /*15ee0*/  IADD3 R13, R6, 0x69, RZ ;  /* 0x00000069060d7810 */ /* 0x000fe20007ffe0ff */
[----:B-1----:R-:W-:Y:S01]  /*15ef0*/  IMAD.MOV.U32 R3, RZ, RZ, R15 ;  /* 0x000000ffff037224 */ /* 0x002fe200078e000f */
[----:B------:R0:W-:Y:S01]  /*15f00*/  STL [R1+0x1b0], R2 ;  /* 0x0001b00201007387 */ /* 0x0001e20000100800 */
[----:B------:R-:W-:Y:S01]  /*15f10*/  IMAD R8, R0, R9, R8 ;  /* 0x0000000900087224 */ /* 0x000fe200078e0208 */
[----:B------:R-:W-:Y:S01]  /*15f20*/  IABS R9, R13 ;  /* 0x0000000d00097213 */ /* 0x000fe20000000000 */
[--C-:B------:R-:W-:Y:S02]  /*15f30*/  @!P0 IMAD.IADD R10, R10, 0x1, -R0.reuse ;  /* 0x000000010a0a8824 */ /* 0x100fe400078e0a00 */
[----:B------:R-:W-:Y:S01]  /*15f40*/  IMAD R7, R0, R14, R7 ;  /* 0x0000000e00077224 */ /* 0x000fe200078e0207 */
[----:B------:R-:W-:Y:S01]  /*15f50*/  IADD3 R14, R6, 0x6a, RZ ;  /* 0x0000006a060e7810 */ /* 0x000fe20007ffe0ff */
[----:B------:R-:W-:Y:S01]  /*15f60*/  @!P2 IMAD.MOV R3, RZ, RZ, -R3 ;  /* 0x000000ffff03a224 */ /* 0x000fe200078e0a03 */
[----:B------:R-:W-:Y:S01]  /*15f70*/  ISETP.GT.U32.AND P2, PT, R0, R8, PT ;  /* 0x000000080000720c */ /* 0x000fe20003f44070 */
[----:B------:R-:W-:Y:S01]  /*15f80*/  @!P4 IMAD.IADD R12, R12, 0x1, -R0 ;  /* 0x000000010c0cc824 */ /* 0x000fe200078e0a00 */
[----:B------:R-:W-:-:S02]  /*15f90*/  ISETP.GT.U32.AND P0, PT, R0, R10, PT ;  /* 0x0000000a0000720c */ /* 0x000fc40003f04070 */
[----:B------:R-:W-:Y:S01]  /*15fa0*/  ISETP.GE.AND P4, PT, R11, RZ, PT ;  /* 0x000000ff0b00720c */ /* 0x000fe20003f86270 */
[----:B0-----:R-:W-:Y:S01]  /*15fb0*/  IMAD.MOV.U32 R2, RZ, RZ, R12 ;  /* 0x000000ffff027224 */ /* 0x001fe200078e000c */
[----:B------:R-:W-:Y:S01]  /*15fc0*/  ISETP.GT.U32.AND P3, PT, R0, R7, PT ;  /* 0x000000070000720c */ /* 0x000fe20003f64070 */
[----:B------:R0:W-:Y:S01]  /*15fd0*/  STL [R1+0x1a4], R3 ;  /* 0x0001a40301007387 */ /* 0x0001e20000100800 */
[----:B------:R-:W-:Y:S01]  /*15fe0*/  IADD3 R11, R6, 0x6b, RZ ;  /* 0x0000006b060b7810 */ /* 0x000fe20007ffe0ff */
[----:B------:R-:W-:Y:S01]  /*15ff0*/  @!P1 IMAD.MOV R2, RZ, RZ, -R2 ;  /* 0x000000ffff029224 */ /* 0x000fe200078e0a02 */
[----:B------:R-:W-:Y:S02]  /*16000*/  IABS R23, R14 ;  /* 0x0000000e00177213 */ /* 0x000fe40000000000 */
[----:B------:R-:W-:Y:S01]  /*16010*/  IABS R24, R11 ;  /* 0x0000000b00187213 */ /* 0x000fe20000000000 */
[--C-:B------:R-:W-:Y:S01]  /*16020*/  @!P2 IMAD.IADD R8, R8, 0x1, -R0.reuse ;  /* 0x000000010808a824 */ /* 0x100fe200078e0a00 */
[----:B------:R1:W-:Y:S01]  /*16030*/  STL [R1+0x1a8], R2 ;  /* 0x0001a80201007387 */ /* 0x0003e20000100800 */
[----:B------:R-:W-:Y:S01]  /*16040*/  @!P0 IMAD.IADD R10, R10, 0x1, -R0 ;  /* 0x000000010a0a8824 */ /* 0x000fe200078e0a00 */
[----:B------:R-:W-:Y:S01]  /*16050*/  ISETP.GE.AND P0, PT, R14, RZ, PT ;  /* 0x000000ff0e00720c */ /* 0x000fe20003f06270 */
[----:B------:R-:W-:Y:S01]  /*16060*/  IMAD.HI.U32 R15, R20, R24, RZ ;  /* 0x00000018140f7227 */ /* 0x000fe200078e00ff */
[----:B------:R-:W-:-:S02]  /*16070*/  ISETP.GT.U32.AND P2, PT, R0, R8, PT ;  /* 0x000000080000720c */ /* 0x000fc40003f44070 */
[----:B------:R-:W-:Y:S01]  /*16080*/  ISETP.GE.AND P1, PT, R11, RZ, PT ;  /* 0x000000ff0b00720c */ /* 0x000fe20003f26270 */
[----:B------:R-:W-:Y:S02]  /*16090*/  @!P3 IMAD.IADD R7, R7, 0x1, -R0 ;  /* 0x000000010707b824 */ /* 0x000fe400078e0a00 */
[----:B------:R-:W-:Y:S01]  /*160a0*/  IMAD.MOV R14, RZ, RZ, -R15 ;  /* 0x000000ffff0e7224 */ /* 0x000fe200078e0a0f */
[----:B------:R-:W-:Y:S01]  /*160b0*/  IADD3 R15, R6, 0x68, RZ ;  /* 0x00000068060f7810 */ /* 0x000fe20007ffe0ff */
[----:B------:R-:W-:Y:S01]  /*160c0*/  IMAD.HI.U32 R12, R20, R23, RZ ;  /* 0x00000017140c7227 */ /* 0x000fe200078e00ff */
[----:B------:R-:W-:-:S03]  /*160d0*/  ISETP.GT.U32.AND P3, PT, R0, R7, PT ;  /* 0x000000070000720c */ /* 0x000fc60003f64070 */
        /* <DEDUP_REMOVED lines=9> */
[----:B------:R-:W-:Y:S01]  /*16170*/  STL [R1+0x19c], R3 ;  /* 0x00019c0301007387 */ /* 0x000fe20000100800 */
[----:B------:R-:W-:Y:S01]  /*16180*/  @!P3 IMAD.IADD R7, R7, 0x1, -R0 ;  /* 0x000000010707b824 */ /* 0x000fe200078e0a00 */
[----:B------:R-:W-:Y:S01]  /*16190*/  ISETP.GT.U32.AND P2, PT, R0, R23, PT ;  /* 0x000000170000720c */ /* 0x000fe20003f44070 */
[----:B------:R-:W-:Y:S01]  /*161a0*/  IMAD.HI.U32 R11, R20, R9, RZ ;  /* 0x00000009140b7227 */ /* 0x000fe200078e00ff */
[----:B------:R-:W-:-:S02]  /*161b0*/  ISETP.GE.AND P3, PT, R13, RZ, PT ;  /* 0x000000ff0d00720c */ /* 0x000fc40003f66270 */
[----:B------:R-:W-:Y:S01]  /*161c0*/  IADD3 R13, R6, 0x67, RZ ;  /* 0x00000067060d7810 */ /* 0x000fe20007ffe0ff */
[----:B-1----:R-:W-:Y:S01]  /*161d0*/  IMAD.MOV.U32 R2, RZ, RZ, R7 ;  /* 0x000000ffff027224 */ /* 0x002fe200078e0007 */
[----:B------:R-:W-:Y:S01]  /*161e0*/  IABS R19, R10 ;  /* 0x0000000a00137213 */ /* 0x000fe20000000000 */
[----:B------:R-:W-:Y:S01]  /*161f0*/  @!P6 IMAD.IADD R24, R24, 0x1, -R0 ;  /* 0x000000011818e824 */ /* 0x000fe200078e0a00 */
[----:B------:R-:W-:Y:S01]  /*16200*/  IABS R14, R13 ;  /* 0x0000000d000e7213 */ /* 0x000fe20000000000 */
[----:B------:R-:W-:Y:S01]  /*16210*/  @!P5 IMAD.MOV R2, RZ, RZ, -R2 ;  /* 0x000000ffff02d224 */ /* 0x000fe200078e0a02 */
[----:B------:R-:W-:Y:S01]  /*16220*/  ISETP.GE.AND P5, PT, R15, RZ, PT ;  /* 0x000000ff0f00720c */ /* 0x000fe20003fa6270 */
[----:B------:R-:W-:Y:S01]  /*16230*/  IMAD.MOV R11, RZ, RZ, -R11 ;  /* 0x000000ffff0b7224 */ /* 0x000fe200078e0a0b */
[C---:B------:R-:W-:Y:S01]  /*16240*/  ISETP.GT.U32.AND P6, PT, R0.reuse, R24, PT ;  /* 0x000000180000720c */ /* 0x040fe20003fc4070 */
[----:B------:R-:W-:Y:S01]  /*16250*/  @!P2 IMAD.IADD R23, R23, 0x1, -R0 ;  /* 0x000000011717a824 */ /* 0x000fe200078e0a00 */
[----:B------:R-:W-:Y:S01]  /*16260*/  IABS R15, R15 ;  /* 0x0000000f000f7213 */ /* 0x000fe20000000000 */
[----:B------:R0:W-:Y:S01]  /*16270*/  STL [R1+0x1a0], R2 ;  /* 0x0001a00201007387 */ /* 0x0001e20000100800 */
[----:B------:R-:W-:-:S02]  /*16280*/  IMAD R9, R0, R11, R9 ;  /* 0x0000000b00097224 */ /* 0x000fc400078e0209 */
[----:B------:R-:W-:Y:S01]  /*16290*/  ISETP.GT.U32.AND P2, PT, R0, R23, PT ;  /* 0x000000170000720c */ /* 0x000fe20003f44070 */
[----:B------:R-:W-:-:S04]  /*162a0*/  IMAD.HI.U32 R16, R20, R15, RZ ;  /* 0x0000000f14107227 */ /* 0x000fc800078e00ff */
[----:B------:R-:W-:-:S04]  /*162b0*/  IMAD.HI.U32 R11, R20, R14, RZ ;  /* 0x0000000e140b7227 */ /* 0x000fc800078e00ff */
[----:B0-----:R-:W-:Y:S02]  /*162c0*/  IMAD.MOV.U32 R2, RZ, RZ, R8 ;  /* 0x000000ffff027224 */ /* 0x001fe400078e0008 */
[----:B------:R-:W-:Y:S02]  /*162d0*/  IMAD.MOV R16, RZ, RZ, -R16 ;  /* 0x000000ffff107224 */ /* 0x000fe400078e0a10 */
[----:B------:R-:W-:Y:S01]  /*162e0*/  @!P4 IMAD.MOV R2, RZ, RZ, -R2 ;  /* 0x000000ffff02c224 */ /* 0x000fe200078e0a02 */
[----:B------:R-:W-:Y:S01]  /*162f0*/  ISETP.GT.U32.AND P4, PT, R0, R9, PT ;  /* 0x000000090000720c */ /* 0x000fe20003f84070 */
[----:B------:R-:W-:Y:S01]  /*16300*/  @!P6 IMAD.IADD R24, R24, 0x1, -R0 ;  /* 0x000000011818e824 */ /* 0x000fe200078e0a00 */
[----:B------:R-:W-:Y:S01]  /*16310*/  ISETP.GE.AND P6, PT, R13, RZ, PT ;  /* 0x000000ff0d00720c */ /* 0x000fe20003fc6270 */
[----:B------:R-:W-:Y:S01]  /*16320*/  IMAD.MOV R11, RZ, RZ, -R11 ;  /* 0x000000ffff0b7224 */ /* 0x000fe200078e0a0b */
[----:B------:R0:W-:Y:S01]  /*16330*/  STL [R1+0x194], R2 ;  /* 0x0001940201007387 */ /* 0x0001e20000100800 */
[----:B------:R-:W-:Y:S01]  /*16340*/  IMAD R13, R0, R16, R15 ;  /* 0x00000010000d7224 */ /* 0x000fe200078e020f */
[----:B------:R-:W-:Y:S01]  /*16350*/  IADD3 R15, R6, 0x62, RZ ;  /* 0x00000062060f7810 */ /* 0x000fe20007ffe0ff */
[----:B------:R-:W-:Y:S01]  /*16360*/  IMAD R14, R0, R11, R14 ;  /* 0x0000000b000e7224 */ /* 0x000fe200078e020e */
[----:B------:R-:W-:Y:S01]  /*16370*/  IADD3 R16, R6, 0x61, RZ ;  /* 0x0000006106107810 */ /* 0x000fe20007ffe0ff */
[----:B------:R-:W-:Y:S01]  /*16380*/  @!P2 IMAD.IADD R23, R23, 0x1, -R0 ;  /* 0x000000011717a824 */ /* 0x000fe200078e0a00 */
[----:B------:R-:W-:Y:S01]  /*16390*/  ISETP.GT.U32.AND P2, PT, R0, R13, PT ;  /* 0x0000000d0000720c */ /* 0x000fe20003f44070 */
[----:B------:R-:W-:Y:S01]  /*163a0*/  IMAD.HI.U32 R17, R20, R12, RZ ;  /* 0x0000000c14117227 */ /* 0x000fe200078e00ff */
[----:B------:R-:W-:-:S02]  /*163b0*/  IABS R22, R15 ;  /* 0x0000000f00167213 */ /* 0x000fc40000000000 */
[----:B------:R-:W-:Y:S01]  /*163c0*/  IABS R11, R16 ;  /* 0x00000010000b7213 */ /* 0x000fe20000000000 */
[----:B------:R-:W-:Y:S01]  /*163d0*/  @!P4 IMAD.IADD R9, R9, 0x1, -R0 ;  /* 0x000000010909c824 */ /* 0x000fe200078e0a00 */
[----:B------:R-:W-:Y:S01]  /*163e0*/  ISETP.GT.U32.AND P4, PT, R0, R14, PT ;  /* 0x0000000e0000720c */ /* 0x000fe20003f84070 */
[----:B------:R-:W-:-:S04]  /*163f0*/  IMAD.HI.U32 R7, R20, R19, RZ ;  /* 0x0000001314077227 */ /* 0x000fc800078e00ff */
[----:B------:R-:W-:Y:S01]  /*16400*/  IMAD.MOV R8, RZ, RZ, -R17 ;  /* 0x000000ffff087224 */ /* 0x000fe200078e0a11 */
[----:B------:R-:W-:Y:S01]  /*16410*/  IADD3 R17, R6, 0x64, RZ ;  /* 0x0000006406117810 */ /* 0x000fe20007ffe0ff */
[----:B------:R-:W-:Y:S02]  /*16420*/  IMAD.MOV R7, RZ, RZ, -R7 ;  /* 0x000000ffff077224 */ /* 0x000fe400078e0a07 */
[C---:B------:R-:W-:Y:S01]  /*16430*/  IMAD R12, R0.reuse, R8, R12 ;  /* 0x00000008000c7224 */ /* 0x040fe200078e020c */
[----:B------:R-:W-:Y:S01]  /*16440*/  IABS R8, R17 ;  /* 0x0000001100087213 */ /* 0x000fe20000000000 */
[----:B------:R-:W-:Y:S01]  /*16450*/  @!P2 IMAD.IADD R13, R13, 0x1, -R0 ;  /* 0x000000010d0da824 */ /* 0x000fe200078e0a00 */
[C---:B------:R-:W-:Y:S01]  /*16460*/  ISETP.GT.U32.AND P2, PT, R0.reuse, R9, PT ;  /* 0x000000090000720c */ /* 0x040fe20003f44070 */
[----:B0-----:R-:W-:Y:S02]  /*16470*/  IMAD.MOV.U32 R2, RZ, RZ, R24 ;  /* 0x000000ffff027224 */ /* 0x001fe400078e0018 */
[----:B------:R-:W-:Y:S01]  /*16480*/  IMAD R19, R0, R7, R19 ;  /* 0x0000000700137224 */ /* 0x000fe200078e0213 */
[----:B------:R-:W-:Y:S01]  /*16490*/  IABS R7, R18 ;  /* 0x0000001200077213 */ /* 0x000fe20000000000 */
[----:B------:R-:W-:-:S02]  /*164a0*/  @!P4 IMAD.IADD R14, R14, 0x1, -R0 ;  /* 0x000000010e0ec824 */ /* 0x000fc400078e0a00 */
[----:B------:R-:W-:Y:S01]  /*164b0*/  @!P1 IMAD.MOV R2, RZ, RZ, -R2 ;  /* 0x000000ffff029224 */ /* 0x000fe200078e0a02 */
[----:B------:R-:W-:Y:S01]  /*164c0*/  ISETP.GT.U32.AND P1, PT, R0, R13, PT ;  /* 0x0000000d0000720c */ /* 0x000fe20003f24070 */
[----:B------:R-:W-:Y:S01]  /*164d0*/  IMAD.HI.U32 R24, R20, R8, RZ ;  /* 0x0000000814187227 */ /* 0x000fe200078e00ff */
[----:B------:R-:W-:Y:S02]  /*164e0*/  ISETP.GT.U32.AND P4, PT, R0, R14, PT ;  /* 0x0000000e0000720c */ /* 0x000fe40003f84070 */
[----:B------:R0:W-:Y:S01]  /*164f0*/  STL [R1+0x174], R2 ;  /* 0x0001740201007387 */ /* 0x0001e20000100800 */
[----:B------:R-:W-:-:S04]  /*16500*/  IMAD.HI.U32 R25, R20, R7, RZ ;  /* 0x0000000714197227 */ /* 0x000fc800078e00ff */
[----:B------:R-:W-:Y:S02]  /*16510*/  IMAD.MOV R24, RZ, RZ, -R24 ;  /* 0x000000ffff187224 */ /* 0x000fe400078e0a18 */
[----:B------:R-:W-:Y:S02]  /*16520*/  IMAD.MOV R25, RZ, RZ, -R25 ;  /* 0x000000ffff197224 */ /* 0x000fe400078e0a19 */
[C---:B------:R-:W-:Y:S02]  /*16530*/  IMAD R8, R0.reuse, R24, R8 ;  /* 0x0000001800087224 */ /* 0x040fe400078e0208 */
[----:B0-----:R-:W-:Y:S02]  /*16540*/  IMAD.MOV.U32 R2, RZ, RZ, R23 ;  /* 0x000000ffff027224 */ /* 0x001fe400078e0017 */
[C---:B------:R-:W-:Y:S02]  /*16550*/  IMAD R7, R0.reuse, R25, R7 ;  /* 0x0000001900077224 */ /* 0x040fe400078e0207 */
[----:B------:R-:W-:Y:S01]  /*16560*/  @!P0 IMAD.MOV R2, RZ, RZ, -R2 ;  /* 0x000000ffff028224 */ /* 0x000fe200078e0a02 */
[C---:B------:R-:W-:Y:S01]  /*16570*/  ISETP.GT.U32.AND P0, PT, R0.reuse, R12, PT ;  /* 0x0000000c0000720c */ /* 0x040fe20003f04070 */
[--C-:B------:R-:W-:Y:S01]  /*16580*/  @!P1 IMAD.IADD R13, R13, 0x1, -R0.reuse ;  /* 0x000000010d0d9824 */ /* 0x100fe200078e0a00 */
[C---:B------:R-:W-:Y:S01]  /*16590*/  ISETP.GT.U32.AND P1, PT, R0.reuse, R8, PT ;  /* 0x000000080000720c */ /* 0x040fe20003f24070 */
[--C-:B------:R-:W-:Y:S01]  /*165a0*/  @!P2 IMAD.IADD R9, R9, 0x1, -R0.reuse ;  /* 0x000000010909a824 */ /* 0x100fe200078e0a00 */
[----:B------:R-:W-:Y:S01]  /*165b0*/  ISETP.GT.U32.AND P2, PT, R0, R19, PT ;  /* 0x000000130000720c */ /* 0x000fe20003f44070 */
[----:B------:R-:W-:Y:S01]  /*165c0*/  @!P4 IMAD.IADD R14, R14, 0x1, -R0 ;  /* 0x000000010e0ec824 */ /* 0x000fe200078e0a00 */
[----:B------:R-:W-:Y:S01]  /*165d0*/  ISETP.GT.U32.AND P4, PT, R0, R7, PT ;  /* 0x000000070000720c */ /* 0x000fe20003f84070 */
[----:B------:R0:W-:Y:S01]  /*165e0*/  STL [R1+0x170], R2 ;  /* 0x0001700201007387 */ /* 0x0001e20000100800 */
[----:B------:R-:W-:-:S02]  /*165f0*/  IMAD.MOV.U32 R3, RZ, RZ, R9 ;  /* 0x000000ffff037224 */ /* 0x000fc400078e0009 */
[----:B------:R-:W-:-:S04]  /*16600*/  IMAD.HI.U32 R23, R20, R22, RZ ;  /* 0x0000001614177227 */ /* 0x000fc800078e00ff */
[--C-:B------:R-:W-:Y:S01]  /*16610*/  @!P0 IMAD.IADD R12, R12, 0x1, -R0.reuse ;  /* 0x000000010c0c8824 */ /* 0x100fe200078e0a00 */
[----:B------:R-:W-:Y:S01]  /*16620*/  ISETP.GE.AND P0, PT, R21, RZ, PT ;  /* 0x000000ff1500720c */ /* 0x000fe20003f06270 */
[----:B------:R-:W-:Y:S01]  /*16630*/  @!P3 IMAD.MOV R3, RZ, RZ, -R3 ;  /* 0x000000ffff03b224 */ /* 0x000fe200078e0a03 */
[----:B------:R-:W-:Y:S01]  /*16640*/  IADD3 R21, R6, 0x60, RZ ;  /* 0x0000006006157810 */ /* 0x000fe20007ffe0ff */
[----:B0-----:R-:W-:Y:S02]  /*16650*/  IMAD.MOV.U32 R2, RZ, RZ, R13 ;  /* 0x000000ffff027224 */ /* 0x001fe400078e000d */
[----:B------:R-:W-:Y:S01]  /*16660*/  @!P1 IMAD.IADD R8, R8, 0x1, -R0 ;  /* 0x0000000108089824 */ /* 0x000fe200078e0a00 */
[C---:B------:R-:W-:Y:S01]  /*16670*/  ISETP.GT.U32.AND P1, PT, R0.reuse, R12, PT ;  /* 0x0000000c0000720c */ /* 0x040fe20003f24070 */
[----:B------:R-:W-:Y:S01]  /*16680*/  @!P5 IMAD.MOV R2, RZ, RZ, -R2 ;  /* 0x000000ffff02d224 */ /* 0x000fe200078e0a02 */
[----:B------:R-:W-:Y:S01]  /*16690*/  STL [R1+0x164], R3 ;  /* 0x0001640301007387 */ /* 0x000fe20000100800 */
[----:B------:R-:W-:Y:S01]  /*166a0*/  IMAD.MOV R23, RZ, RZ, -R23 ;  /* 0x000000ffff177224 */ /* 0x000fe200078e0a17 */
[----:B------:R-:W-:Y:S01]  /*166b0*/  IABS R13, R21 ;  /* 0x00000015000d7213 */ /* 0x000fe20000000000 */
[--C-:B------:R-:W-:Y:S01]  /*166c0*/  @!P2 IMAD.IADD R19, R19, 0x1, -R0.reuse ;  /* 0x000000011313a824 */ /* 0x100fe200078e0a00 */
[----:B------:R0:W-:Y:S01]  /*166d0*/  STL [R1+0x158], R2 ;  /* 0x0001580201007387 */ /* 0x0001e20000100800 */
[----:B------:R-:W-:Y:S01]  /*166e0*/  @!P4 IMAD.IADD R7, R7, 0x1, -R0 ;  /* 0x000000010707c824 */ /* 0x000fe200078e0a00 */
[C---:B------:R-:W-:Y:S01]  /*166f0*/  ISETP.GT.U32.AND P4, PT, R0.reuse, R8, PT ;  /* 0x000000080000720c */ /* 0x040fe20003f84070 */
[C---:B------:R-:W-:Y:S01]  /*16700*/  IMAD R22, R0.reuse, R23, R22 ;  /* 0x0000001700167224 */ /* 0x040fe200078e0216 */
[----:B------:R-:W-:Y:S01]  /*16710*/  ISETP.GT.U32.AND P3, PT, R0, R19, PT ;  /* 0x000000130000720c */ /* 0x000fe20003f64070 */
[----:B------:R-:W-:Y:S01]  /*16720*/  IMAD.HI.U32 R24, R20, R11, RZ ;  /* 0x0000000b14187227 */ /* 0x000fe200078e00ff */
[----:B------:R-:W-:-:S02]  /*16730*/  ISETP.GT.U32.AND P5, PT, R0, R7, PT ;  /* 0x000000070000720c */ /* 0x000fc40003fa4070 */
[----:B------:R-:W-:Y:S01]  /*16740*/  ISETP.GE.AND P2, PT, R10, RZ, PT ;  /* 0x000000ff0a00720c */ /* 0x000fe20003f46270 */
[----:B------:R-:W-:Y:S01]  /*16750*/  IMAD.MOV R24, RZ, RZ, -R24 ;  /* 0x000000ffff187224 */ /* 0x000fe200078e0a18 */
[----:B------:R-:W-:Y:S01]  /*16760*/  IADD3 R10, R6, 0x5f, RZ ;  /* 0x0000005f060a7810 */ /* 0x000fe20007ffe0ff */
[----:B0-----:R-:W-:Y:S02]  /*16770*/  IMAD.MOV.U32 R2, RZ, RZ, R14 ;  /* 0x000000ffff027224 */ /* 0x001fe400078e000e */
[----:B------:R-:W-:Y:S01]  /*16780*/  @!P1 IMAD.IADD R12, R12, 0x1, -R0 ;  /* 0x000000010c0c9824 */ /* 0x000fe200078e0a00 */
[----:B------:R-:W-:Y:S01]  /*16790*/  ISETP.GE.AND P1, PT, R17, RZ, PT ;  /* 0x000000ff1100720c */ /* 0x000fe20003f26270 */
[----:B------:R-:W-:Y:S01]  /*167a0*/  @!P6 IMAD.MOV R2, RZ, RZ, -R2 ;  /* 0x000000ffff02e224 */ /* 0x000fe200078e0a02 */
[C---:B------:R-:W-:Y:S01]  /*167b0*/  ISETP.GT.U32.AND P6, PT, R0.reuse, R22, PT ;  /* 0x000000160000720c */ /* 0x040fe20003fc4070 */
[C---:B------:R-:W-:Y:S01]  /*167c0*/  IMAD R11, R0.reuse, R24, R11 ;  /* 0x00000018000b7224 */ /* 0x040fe200078e020b */
[----:B------:R-:W-:Y:S01]  /*167d0*/  IABS R9, R10 ;  /* 0x0000000a00097213 */ /* 0x000fe20000000000 */
[----:B------:R-:W-:Y:S01]  /*167e0*/  IMAD.MOV.U32 R3, RZ, RZ, R12 ;  /* 0x000000ffff037224 */ /* 0x000fe200078e000c */
[----:B------:R0:W-:Y:S01]  /*167f0*/  STL [R1+0x150], R2 ;  /* 0x0001500201007387 */ /* 0x0001e20000100800 */
[----:B------:R-:W-:Y:S01]  /*16800*/  @!P3 IMAD.IADD R19, R19, 0x1, -R0 ;  /* 0x000000011313b824 */ /* 0x000fe200078e0a00 */
[----:B------:R-:W-:Y:S01]  /*16810*/  ISETP.GT.U32.AND P3, PT, R0, R11, PT ;  /* 0x0000000b0000720c */ /* 0x000fe20003f64070 */
[----:B------:R-:W-:-:S04]  /*16820*/  IMAD.HI.U32 R17, R20, R13, RZ ;  /* 0x0000000d14117227 */ /* 0x000fc800078e00ff */
[--C-:B------:R-:W-:Y:S01]  /*16830*/  @!P5 IMAD.IADD R7, R7, 0x1, -R0.reuse ;  /* 0x000000010707d824 */ /* 0x100fe200078e0a00 */
[----:B------:R-:W-:Y:S01]  /*16840*/  ISETP.GE.AND P5, PT, R15, RZ, PT ;  /* 0x000000ff0f00720c */ /* 0x000fe20003fa6270 */
[----:B------:R-:W-:Y:S02]  /*16850*/  @!P0 IMAD.MOV R3, RZ, RZ, -R3 ;  /* 0x000000ffff038224 */ /* 0x000fe400078e0a03 */
[--C-:B------:R-:W-:Y:S01]  /*16860*/  @!P4 IMAD.IADD R8, R8, 0x1, -R0.reuse ;  /* 0x000000010808c824 */ /* 0x100fe200078e0a00 */
[----:B------:R-:W-:Y:S01]  /*16870*/  ISETP.GE.AND P4, PT, R18, RZ, PT ;  /* 0x000000ff1200720c */ /* 0x000fe20003f86270 */
[----:B------:R-:W-:Y:S01]  /*16880*/  @!P6 IMAD.IADD R22, R22, 0x1, -R0 ;  /* 0x000000011616e824 */ /* 0x000fe200078e0a00 */
[----:B------:R1:W-:Y:S01]  /*16890*/  STL [R1+0x14c], R3 ;  /* 0x00014c0301007387 */ /* 0x0003e20000100800 */
[----:B------:R-:W-:Y:S01]  /*168a0*/  IMAD.MOV R15, RZ, RZ, -R17 ;  /* 0x000000ffff0f7224 */ /* 0x000fe200078e0a11 */
[----:B------:R-:W-:Y:S01]  /*168b0*/  ISETP.GE.AND P6, PT, R16, RZ, PT ;  /* 0x000000ff1000720c */ /* 0x000fe20003fc6270 */
[----:B0-----:R-:W-:Y:S01]  /*168c0*/  IMAD.MOV.U32 R2, RZ, RZ, R19 ;  /* 0x000000ffff027224 */ /* 0x001fe200078e0013 */
[C---:B------:R-:W-:Y:S01]  /*168d0*/  ISETP.GT.U32.AND P0, PT, R0.reuse, R22, PT ;  /* 0x000000160000720c */ /* 0x040fe20003f04070 */
[----:B------:R-:W-:Y:S01]  /*168e0*/  IMAD R12, R0, R15, R13 ;  /* 0x0000000f000c7224 */ /* 0x000fe200078e020d */
[C---:B------:R-:W-:Y:S01]  /*168f0*/  IADD3 R15, R6.reuse, 0x5c, RZ ;  /* 0x0000005c060f7810 */ /* 0x040fe20007ffe0ff */
[----:B------:R-:W-:Y:S01]  /*16900*/  @!P2 IMAD.MOV R2, RZ, RZ, -R2 ;  /* 0x000000ffff02a224 */ /* 0x000fe200078e0a02 */
[----:B------:R-:W-:Y:S01]  /*16910*/  IADD3 R18, R6, 0x57, RZ ;  /* 0x0000005706127810 */ /* 0x000fe20007ffe0ff */
[----:B------:R-:W-:-:S03]  /*16920*/  IMAD.HI.U32 R14, R20, R9, RZ ;  /* 0x00000009140e7227 */ /* 0x000fc600078e00ff */
[----:B------:R0:W-:Y:S01]  /*16930*/  STL [R1+0x54], R2 ;  /* 0x0000540201007387 */ /* 0x0001e20000100800 */
[----:B-1----:R-:W-:Y:S01]  /*16940*/  IMAD.MOV.U32 R3, RZ, RZ, R8 ;  /* 0x000000ffff037224 */ /* 0x002fe200078e0008 */
[----:B------:R-:W-:Y:S01]  /*16950*/  IABS R17, R18 ;  /* 0x0000001200117213 */ /* 0x000fe20000000000 */
[----:B------:R-:W-:Y:S01]  /*16960*/  @!P3 IMAD.IADD R11, R11, 0x1, -R0 ;  /* 0x000000010b0bb824 */ /* 0x000fe200078e0a00 */
[----:B------:R-:W-:Y:S01]  /*16970*/  ISETP.GE.AND P3, PT, R21, RZ, PT ;  /* 0x000000ff1500720c */ /* 0x000fe20003f66270 */
[----:B------:R-:W-:Y:S01]  /*16980*/  @!P1 IMAD.MOV R3, RZ, RZ, -R3 ;  /* 0x000000ffff039224 */ /* 0x000fe200078e0a03 */
[C---:B------:R-:W-:Y:S01]  /*16990*/  ISETP.GT.U32.AND P1, PT, R0.reuse, R12, PT ;  /* 0x0000000c0000720c */ /* 0x040fe20003f24070 */
[----:B------:R-:W-:Y:S01]  /*169a0*/  IMAD.MOV R14, RZ, RZ, -R14 ;  /* 0x000000ffff0e7224 */ /* 0x000fe200078e0a0e */
[----:B------:R-:W-:Y:S01]  /*169b0*/  ISETP.GT.U32.AND P2, PT, R0, R11, PT ;  /* 0x0000000b0000720c */ /* 0x000fe20003f44070 */
[----:B------:R-:W-:Y:S01]  /*169c0*/  @!P0 IMAD.IADD R22, R22, 0x1, -R0 ;  /* 0x0000000116168824 */ /* 0x000fe200078e0a00 */
[----:B------:R-:W-:Y:S01]  /*169d0*/  STL [R1+0x4c], R3 ;  /* 0x00004c0301007387 */ /* 0x000fe20000100800 */
[----:B0-----:R-:W-:Y:S01]  /*169e0*/  IMAD.MOV.U32 R2, RZ, RZ, R7 ;  /* 0x000000ffff027224 */ /* 0x001fe200078e0007 */
[----:B------:R-:W-:Y:S01]  /*169f0*/  IADD3 R7, R6, 0x5d, RZ ;  /* 0x0000005d06077810 */ /* 0x000fe20007ffe0ff */
[----:B------:R-:W-:Y:S01]  /*16a00*/  IMAD R8, R0, R14, R9 ;  /* 0x0000000e00087224 */ /* 0x000fe200078e0209 */
[----:B------:R-:W-:Y:S01]  /*16a10*/  IADD3 R9, R6, 0x5e, RZ ;  /* 0x0000005e06097810 */ /* 0x000fe20007ffe0ff */
[----:B------:R-:W-:Y:S01]  /*16a20*/  @!P4 IMAD.MOV R2, RZ, RZ, -R2 ;  /* 0x000000ffff02c224 */ /* 0x000fe200078e0a02 */
[----:B------:R-:W-:-:S02]  /*16a30*/  ISETP.GE.AND P0, PT, R10, RZ, PT ;  /* 0x000000ff0a00720c */ /* 0x000fc40003f06270 */
[----:B------:R-:W-:Y:S01]  /*16a40*/  ISETP.GT.U32.AND P4, PT, R0, R8, PT ;  /* 0x000000080000720c */ /* 0x000fe20003f84070 */
[--C-:B------:R-:W-:Y:S01]  /*16a50*/  @!P1 IMAD.IADD R12, R12, 0x1, -R0.reuse ;  /* 0x000000010c0c9824 */ /* 0x100fe200078e0a00 */
[----:B------:R0:W-:Y:S01]  /*16a60*/  STL [R1+0x34], R2 ;  /* 0x0000340201007387 */ /* 0x0001e20000100800 */
[----:B------:R-:W-:Y:S01]  /*16a70*/  IABS R10, R7 ;  /* 0x00000007000a7213 */ /* 0x000fe20000000000 */
[----:B------:R-:W-:Y:S01]  /*16a80*/  @!P2 IMAD.IADD R11, R11, 0x1, -R0 ;  /* 0x000000010b0ba824 */ /* 0x000fe200078e0a00 */
[----:B------:R-:W-:Y:S02]  /*16a90*/  IABS R16, R9 ;  /* 0x0000000900107213 */ /* 0x000fe40000000000 */
[----:B------:R-:W-:Y:S01]  /*16aa0*/  ISETP.GE.AND P2, PT, R9, RZ, PT ;  /* 0x000000ff0900720c */ /* 0x000fe20003f46270 */
[----:B------:R-:W-:Y:S01]  /*16ab0*/  IMAD.MOV.U32 R9, RZ, RZ, R10 ;  /* 0x000000ffff097224 */ /* 0x000fe200078e000a */
[----:B------:R-:W-:Y:S01]  /*16ac0*/  ISETP.GE.AND P1, PT, R7, RZ, PT ;  /* 0x000000ff0700720c */ /* 0x000fe20003f26270 */
[----:B------:R-:W-:Y:S01]  /*16ad0*/  IMAD.HI.U32 R10, R20, R16, RZ ;  /* 0x00000010140a7227 */ /* 0x000fe200078e00ff */
[----:B------:R-:W-:-:S03]  /*16ae0*/  IADD3 R14, R6, 0x5a, RZ ;  /* 0x0000005a060e7810 */ /* 0x000fc60007ffe0ff */
[----:B0-----:R-:W-:Y:S01]  /*16af0*/  IMAD.MOV.U32 R2, RZ, RZ, R22 ;  /* 0x000000ffff027224 */ /* 0x001fe200078e0016 */
[----:B------:R-:W-:Y:S01]  /*16b00*/  IADD3 R22, R6, 0x58, RZ ;  /* 0x0000005806167810 */ /* 0x000fe20007ffe0ff */
[----:B------:R-:W-:Y:S02]  /*16b10*/  @!P4 IMAD.IADD R8, R8, 0x1, -R0 ;  /* 0x000000010808c824 */ /* 0x000fe400078e0a00 */
[----:B------:R-:W-:Y:S01]  /*16b20*/  @!P5 IMAD.MOV R2, RZ, RZ, -R2 ;  /* 0x000000ffff02d224 */ /* 0x000fe200078e0a02 */
[C---:B------:R-:W-:Y:S01]  /*16b30*/  ISETP.GT.U32.AND P5, PT, R0.reuse, R12, PT ;  /* 0x0000000c0000720c */ /* 0x040fe20003fa4070 */
[----:B------:R-:W-:Y:S01]  /*16b40*/  IMAD.MOV R10, RZ, RZ, -R10 ;  /* 0x000000ffff0a7224 */ /* 0x000fe200078e0a0a */
[----:B------:R-:W-:Y:S01]  /*16b50*/  ISETP.GT.U32.AND P4, PT, R0, R8, PT ;  /* 0x000000080000720c */ /* 0x000fe20003f84070 */
[----:B------:R-:W-:Y:S01]  /*16b60*/  IMAD.HI.U32 R7, R20, R9, RZ ;  /* 0x0000000914077227 */ /* 0x000fe200078e00ff */
[----:B------:R0:W-:Y:S03]  /*16b70*/  STL [R1+0x134], R2 ;  /* 0x0001340201007387 */ /* 0x0001e60000100800 */
[----:B------:R-:W-:-:S02]  /*16b80*/  IMAD R16, R0, R10, R16 ;  /* 0x0000000a00107224 */ /* 0x000fc400078e0210 */
[----:B------:R-:W-:-:S04]  /*16b90*/  IMAD.MOV R7, RZ, RZ, -R7 ;  /* 0x000000ffff077224 */ /* 0x000fc800078e0a07 */
[----:B------:R-:W-:Y:S01]  /*16ba0*/  @!P5 IMAD.IADD R12, R12, 0x1, -R0 ;  /* 0x000000010c0cd824 */ /* 0x000fe200078e0a00 */
[C---:B------:R-:W-:Y:S01]  /*16bb0*/  ISETP.GT.U32.AND P5, PT, R0.reuse, R16, PT ;  /* 0x000000100000720c */ /* 0x040fe20003fa4070 */
[----:B------:R-:W-:Y:S01]  /*16bc0*/  IMAD R9, R0, R7, R9 ;  /* 0x0000000700097224 */ /* 0x000fe200078e0209 */
[C---:B------:R-:W-:Y:S01]  /*16bd0*/  IADD3 R7, R6.reuse, 0x59, RZ ;  /* 0x0000005906077810 */ /* 0x040fe20007ffe0ff */
[----:B------:R-:W-:Y:S02]  /*16be0*/  IMAD.MOV.U32 R3, RZ, RZ, R12 ;  /* 0x000000ffff037224 */ /* 0x000fe400078e000c */
[----:B0-----:R-:W-:Y:S01]  /*16bf0*/  IMAD.MOV.U32 R2, RZ, RZ, R11 ;  /* 0x000000ffff027224 */ /* 0x001fe200078e000b */
[----:B------:R-:W-:Y:S01]  /*16c00*/  IADD3 R11, R6, 0x5b, RZ ;  /* 0x0000005b060b7810 */ /* 0x000fe20007ffe0ff */
[----:B------:R-:W-:Y:S01]  /*16c10*/  @!P3 IMAD.MOV R3, RZ, RZ, -R3 ;  /* 0x000000ffff03b224 */ /* 0x000fe200078e0a03 */
[----:B------:R-:W-:Y:S01]  /*16c20*/  ISETP.GT.U32.AND P3, PT, R0, R9, PT ;  /* 0x000000090000720c */ /* 0x000fe20003f64070 */
[----:B------:R-:W-:Y:S01]  /*16c30*/  @!P6 IMAD.MOV R2, RZ, RZ, -R2 ;  /* 0x000000ffff02e224 */ /* 0x000fe200078e0a02 */
[----:B------:R-:W-:Y:S01]  /*16c40*/  ISETP.GE.AND P6, PT, R15, RZ, PT ;  /* 0x000000ff0f00720c */ /* 0x000fe20003fc6270 */
[--C-:B------:R-:W-:Y:S01]  /*16c50*/  @!P4 IMAD.IADD R8, R8, 0x1, -R0.reuse ;  /* 0x000000010808c824 */ /* 0x100fe200078e0a00 */
[----:B------:R-:W-:Y:S01]  /*16c60*/  IABS R15, R15 ;  /* 0x0000000f000f7213 */ /* 0x000fe20000000000 */
[----:B------:R-:W-:Y:S01]  /*16c70*/  @!P5 IMAD.IADD R16, R16, 0x1, -R0 ;  /* 0x000000011010d824 */ /* 0x000fe200078e0a00 */
[----:B------:R0:W-:Y:S01]  /*16c80*/  STL [R1+0x138], R2 ;  /* 0x0001380201007387 */ /* 0x0001e20000100800 */
[----:B------:R-:W-:-:S02]  /*16c90*/  ISETP.GE.AND P4, PT, R11, RZ, PT ;  /* 0x000000ff0b00720c */ /* 0x000fc40003f86270 */
[----:B------:R-:W-:Y:S01]  /*16ca0*/  IMAD.HI.U32 R10, R20, R15, RZ ;  /* 0x0000000f140a7227 */ /* 0x000fe200078e00ff */
[C---:B------:R-:W-:Y:S01]  /*16cb0*/  ISETP.GT.U32.AND P5, PT, R0.reuse, R16, PT ;  /* 0x000000100000720c */ /* 0x040fe20003fa4070 */
[----:B------:R-:W-:Y:S01]  /*16cc0*/  STL [R1+0x13c], R3 ;  /* 0x00013c0301007387 */ /* 0x000fe20000100800 */
[----:B------:R-:W-:Y:S01]  /*16cd0*/  IABS R11, R11 ;  /* 0x0000000b000b7213 */ /* 0x000fe20000000000 */
[----:B------:R-:W-:Y:S01]  /*16ce0*/  @!P3 IMAD.IADD R9, R9, 0x1, -R0 ;  /* 0x000000010909b824 */ /* 0x000fe200078e0a00 */
[----:B------:R-:W-:Y:S01]  /*16cf0*/  IABS R13, R7 ;  /* 0x00000007000d7213 */ /* 0x000fe20000000000 */
[----:B------:R-:W-:Y:S02]  /*16d00*/  IMAD.MOV R10, RZ, RZ, -R10 ;  /* 0x000000ffff0a7224 */ /* 0x000fe400078e0a0a */
[----:B0-----:R-:W-:Y:S01]  /*16d10*/  IMAD.MOV.U32 R2, RZ, RZ, R8 ;  /* 0x000000ffff027224 */ /* 0x001fe200078e0008 */
[C---:B------:R-:W-:Y:S01]  /*16d20*/  ISETP.GT.U32.AND P3, PT, R0.reuse, R9, PT ;  /* 0x000000090000720c */ /* 0x040fe20003f64070 */
[----:B------:R-:W-:-:S02]  /*16d30*/  IMAD R15, R0, R10, R15 ;  /* 0x0000000a000f7224 */ /* 0x000fc400078e020f */
[----:B------:R-:W-:Y:S01]  /*16d40*/  @!P0 IMAD.MOV R2, RZ, RZ, -R2 ;  /* 0x000000ffff028224 */ /* 0x000fe200078e0a02 */
[----:B------:R-:W-:Y:S01]  /*16d50*/  ISETP.GE.AND P0, PT, R14, RZ, PT ;  /* 0x000000ff0e00720c */ /* 0x000fe20003f06270 */
[----:B------:R-:W-:Y:S01]  /*16d60*/  IMAD.MOV.U32 R12, RZ, RZ, R11 ;  /* 0x000000ffff0c7224 */ /* 0x000fe200078e000b */
[----:B------:R-:W-:Y:S01]  /*16d70*/  IABS R14, R14 ;  /* 0x0000000e000e7213 */ /* 0x000fe20000000000 */
[----:B------:R-:W-:Y:S01]  /*16d80*/  @!P5 IMAD.IADD R16, R16, 0x1, -R0 ;  /* 0x000000011010d824 */ /* 0x000fe200078e0a00 */
[----:B------:R-:W-:Y:S01]  /*16d90*/  ISETP.GT.U32.AND P5, PT, R0, R15, PT ;  /* 0x0000000f0000720c */ /* 0x000fe20003fa4070 */
[C---:B------:R-:W-:Y:S01]  /*16da0*/  IMAD.HI.U32 R8, R20.reuse, R12, RZ ;  /* 0x0000000c14087227 */ /* 0x040fe200078e00ff */
[----:B------:R0:W-:Y:S03]  /*16db0*/  STL [R1+0x148], R2 ;  /* 0x0001480201007387 */ /* 0x0001e60000100800 */
[----:B------:R-:W-:-:S04]  /*16dc0*/  IMAD.HI.U32 R10, R20, R14, RZ ;  /* 0x0000000e140a7227 */ /* 0x000fc800078e00ff */
[----:B------:R-:W-:Y:S02]  /*16dd0*/  IMAD.MOV R10, RZ, RZ, -R10 ;  /* 0x000000ffff0a7224 */ /* 0x000fe400078e0a0a */
[----:B------:R-:W-:Y:S02]  /*16de0*/  IMAD.MOV R8, RZ, RZ, -R8 ;  /* 0x000000ffff087224 */ /* 0x000fe400078e0a08 */
[----:B------:R-:W-:Y:S02]  /*16df0*/  IMAD R14, R0, R10, R14 ;  /* 0x0000000a000e7224 */ /* 0x000fe400078e020e */
[----:B------:R-:W-:-:S04]  /*16e00*/  IMAD.HI.U32 R11, R20, R13, RZ ;  /* 0x0000000d140b7227 */ /* 0x000fc800078e00ff */
[C---:B------:R-:W-:Y:S01]  /*16e10*/  IMAD R12, R0.reuse, R8, R12 ;  /* 0x00000008000c7224 */ /* 0x040fe200078e020c */
[----:B------:R-:W-:Y:S01]  /*16e20*/  IABS R8, R22 ;  /* 0x0000001600087213 */ /* 0x000fe20000000000 */
[----:B0-----:R-:W-:Y:S02]  /*16e30*/  IMAD.MOV.U32 R2, RZ, RZ, R16 ;  /* 0x000000ffff027224 */ /* 0x001fe400078e0010 */
[----:B------:R-:W-:Y:S01]  /*16e40*/  @!P3 IMAD.IADD R9, R9, 0x1, -R0 ;  /* 0x000000010909b824 */ /* 0x000fe200078e0a00 */
[C---:B------:R-:W-:Y:S01]  /*16e50*/  ISETP.GT.U32.AND P3, PT, R0.reuse, R14, PT ;  /* 0x0000000e0000720c */ /* 0x040fe20003f64070 */
[----:B------:R-:W-:Y:S02]  /*16e60*/  IMAD.MOV R11, RZ, RZ, -R11 ;  /* 0x000000ffff0b7224 */ /* 0x000fe400078e0a0b */
[----:B------:R-:W-:Y:S01]  /*16e70*/  @!P2 IMAD.MOV R2, RZ, RZ, -R2 ;  /* 0x000000ffff02a224 */ /* 0x000fe200078e0a02 */
[C---:B------:R-:W-:Y:S01]  /*16e80*/  ISETP.GT.U32.AND P2, PT, R0.reuse, R12, PT ;  /* 0x0000000c0000720c */ /* 0x040fe20003f44070 */
[----:B------:R-:W-:Y:S01]  /*16e90*/  IMAD R13, R0, R11, R13 ;  /* 0x0000000b000d7224 */ /* 0x000fe200078e020d */
[----:B------:R-:W-:Y:S01]  /*16ea0*/  IADD3 R11, R6, 0x56, RZ ;  /* 0x00000056060b7810 */ /* 0x000fe20007ffe0ff */
[----:B------:R-:W-:Y:S01]  /*16eb0*/  @!P5 IMAD.IADD R15, R15, 0x1, -R0 ;  /* 0x000000010f0fd824 */ /* 0x000fe200078e0a00 */
[----:B------:R0:W-:Y:S01]  /*16ec0*/  STL [R1+0x144], R2 ;  /* 0x0001440201007387 */ /* 0x0001e20000100800 */
[----:B------:R-:W-:Y:S01]  /*16ed0*/  IMAD.HI.U32 R10, R20, R8, RZ ;  /* 0x00000008140a7227 */ /* 0x000fe200078e00ff */
[----:B------:R-:W-:-:S02]  /*16ee0*/  ISETP.GT.U32.AND P5, PT, R0, R13, PT ;  /* 0x0000000d0000720c */ /* 0x000fc40003fa4070 */
[----:B------:R-:W-:Y:S01]  /*16ef0*/  IABS R21, R11 ;  /* 0x0000000b00157213 */ /* 0x000fe20000000000 */
[----:B------:R-:W-:Y:S02]  /*16f00*/  @!P3 IMAD.IADD R14, R14, 0x1, -R0 ;  /* 0x000000010e0eb824 */ /* 0x000fe400078e0a00 */
[----:B------:R-:W-:Y:S02]  /*16f10*/  IMAD.MOV R10, RZ, RZ, -R10 ;  /* 0x000000ffff0a7224 */ /* 0x000fe400078e0a0a */
[----:B------:R-:W-:Y:S01]  /*16f20*/  @!P2 IMAD.IADD R12, R12, 0x1, -R0 ;  /* 0x000000010c0ca824 */ /* 0x000fe200078e0a00 */
[----:B------:R-:W-:Y:S01]  /*16f30*/  ISETP.GT.U32.AND P2, PT, R0, R15, PT ;  /* 0x0000000f0000720c */ /* 0x000fe20003f44070 */
[----:B0-----:R-:W-:Y:S02]  /*16f40*/  IMAD.MOV.U32 R2, RZ, RZ, R9 ;  /* 0x000000ffff027224 */ /* 0x001fe400078e0009 */
[----:B------:R-:W-:Y:S01]  /*16f50*/  IMAD.HI.U32 R9, R20, R17, RZ ;  /* 0x0000001114097227 */ /* 0x000fe200078e00ff */
[----:B------:R-:W-:-:S03]  /*16f60*/  ISETP.GT.U32.AND P3, PT, R0, R12, PT ;  /* 0x0000000c0000720c */ /* 0x000fc60003f64070 */
[----:B------:R-:W-:Y:S01]  /*16f70*/  @!P1 IMAD.MOV R2, RZ, RZ, -R2 ;  /* 0x000000ffff029224 */ /* 0x000fe200078e0a02 */
[C---:B------:R-:W-:Y:S01]  /*16f80*/  ISETP.GT.U32.AND P1, PT, R0.reuse, R14, PT ;  /* 0x0000000e0000720c */ /* 0x040fe20003f24070 */
[----:B------:R-:W-:Y:S02]  /*16f90*/  @!P5 IMAD.IADD R13, R13, 0x1, -R0 ;  /* 0x000000010d0dd824 */ /* 0x000fe400078e0a00 */
[----:B------:R-:W-:Y:S01]  /*16fa0*/  IMAD.MOV R9, RZ, RZ, -R9 ;  /* 0x000000ffff097224 */ /* 0x000fe200078e0a09 */
[----:B------:R0:W-:Y:S01]  /*16fb0*/  STL [R1+0x140], R2 ;  /* 0x0001400201007387 */ /* 0x0001e20000100800 */
[C---:B------:R-:W-:Y:S01]  /*16fc0*/  IMAD R8, R0.reuse, R10, R8 ;  /* 0x0000000a00087224 */ /* 0x040fe200078e0208 */
[C---:B------:R-:W-:Y:S01]  /*16fd0*/  ISETP.GT.U32.AND P5, PT, R0.reuse, R13, PT ;  /* 0x0000000d0000720c */ /* 0x040fe20003fa4070 */
[----:B------:R-:W-:Y:S01]  /*16fe0*/  IMAD R17, R0, R9, R17 ;  /* 0x0000000900117224 */ /* 0x000fe200078e0211 */
[----:B------:R-:W-:Y:S01]  /*16ff0*/  IADD3 R9, R6, 0x54, RZ ;  /* 0x0000005406097810 */ /* 0x000fe20007ffe0ff */
[--C-:B------:R-:W-:Y:S01]  /*17000*/  @!P2 IMAD.IADD R15, R15, 0x1, -R0.reuse ;  /* 0x000000010f0fa824 */ /* 0x100fe200078e0a00 */
[----:B------:R-:W-:Y:S01]  /*17010*/  ISETP.GT.U32.AND P2, PT, R0, R8, PT ;  /* 0x000000080000720c */ /* 0x000fe20003f44070 */
[--C-:B------:R-:W-:Y:S01]  /*17020*/  @!P3 IMAD.IADD R12, R12, 0x1, -R0.reuse ;  /* 0x000000010c0cb824 */ /* 0x100fe200078e0a00 */
[----:B------:R-:W-:Y:S01]  /*17030*/  IADD3 R10, R6, 0x55, RZ ;  /* 0x00000055060a7810 */ /* 0x000fe20007ffe0ff */
[----:B------:R-:W-:Y:S01]  /*17040*/  @!P1 IMAD.IADD R14, R14, 0x1, -R0 ;  /* 0x000000010e0e9824 */ /* 0x000fe200078e0a00 */
[----:B------:R-:W-:Y:S01]  /*17050*/  ISETP.GT.U32.AND P1, PT, R0, R17, PT ;  /* 0x000000110000720c */ /* 0x000fe20003f24070 */
[----:B0-----:R-:W-:Y:S01]  /*17060*/  IMAD.MOV.U32 R2, RZ, RZ, R12 ;  /* 0x000000ffff027224 */ /* 0x001fe200078e000c */
[----:B------:R-:W-:Y:S01]  /*17070*/  ISETP.GE.AND P3, PT, R7, RZ, PT ;  /* 0x000000ff0700720c */ /* 0x000fe20003f66270 */
[----:B------:R-:W-:Y:S01]  /*17080*/  IMAD.HI.U32 R16, R20, R21, RZ ;  /* 0x0000001514107227 */ /* 0x000fe200078e00ff */
[----:B------:R-:W-:-:S03]  /*17090*/  IABS R19, R10 ;  /* 0x0000000a00137213 */ /* 0x000fc60000000000 */
[--C-:B------:R-:W-:Y:S01]  /*170a0*/  @!P5 IMAD.IADD R13, R13, 0x1, -R0.reuse ;  /* 0x000000010d0dd824 */ /* 0x100fe200078e0a00 */
[----:B------:R-:W-:Y:S01]  /*170b0*/  ISETP.GE.AND P5, PT, R22, RZ, PT ;  /* 0x000000ff1600720c */ /* 0x000fe20003fa6270 */
[----:B------:R-:W-:Y:S01]  /*170c0*/  @!P2 IMAD.IADD R8, R8, 0x1, -R0 ;  /* 0x000000010808a824 */ /* 0x000fe200078e0a00 */
[----:B------:R-:W-:Y:S01]  /*170d0*/  IABS R22, R9 ;  /* 0x0000000900167213 */ /* 0x000fe20000000000 */
[----:B------:R-:W-:Y:S01]  /*170e0*/  @!P4 IMAD.MOV R2, RZ, RZ, -R2 ;  /* 0x000000ffff02c224 */ /* 0x000fe200078e0a02 */
[----:B------:R-:W-:Y:S01]  /*170f0*/  ISETP.GE.AND P2, PT, R18, RZ, PT ;  /* 0x000000ff1200720c */ /* 0x000fe20003f46270 */
[----:B------:R-:W-:Y:S01]  /*17100*/  @!P1 IMAD.IADD R17, R17, 0x1, -R0 ;  /* 0x0000000111119824 */ /* 0x000fe200078e0a00 */
[C---:B------:R-:W-:Y:S01]  /*17110*/  ISETP.GT.U32.AND P1, PT, R0.reuse, R8, PT ;  /* 0x000000080000720c */ /* 0x040fe20003f24070 */
[----:B------:R-:W-:Y:S02]  /*17120*/  IMAD.MOV.U32 R18, RZ, RZ, R22 ;  /* 0x000000ffff127224 */ /* 0x000fe400078e0016 */
[----:B------:R-:W-:Y:S01]  /*17130*/  IMAD.MOV.U32 R3, RZ, RZ, R15 ;  /* 0x000000ffff037224 */ /* 0x000fe200078e000f */
[----:B------:R-:W-:Y:S01]  /*17140*/  ISETP.GT.U32.AND P4, PT, R0, R17, PT ;  /* 0x000000110000720c */ /* 0x000fe20003f84070 */
[----:B------:R-:W-:-:S04]  /*17150*/  IMAD.HI.U32 R15, R20, R18, RZ ;  /* 0x00000012140f7227 */ /* 0x000fc800078e00ff */
[----:B------:R-:W-:Y:S02]  /*17160*/  IMAD.MOV R16, RZ, RZ, -R16 ;  /* 0x000000ffff107224 */ /* 0x000fe400078e0a10 */
[----:B------:R-:W-:Y:S02]  /*17170*/  IMAD.MOV R12, RZ, RZ, -R15 ;  /* 0x000000ffff0c7224 */ /* 0x000fe400078e0a0f */
[C---:B------:R-:W-:Y:S02]  /*17180*/  IMAD R21, R0.reuse, R16, R21 ;  /* 0x0000001000157224 */ /* 0x040fe400078e0215 */
[C---:B------:R-:W-:Y:S02]  /*17190*/  IMAD R18, R0.reuse, R12, R18 ;  /* 0x0000000c00127224 */ /* 0x040fe400078e0212 */
[----:B------:R-:W-:Y:S01]  /*171a0*/  @!P6 IMAD.MOV R3, RZ, RZ, -R3 ;  /* 0x000000ffff03e224 */ /* 0x000fe200078e0a03 */
[C---:B------:R-:W-:Y:S01]  /*171b0*/  ISETP.GT.U32.AND P6, PT, R0.reuse, R21, PT ;  /* 0x000000150000720c */ /* 0x040fe20003fc4070 */
[--C-:B------:R-:W-:Y:S01]  /*171c0*/  @!P4 IMAD.IADD R17, R17, 0x1, -R0.reuse ;  /* 0x000000011111c824 */ /* 0x100fe200078e0a00 */
[----:B------:R-:W-:Y:S01]  /*171d0*/  ISETP.GT.U32.AND P4, PT, R0, R18, PT ;  /* 0x000000120000720c */ /* 0x000fe20003f84070 */
[----:B------:R-:W-:Y:S01]  /*171e0*/  IMAD.HI.U32 R7, R20, R19, RZ ;  /* 0x0000001314077227 */ /* 0x000fe200078e00ff */
[----:B------:R0:W-:Y:S03]  /*171f0*/  STL [R1+0x114], R3 ;  /* 0x0001140301007387 */ /* 0x0001e60000100800 */
[----:B------:R-:W-:Y:S01]  /*17200*/  @!P1 IMAD.IADD R8, R8, 0x1, -R0 ;  /* 0x0000000108089824 */ /* 0x000fe200078e0a00 */
[----:B------:R1:W-:Y:S01]  /*17210*/  STL [R1+0x118], R2 ;  /* 0x0001180201007387 */ /* 0x0003e20000100800 */
[----:B------:R-:W-:Y:S01]  /*17220*/  IMAD.MOV R7, RZ, RZ, -R7 ;  /* 0x000000ffff077224 */ /* 0x000fe200078e0a07 */
[----:B------:R-:W-:-:S02]  /*17230*/  ISETP.GE.AND P1, PT, R10, RZ, PT ;  /* 0x000000ff0a00720c */ /* 0x000fc40003f26270 */
[----:B------:R-:W-:Y:S01]  /*17240*/  IADD3 R10, R6, 0x52, RZ ;  /* 0x00000052060a7810 */ /* 0x000fe20007ffe0ff */
[----:B------:R-:W-:Y:S01]  /*17250*/  @!P6 IMAD.IADD R21, R21, 0x1, -R0 ;  /* 0x000000011515e824 */ /* 0x000fe200078e0a00 */
[----:B------:R-:W-:Y:S01]  /*17260*/  ISETP.GE.AND P6, PT, R9, RZ, PT ;  /* 0x000000ff0900720c */ /* 0x000fe20003fc6270 */
[----:B0-----:R-:W-:Y:S01]  /*17270*/  IMAD.MOV.U32 R3, RZ, RZ, R14 ;  /* 0x000000ffff037224 */ /* 0x001fe200078e000e */
[----:B------:R-:W-:Y:S01]  /*17280*/  IABS R9, R10 ;  /* 0x0000000a00097213 */ /* 0x000fe20000000000 */
[----:B------:R-:W-:Y:S01]  /*17290*/  IMAD R19, R0, R7, R19 ;  /* 0x0000000700137224 */ /* 0x000fe200078e0213 */
[C---:B------:R-:W-:Y:S01]  /*172a0*/  IADD3 R7, R6.reuse, 0x53, RZ ;  /* 0x0000005306077810 */ /* 0x040fe20007ffe0ff */
[----:B-1----:R-:W-:Y:S01]  /*172b0*/  IMAD.MOV.U32 R2, RZ, RZ, R13 ;  /* 0x000000ffff027224 */ /* 0x002fe200078e000d */
[----:B------:R-:W-:Y:S01]  /*172c0*/  IADD3 R13, R6, 0x51, RZ ;  /* 0x00000051060d7810 */ /* 0x000fe20007ffe0ff */
[----:B------:R-:W-:Y:S01]  /*172d0*/  @!P0 IMAD.MOV R3, RZ, RZ, -R3 ;  /* 0x000000ffff038224 */ /* 0x000fe200078e0a03 */
[----:B------:R-:W-:Y:S01]  /*172e0*/  ISETP.GE.AND P0, PT, R11, RZ, PT ;  /* 0x000000ff0b00720c */ /* 0x000fe20003f06270 */
[----:B------:R-:W-:Y:S01]  /*172f0*/  @!P3 IMAD.MOV R2, RZ, RZ, -R2 ;  /* 0x000000ffff02b224 */ /* 0x000fe200078e0a02 */
[----:B------:R-:W-:Y:S01]  /*17300*/  ISETP.GT.U32.AND P3, PT, R0, R19, PT ;  /* 0x000000130000720c */ /* 0x000fe20003f64070 */
[----:B------:R-:W-:Y:S01]  /*17310*/  @!P4 IMAD.IADD R18, R18, 0x1, -R0 ;  /* 0x000000011212c824 */ /* 0x000fe200078e0a00 */
[----:B------:R-:W-:Y:S01]  /*17320*/  STL [R1+0x120], R3 ;  /* 0x0001200301007387 */ /* 0x000fe20000100800 */
[----:B------:R-:W-:Y:S01]  /*17330*/  IABS R15, R7 ;  /* 0x00000007000f7213 */ /* 0x000fe20000000000 */
[----:B------:R-:W-:Y:S01]  /*17340*/  IMAD.HI.U32 R11, R20, R9, RZ ;  /* 0x00000009140b7227 */ /* 0x000fe200078e00ff */
[----:B------:R-:W-:Y:S01]  /*17350*/  IABS R16, R13 ;  /* 0x0000000d00107213 */ /* 0x000fe20000000000 */
[----:B------:R0:W-:Y:S01]  /*17360*/  STL [R1+0x128], R2 ;  /* 0x0001280201007387 */ /* 0x0001e20000100800 */
[----:B------:R-:W-:Y:S01]  /*17370*/  ISETP.GT.U32.AND P4, PT, R0, R18, PT ;  /* 0x000000120000720c */ /* 0x000fe20003f84070 */
[----:B------:R-:W-:-:S02]  /*17380*/  IMAD.MOV R11, RZ, RZ, -R11 ;  /* 0x000000ffff0b7224 */ /* 0x000fc400078e0a0b */
[----:B------:R-:W-:-:S04]  /*17390*/  IMAD.HI.U32 R12, R20, R15, RZ ;  /* 0x0000000f140c7227 */ /* 0x000fc800078e00ff */
[----:B------:R-:W-:Y:S01]  /*173a0*/  IMAD R9, R0, R11, R9 ;  /* 0x0000000b00097224 */ /* 0x000fe200078e0209 */
[C---:B------:R-:W-:Y:S01]  /*173b0*/  IADD3 R11, R6.reuse, 0x4f, RZ ;  /* 0x0000004f060b7810 */ /* 0x040fe20007ffe0ff */
[----:B0-----:R-:W-:Y:S01]  /*173c0*/  IMAD.MOV.U32 R2, RZ, RZ, R8 ;  /* 0x000000ffff027224 */ /* 0x001fe200078e0008 */
[----:B------:R-:W-:Y:S01]  /*173d0*/  IADD3 R8, R6, 0x50, RZ ;  /* 0x0000005006087810 */ /* 0x000fe20007ffe0ff */
[----:B------:R-:W-:Y:S01]  /*173e0*/  IMAD.MOV R12, RZ, RZ, -R12 ;  /* 0x000000ffff0c7224 */ /* 0x000fe200078e0a0c */
[----:B------:R-:W-:Y:S01]  /*173f0*/  IABS R14, R11 ;  /* 0x0000000b000e7213 */ /* 0x000fe20000000000 */
[----:B------:R-:W-:Y:S01]  /*17400*/  @!P5 IMAD.MOV R2, RZ, RZ, -R2 ;  /* 0x000000ffff02d224 */ /* 0x000fe200078e0a02 */
[----:B------:R-:W-:Y:S01]  /*17410*/  ISETP.GT.U32.AND P5, PT, R0, R21, PT ;  /* 0x000000150000720c */ /* 0x000fe20003fa4070 */
[--C-:B------:R-:W-:Y:S02]  /*17420*/  @!P3 IMAD.IADD R19, R19, 0x1, -R0.reuse ;  /* 0x000000011313b824 */ /* 0x100fe400078e0a00 */
[----:B------:R-:W-:Y:S01]  /*17430*/  @!P4 IMAD.IADD R18, R18, 0x1, -R0 ;  /* 0x000000011212c824 */ /* 0x000fe200078e0a00 */
[C---:B------:R-:W-:Y:S01]  /*17440*/  ISETP.GT.U32.AND P4, PT, R0.reuse, R9, PT ;  /* 0x000000090000720c */ /* 0x040fe20003f84070 */
[C---:B------:R-:W-:Y:S01]  /*17450*/  IMAD R15, R0.reuse, R12, R15 ;  /* 0x0000000c000f7224 */ /* 0x040fe200078e020f */
[----:B------:R-:W-:Y:S01]  /*17460*/  ISETP.GT.U32.AND P3, PT, R0, R19, PT ;  /* 0x000000130000720c */ /* 0x000fe20003f64070 */
[----:B------:R-:W-:Y:S01]  /*17470*/  IMAD.MOV.U32 R3, RZ, RZ, R17 ;  /* 0x000000ffff037224 */ /* 0x000fe200078e0011 */
[----:B------:R0:W-:Y:S01]  /*17480*/  STL [R1+0x12c], R2 ;  /* 0x00012c0201007387 */ /* 0x0001e20000100800 */
[----:B------:R-:W-:Y:S01]  /*17490*/  IMAD.HI.U32 R17, R20, R14, RZ ;  /* 0x0000000e14117227 */ /* 0x000fe200078e00ff */
[----:B------:R-:W-:-:S03]  /*174a0*/  IABS R12, R8 ;  /* 0x00000008000c7213 */ /* 0x000fc60000000000 */
[--C-:B------:R-:W-:Y:S01]  /*174b0*/  @!P5 IMAD.IADD R21, R21, 0x1, -R0.reuse ;  /* 0x000000011515d824 */ /* 0x100fe200078e0a00 */
[C---:B------:R-:W-:Y:S01]  /*174c0*/  ISETP.GT.U32.AND P5, PT, R0.reuse, R15, PT ;  /* 0x0000000f0000720c */ /* 0x040fe20003fa4070 */
[----:B------:R-:W-:Y:S02]  /*174d0*/  @!P2 IMAD.MOV R3, RZ, RZ, -R3 ;  /* 0x000000ffff03a224 */ /* 0x000fe400078e0a03 */
[--C-:B------:R-:W-:Y:S02]  /*174e0*/  @!P4 IMAD.IADD R9, R9, 0x1, -R0.reuse ;  /* 0x000000010909c824 */ /* 0x100fe400078e0a00 */
[----:B------:R-:W-:Y:S01]  /*174f0*/  @!P3 IMAD.IADD R19, R19, 0x1, -R0 ;  /* 0x000000011313b824 */ /* 0x000fe200078e0a00 */
[----:B------:R1:W-:Y:S01]  /*17500*/  STL [R1+0xa0], R3 ;  /* 0x0000a00301007387 */ /* 0x0003e20000100800 */
[----:B0-----:R-:W-:Y:S01]  /*17510*/  IMAD.MOV.U32 R2, RZ, RZ, R21 ;  /* 0x000000ffff027224 */ /* 0x001fe200078e0015 */
[----:B------:R-:W-:Y:S01]  /*17520*/  ISETP.GT.U32.AND P4, PT, R0, R9, PT ;  /* 0x000000090000720c */ /* 0x000fe20003f84070 */
[----:B------:R-:W-:Y:S01]  /*17530*/  IMAD.HI.U32 R22, R20, R16, RZ ;  /* 0x0000001014167227 */ /* 0x000fe200078e00ff */
[----:B------:R-:W-:-:S03]  /*17540*/  ISETP.GE.AND P3, PT, R7, RZ, PT ;  /* 0x000000ff0700720c */ /* 0x000fc60003f66270 */
[----:B------:R-:W-:Y:S01]  /*17550*/  @!P5 IMAD.IADD R15, R15, 0x1, -R0 ;  /* 0x000000010f0fd824 */ /* 0x000fe200078e0a00 */
[----:B------:R-:W-:Y:S01]  /*17560*/  ISETP.GE.AND P5, PT, R10, RZ, PT ;  /* 0x000000ff0a00720c */ /* 0x000fe20003fa6270 */
[----:B------:R-:W-:Y:S01]  /*17570*/  IMAD.MOV R17, RZ, RZ, -R17 ;  /* 0x000000ffff117224 */ /* 0x000fe200078e0a11 */
[----:B------:R-:W-:Y:S01]  /*17580*/  IADD3 R10, R6, 0x4e, RZ ;  /* 0x0000004e060a7810 */ /* 0x000fe20007ffe0ff */
[----:B-1----:R-:W-:Y:S01]  /*17590*/  IMAD.MOV.U32 R3, RZ, RZ, R19 ;  /* 0x000000ffff037224 */ /* 0x002fe200078e0013 */
[----:B------:R-:W-:Y:S01]  /*175a0*/  ISETP.GT.U32.AND P2, PT, R0, R15, PT ;  /* 0x0000000f0000720c */ /* 0x000fe20003f44070 */
[----:B------:R-:W-:Y:S02]  /*175b0*/  @!P0 IMAD.MOV R2, RZ, RZ, -R2 ;  /* 0x000000ffff028224 */ /* 0x000fe400078e0a02 */
[----:B------:R-:W-:-:S03]  /*175c0*/  IMAD.HI.U32 R7, R20, R12, RZ ;  /* 0x0000000c14077227 */ /* 0x000fc600078e00ff */
[----:B------:R0:W-:Y:S01]  /*175d0*/  STL [R1+0xa4], R2 ;  /* 0x0000a40201007387 */ /* 0x0001e20000100800 */
[----:B------:R-:W-:Y:S02]  /*175e0*/  IMAD.MOV R22, RZ, RZ, -R22 ;  /* 0x000000ffff167224 */ /* 0x000fe400078e0a16 */
[----:B------:R-:W-:Y:S01]  /*175f0*/  @!P1 IMAD.MOV R3, RZ, RZ, -R3 ;  /* 0x000000ffff039224 */ /* 0x000fe200078e0a03 */
[----:B------:R-:W-:Y:S01]  /*17600*/  ISETP.GE.AND P1, PT, R13, RZ, PT ;  /* 0x000000ff0d00720c */ /* 0x000fe20003f26270 */
[C---:B------:R-:W-:Y:S02]  /*17610*/  IMAD R13, R0.reuse, R17, R14 ;  /* 0x00000011000d7224 */ /* 0x040fe400078e020e */
[----:B------:R-:W-:Y:S01]  /*17620*/  IMAD.MOV R7, RZ, RZ, -R7 ;  /* 0x000000ffff077224 */ /* 0x000fe200078e0a07 */
[----:B------:R-:W-:Y:S01]  /*17630*/  STL [R1+0xa8], R3 ;  /* 0x0000a80301007387 */ /* 0x000fe20000100800 */
[----:B------:R-:W-:Y:S01]  /*17640*/  IMAD R16, R0, R22, R16 ;  /* 0x0000001600107224 */ /* 0x000fe200078e0210 */
[----:B------:R-:W-:Y:S01]  /*17650*/  IADD3 R22, R6, 0x39, RZ ;  /* 0x0000003906167810 */ /* 0x000fe20007ffe0ff */
[----:B0-----:R-:W-:-:S02]  /*17660*/  IMAD.MOV.U32 R2, RZ, RZ, R18 ;  /* 0x000000ffff027224 */ /* 0x001fc400078e0012 */
[----:B------:R-:W-:Y:S01]  /*17670*/  @!P4 IMAD.IADD R9, R9, 0x1, -R0 ;  /* 0x000000010909c824 */ /* 0x000fe200078e0a00 */
[C---:B------:R-:W-:Y:S01]  /*17680*/  ISETP.GT.U32.AND P4, PT, R0.reuse, R13, PT ;  /* 0x0000000d0000720c */ /* 0x040fe20003f84070 */
[C---:B------:R-:W-:Y:S01]  /*17690*/  IMAD R12, R0.reuse, R7, R12 ;  /* 0x00000007000c7224 */ /* 0x040fe200078e020c */
[C---:B------:R-:W-:Y:S01]  /*176a0*/  ISETP.GT.U32.AND P0, PT, R0.reuse, R16, PT ;  /* 0x000000100000720c */ /* 0x040fe20003f04070 */
[----:B------:R-:W-:Y:S01]  /*176b0*/  @!P6 IMAD.MOV R2, RZ, RZ, -R2 ;  /* 0x000000ffff02e224 */ /* 0x000fe200078e0a02 */
[----:B------:R-:W-:Y:S01]  /*176c0*/  IABS R7, R10 ;  /* 0x0000000a00077213 */ /* 0x000fe20000000000 */
[----:B------:R-:W-:Y:S01]  /*176d0*/  @!P2 IMAD.IADD R15, R15, 0x1, -R0 ;  /* 0x000000010f0fa824 */ /* 0x000fe200078e0a00 */
[----:B------:R-:W-:Y:S02]  /*176e0*/  ISETP.GT.U32.AND P6, PT, R0, R12, PT ;  /* 0x0000000c0000720c */ /* 0x000fe40003fc4070 */
[----:B------:R0:W-:Y:S01]  /*176f0*/  STL [R1+0x100], R2 ;  /* 0x0001000201007387 */ /* 0x0001e20000100800 */
[----:B------:R-:W-:Y:S01]  /*17700*/  ISETP.GE.AND P2, PT, R8, RZ, PT ;  /* 0x000000ff0800720c */ /* 0x000fe20003f46270 */
[----:B------:R-:W-:Y:S01]  /*17710*/  IMAD.HI.U32 R14, R20, R7, RZ ;  /* 0x00000007140e7227 */ /* 0x000fe200078e00ff */
[----:B------:R-:W-:-:S02]  /*17720*/  IADD3 R8, R6, 0x4d, RZ ;  /* 0x0000004d06087810 */ /* 0x000fc40007ffe0ff */
[----:B------:R-:W-:Y:S01]  /*17730*/  IABS R23, R22 ;  /* 0x0000001600177213 */ /* 0x000fe20000000000 */
[--C-:B------:R-:W-:Y:S02]  /*17740*/  @!P4 IMAD.IADD R13, R13, 0x1, -R0.reuse ;  /* 0x000000010d0dc824 */ /* 0x100fe400078e0a00 */
[--C-:B------:R-:W-:Y:S01]  /*17750*/  @!P0 IMAD.IADD R16, R16, 0x1, -R0.reuse ;  /* 0x0000000110108824 */ /* 0x100fe200078e0a00 */
[----:B------:R-:W-:Y:S01]  /*17760*/  ISETP.GE.AND P0, PT, R11, RZ, PT ;  /* 0x000000ff0b00720c */ /* 0x000fe20003f06270 */
[----:B0-----:R-:W-:Y:S01]  /*17770*/  IMAD.MOV.U32 R2, RZ, RZ, R15 ;  /* 0x000000ffff027224 */ /* 0x001fe200078e000f */
[----:B------:R-:W-:Y:S01]  /*17780*/  IABS R15, R8 ;  /* 0x00000008000f7213 */ /* 0x000fe20000000000 */
[----:B------:R-:W-:Y:S01]  /*17790*/  @!P6 IMAD.IADD R12, R12, 0x1, -R0 ;  /* 0x000000010c0ce824 */ /* 0x000fe200078e0a00 */
[C---:B------:R-:W-:Y:S01]  /*177a0*/  ISETP.GT.U32.AND P4, PT, R0.reuse, R13, PT ;  /* 0x0000000d0000720c */ /* 0x040fe20003f84070 */
[----:B------:R-:W-:Y:S01]  /*177b0*/  @!P3 IMAD.MOV R2, RZ, RZ, -R2 ;  /* 0x000000ffff02b224 */ /* 0x000fe200078e0a02 */
[C---:B------:R-:W-:Y:S01]  /*177c0*/  ISETP.GT.U32.AND P6, PT, R0.reuse, R16, PT ;  /* 0x000000100000720c */ /* 0x040fe20003fc4070 */
[----:B------:R-:W-:Y:S01]  /*177d0*/  IMAD.MOV R14, RZ, RZ, -R14 ;  /* 0x000000ffff0e7224 */ /* 0x000fe200078e0a0e */
[----:B------:R-:W-:Y:S01]  /*177e0*/  ISETP.GT.U32.AND P3, PT, R0, R12, PT ;  /* 0x0000000c0000720c */ /* 0x000fe20003f64070 */
[----:B------:R-:W-:Y:S01]  /*177f0*/  IMAD.HI.U32 R26, R20, R23, RZ ;  /* 0x00000017141a7227 */ /* 0x000fe200078e00ff */
[----:B------:R0:W-:Y:S01]  /*17800*/  STL [R1+0x108], R2 ;  /* 0x0001080201007387 */ /* 0x0001e20000100800 */
[----:B------:R-:W-:-:S02]  /*17810*/  IADD3 R11, R6, 0x4c, RZ ;  /* 0x0000004c060b7810 */ /* 0x000fc40007ffe0ff */
[----:B------:R-:W-:Y:S02]  /*17820*/  IMAD R7, R0, R14, R7 ;  /* 0x0000000e00077224 */ /* 0x000fe400078e0207 */
[----:B------:R-:W-:Y:S01]  /*17830*/  IABS R14, R11 ;  /* 0x0000000b000e7213 */ /* 0x000fe20000000000 */
[----:B------:R-:W-:Y:S02]  /*17840*/  IMAD.MOV R26, RZ, RZ, -R26 ;  /* 0x000000ffff1a7224 */ /* 0x000fe400078e0a1a */
[----:B------:R-:W-:Y:S02]  /*17850*/  @!P4 IMAD.IADD R13, R13, 0x1, -R0 ;  /* 0x000000010d0dc824 */ /* 0x000fe400078e0a00 */
[----:B0-----:R-:W-:Y:S02]  /*17860*/  IMAD.MOV.U32 R2, RZ, RZ, R9 ;  /* 0x000000ffff027224 */ /* 0x001fe400078e0009 */
[----:B------:R-:W-:-:S04]  /*17870*/  IMAD.HI.U32 R9, R20, R15, RZ ;  /* 0x0000000f14097227 */ /* 0x000fc800078e00ff */
[----:B------:R-:W-:Y:S02]  /*17880*/  IMAD.MOV R9, RZ, RZ, -R9 ;  /* 0x000000ffff097224 */ /* 0x000fe400078e0a09 */
[--C-:B------:R-:W-:Y:S01]  /*17890*/  @!P6 IMAD.IADD R16, R16, 0x1, -R0.reuse ;  /* 0x000000011010e824 */ /* 0x100fe200078e0a00 */
[C---:B------:R-:W-:Y:S01]  /*178a0*/  ISETP.GT.U32.AND P6, PT, R0.reuse, R7, PT ;  /* 0x000000070000720c */ /* 0x040fe20003fc4070 */
[----:B------:R-:W-:Y:S01]  /*178b0*/  IMAD R15, R0, R9, R15 ;  /* 0x00000009000f7224 */ /* 0x000fe200078e020f */
[----:B------:R-:W-:Y:S01]  /*178c0*/  IADD3 R9, R6, 0x4a, RZ ;  /* 0x0000004a06097810 */ /* 0x000fe20007ffe0ff */
[----:B------:R-:W-:Y:S01]  /*178d0*/  @!P3 IMAD.IADD R12, R12, 0x1, -R0 ;  /* 0x000000010c0cb824 */ /* 0x000fe200078e0a00 */
[----:B------:R-:W-:Y:S01]  /*178e0*/  ISETP.GE.AND P3, PT, R8, RZ, PT ;  /* 0x000000ff0800720c */ /* 0x000fe20003f66270 */
[----:B------:R-:W-:Y:S01]  /*178f0*/  @!P5 IMAD.MOV R2, RZ, RZ, -R2 ;  /* 0x000000ffff02d224 */ /* 0x000fe200078e0a02 */
[----:B------:R-:W-:Y:S01]  /*17900*/  ISETP.GT.U32.AND P4, PT, R0, R15, PT ;  /* 0x0000000f0000720c */ /* 0x000fe20003f84070 */
[----:B------:R-:W-:Y:S01]  /*17910*/  IMAD.HI.U32 R18, R20, R14, RZ ;  /* 0x0000000e14127227 */ /* 0x000fe200078e00ff */
[----:B------:R-:W-:-:S02]  /*17920*/  IADD3 R8, R6, 0x4b, RZ ;  /* 0x0000004b06087810 */ /* 0x000fc40007ffe0ff */
[----:B------:R-:W-:Y:S01]  /*17930*/  ISETP.GE.AND P5, PT, R10, RZ, PT ;  /* 0x000000ff0a00720c */ /* 0x000fe20003fa6270 */
[----:B------:R-:W-:Y:S01]  /*17940*/  IMAD.MOV R18, RZ, RZ, -R18 ;  /* 0x000000ffff127224 */ /* 0x000fe200078e0a12 */
[----:B------:R0:W-:Y:S01]  /*17950*/  STL [R1+0x110], R2 ;  /* 0x0001100201007387 */ /* 0x0001e20000100800 */
[----:B------:R-:W-:Y:S01]  /*17960*/  IABS R10, R8 ;  /* 0x00000008000a7213 */ /* 0x000fe20000000000 */
[----:B------:R-:W-:Y:S01]  /*17970*/  @!P6 IMAD.IADD R7, R7, 0x1, -R0 ;  /* 0x000000010707e824 */ /* 0x000fe200078e0a00 */
[----:B------:R-:W-:Y:S01]  /*17980*/  ISETP.GE.AND P6, PT, R11, RZ, PT ;  /* 0x000000ff0b00720c */ /* 0x000fe20003fc6270 */
[----:B------:R-:W-:Y:S01]  /*17990*/  IMAD R14, R0, R18, R14 ;  /* 0x00000012000e7224 */ /* 0x000fe200078e020e */
[----:B------:R-:W-:Y:S01]  /*179a0*/  IABS R17, R9 ;  /* 0x0000000900117213 */ /* 0x000fe20000000000 */
[----:B------:R-:W-:Y:S02]  /*179b0*/  IMAD.MOV.U32 R3, RZ, RZ, R12 ;  /* 0x000000ffff037224 */ /* 0x000fe400078e000c */
[----:B------:R-:W-:-:S02]  /*179c0*/  @!P4 IMAD.IADD R15, R15, 0x1, -R0 ;  /* 0x000000010f0fc824 */ /* 0x000fc400078e0a00 */
[----:B0-----:R-:W-:Y:S02]  /*179d0*/  IMAD.MOV.U32 R2, RZ, RZ, R16 ;  /* 0x000000ffff027224 */ /* 0x001fe400078e0010 */
[----:B------:R-:W-:Y:S01]  /*179e0*/  IMAD.HI.U32 R11, R20, R10, RZ ;  /* 0x0000000a140b7227 */ /* 0x000fe200078e00ff */
[----:B------:R-:W-:-:S03]  /*179f0*/  ISETP.GT.U32.AND P4, PT, R0, R15, PT ;  /* 0x0000000f0000720c */ /* 0x000fc60003f84070 */
[----:B------:R-:W-:Y:S01]  /*17a00*/  @!P1 IMAD.MOV R2, RZ, RZ, -R2 ;  /* 0x000000ffff029224 */ /* 0x000fe200078e0a02 */
[C---:B------:R-:W-:Y:S01]  /*17a10*/  ISETP.GT.U32.AND P1, PT, R0.reuse, R7, PT ;  /* 0x000000070000720c */ /* 0x040fe20003f24070 */
[----:B------:R-:W-:Y:S01]  /*17a20*/  @!P2 IMAD.MOV R3, RZ, RZ, -R3 ;  /* 0x000000ffff03a224 */ /* 0x000fe200078e0a03 */
[----:B------:R-:W-:Y:S01]  /*17a30*/  ISETP.GT.U32.AND P2, PT, R0, R14, PT ;  /* 0x0000000e0000720c */ /* 0x000fe20003f44070 */
[----:B------:R-:W-:Y:S01]  /*17a40*/  IMAD.MOV R11, RZ, RZ, -R11 ;  /* 0x000000ffff0b7224 */ /* 0x000fe200078e0a0b */
[----:B------:R0:W-:Y:S01]  /*17a50*/  STL [R1+0x10c], R2 ;  /* 0x00010c0201007387 */ /* 0x0001e20000100800 */
[----:B------:R-:W-:-:S03]  /*17a60*/  IMAD.HI.U32 R12, R20, R17, RZ ;  /* 0x00000011140c7227 */ /* 0x000fc600078e00ff */
[----:B------:R1:W-:Y:S01]  /*17a70*/  STL [R1+0xe4], R3 ;  /* 0x0000e40301007387 */ /* 0x0003e20000100800 */
[C---:B------:R-:W-:Y:S02]  /*17a80*/  IMAD R10, R0.reuse, R11, R10 ;  /* 0x0000000b000a7224 */ /* 0x040fe400078e020a */
[----:B------:R-:W-:Y:S02]  /*17a90*/  @!P4 IMAD.IADD R15, R15, 0x1, -R0 ;  /* 0x000000010f0fc824 */ /* 0x000fe400078e0a00 */
[----:B------:R-:W-:Y:S01]  /*17aa0*/  IMAD.MOV R12, RZ, RZ, -R12 ;  /* 0x000000ffff0c7224 */ /* 0x000fe200078e0a0c */
[----:B------:R-:W-:Y:S01]  /*17ab0*/  ISETP.GT.U32.AND P4, PT, R0, R10, PT ;  /* 0x0000000a0000720c */ /* 0x000fe20003f84070 */
[--C-:B------:R-:W-:Y:S01]  /*17ac0*/  @!P1 IMAD.IADD R7, R7, 0x1, -R0.reuse ;  /* 0x0000000107079824 */ /* 0x100fe200078e0a00 */
[----:B------:R-:W-:Y:S01]  /*17ad0*/  ISETP.GE.AND P1, PT, R9, RZ, PT ;  /* 0x000000ff0900720c */ /* 0x000fe20003f26270 */
[----:B------:R-:W-:Y:S02]  /*17ae0*/  @!P2 IMAD.IADD R14, R14, 0x1, -R0 ;  /* 0x000000010e0ea824 */ /* 0x000fe400078e0a00 */
[----:B0-----:R-:W-:Y:S01]  /*17af0*/  IMAD.MOV.U32 R2, RZ, RZ, R13 ;  /* 0x000000ffff027224 */ /* 0x001fe200078e000d */
[----:B------:R-:W-:Y:S01]  /*17b00*/  IADD3 R13, R6, 0x49, RZ ;  /* 0x00000049060d7810 */ /* 0x000fe20007ffe0ff */
[C---:B------:R-:W-:Y:S01]  /*17b10*/  IMAD R17, R0.reuse, R12, R17 ;  /* 0x0000000c00117224 */ /* 0x040fe200078e0211 */
[----:B------:R-:W-:Y:S01]  /*17b20*/  ISETP.GT.U32.AND P2, PT, R0, R14, PT ;  /* 0x0000000e0000720c */ /* 0x000fe20003f44070 */
[----:B-1----:R-:W-:Y:S01]  /*17b30*/  IMAD.MOV.U32 R3, RZ, RZ, R7 ;  /* 0x000000ffff037224 */ /* 0x002fe200078e0007 */
[----:B------:R-:W-:Y:S01]  /*17b40*/  IADD3 R12, R6, 0x48, RZ ;  /* 0x00000048060c7810 */ /* 0x000fe20007ffe0ff */
[----:B------:R-:W-:Y:S01]  /*17b50*/  @!P0 IMAD.MOV R2, RZ, RZ, -R2 ;  /* 0x000000ffff028224 */ /* 0x000fe200078e0a02 */
[----:B------:R-:W-:Y:S01]  /*17b60*/  IABS R9, R13 ;  /* 0x0000000d00097213 */ /* 0x000fe20000000000 */
[----:B------:R-:W-:Y:S01]  /*17b70*/  @!P5 IMAD.MOV R3, RZ, RZ, -R3 ;  /* 0x000000ffff03d224 */ /* 0x000fe200078e0a03 */
[----:B------:R-:W-:Y:S01]  /*17b80*/  ISETP.GT.U32.AND P5, PT, R0, R17, PT ;  /* 0x000000110000720c */ /* 0x000fe20003fa4070 */
[--C-:B------:R-:W-:Y:S01]  /*17b90*/  @!P4 IMAD.IADD R10, R10, 0x1, -R0.reuse ;  /* 0x000000010a0ac824 */ /* 0x100fe200078e0a00 */
[----:B------:R0:W-:Y:S01]  /*17ba0*/  STL [R1+0xe8], R2 ;  /* 0x0000e80201007387 */ /* 0x0001e20000100800 */
[----:B------:R-:W-:Y:S01]  /*17bb0*/  IABS R11, R12 ;  /* 0x0000000c000b7213 */ /* 0x000fe20000000000 */
[----:B------:R-:W-:Y:S01]  /*17bc0*/  IMAD R23, R0, R26, R23 ;  /* 0x0000001a00177224 */ /* 0x000fe200078e0217 */
[----:B------:R-:W-:Y:S01]  /*17bd0*/  ISETP.GE.AND P0, PT, R8, RZ, PT ;  /* 0x000000ff0800720c */ /* 0x000fe20003f06270 */
[----:B------:R-:W-:Y:S01]  /*17be0*/  STL [R1+0xf8], R3 ;  /* 0x0000f80301007387 */ /* 0x000fe20000100800 */
[----:B------:R-:W-:Y:S01]  /*17bf0*/  ISETP.GT.U32.AND P4, PT, R0, R10, PT ;  /* 0x0000000a0000720c */ /* 0x000fe20003f84070 */
[----:B------:R-:W-:Y:S01]  /*17c00*/  @!P2 IMAD.IADD R14, R14, 0x1, -R0 ;  /* 0x000000010e0ea824 */ /* 0x000fe200078e0a00 */
[----:B------:R-:W-:Y:S01]  /*17c10*/  ISETP.GE.AND P2, PT, R12, RZ, PT ;  /* 0x000000ff0c00720c */ /* 0x000fe20003f46270 */
[----:B------:R-:W-:Y:S01]  /*17c20*/  IMAD.HI.U32 R12, R20, R11, RZ ;  /* 0x0000000b140c7227 */ /* 0x000fe200078e00ff */
[----:B------:R-:W-:-:S02]  /*17c30*/  IADD3 R8, R6, 0x47, RZ ;  /* 0x0000004706087810 */ /* 0x000fc40007ffe0ff */
[----:B------:R-:W-:Y:S01]  /*17c40*/  IADD3 R26, R6, 0x12, RZ ;  /* 0x00000012061a7810 */ /* 0x000fe20007ffe0ff */
[----:B0-----:R-:W-:Y:S01]  /*17c50*/  IMAD.MOV.U32 R2, RZ, RZ, R15 ;  /* 0x000000ffff027224 */ /* 0x001fe200078e000f */
[----:B------:R-:W-:Y:S01]  /*17c60*/  IABS R7, R8 ;  /* 0x0000000800077213 */ /* 0x000fe20000000000 */
[----:B------:R-:W-:Y:S02]  /*17c70*/  @!P5 IMAD.IADD R17, R17, 0x1, -R0 ;  /* 0x000000011111d824 */ /* 0x000fe400078e0a00 */
[----:B------:R-:W-:Y:S01]  /*17c80*/  @!P3 IMAD.MOV R2, RZ, RZ, -R2 ;  /* 0x000000ffff02b224 */ /* 0x000fe200078e0a02 */
[----:B------:R-:W-:Y:S01]  /*17c90*/  ISETP.GE.AND P3, PT, R13, RZ, PT ;  /* 0x000000ff0d00720c */ /* 0x000fe20003f66270 */
[----:B------:R-:W-:Y:S01]  /*17ca0*/  IMAD.HI.U32 R15, R20, R9, RZ ;  /* 0x00000009140f7227 */ /* 0x000fe200078e00ff */
[----:B------:R-:W-:Y:S02]  /*17cb0*/  ISETP.GT.U32.AND P5, PT, R0, R17, PT ;  /* 0x000000110000720c */ /* 0x000fe40003fa4070 */
[----:B------:R0:W-:Y:S01]  /*17cc0*/  STL [R1+0xf4], R2 ;  /* 0x0000f40201007387 */ /* 0x0001e20000100800 */
[----:B------:R-:W-:-:S02]  /*17cd0*/  IMAD.MOV R15, RZ, RZ, -R15 ;  /* 0x000000ffff0f7224 */ /* 0x000fc400078e0a0f */
[----:B------:R-:W-:Y:S02]  /*17ce0*/  IMAD.MOV R12, RZ, RZ, -R12 ;  /* 0x000000ffff0c7224 */ /* 0x000fe400078e0a0c */
[----:B------:R-:W-:Y:S02]  /*17cf0*/  @!P4 IMAD.IADD R10, R10, 0x1, -R0 ;  /* 0x000000010a0ac824 */ /* 0x000fe400078e0a00 */
[----:B------:R-:W-:Y:S02]  /*17d00*/  IMAD R9, R0, R15, R9 ;  /* 0x0000000f00097224 */ /* 0x000fe400078e0209 */
[----:B------:R-:W-:-:S03]  /*17d10*/  IMAD.HI.U32 R13, R20, R7, RZ ;  /* 0x00000007140d7227 */ /* 0x000fc600078e00ff */
[----:B------:R-:W-:Y:S01]  /*17d20*/  ISETP.GT.U32.AND P4, PT, R0, R9, PT ;  /* 0x000000090000720c */ /* 0x000fe20003f84070 */
[----:B0-----:R-:W-:Y:S02]  /*17d30*/  IMAD.MOV.U32 R2, RZ, RZ, R14 ;  /* 0x000000ffff027224 */ /* 0x001fe400078e000e */
[----:B------:R-:W-:Y:S02]  /*17d40*/  IMAD.MOV R13, RZ, RZ, -R13 ;  /* 0x000000ffff0d7224 */ /* 0x000fe400078e0a0d */
[----:B------:R-:W-:Y:S01]  /*17d50*/  @!P6 IMAD.MOV R2, RZ, RZ, -R2 ;  /* 0x000000ffff02e224 */ /* 0x000fe200078e0a02 */
[----:B------:R-:W-:Y:S01]  /*17d60*/  ISETP.GE.AND P6, PT, R8, RZ, PT ;  /* 0x000000ff0800720c */ /* 0x000fe20003fc6270 */
[----:B------:R-:W-:Y:S01]  /*17d70*/  IMAD R8, R0, R12, R11 ;  /* 0x0000000c00087224 */ /* 0x000fe200078e020b */
[----:B------:R-:W-:Y:S01]  /*17d80*/  IADD3 R11, R6, 0x44, RZ ;  /* 0x00000044060b7810 */ /* 0x000fe20007ffe0ff */
[--C-:B------:R-:W-:Y:S01]  /*17d90*/  @!P5 IMAD.IADD R17, R17, 0x1, -R0.reuse ;  /* 0x000000011111d824 */ /* 0x100fe200078e0a00 */
[----:B------:R0:W-:Y:S01]  /*17da0*/  STL [R1+0xf0], R2 ;  /* 0x0000f00201007387 */ /* 0x0001e20000100800 */
[----:B------:R-:W-:Y:S01]  /*17db0*/  IMAD R7, R0, R13, R7 ;  /* 0x0000000d00077224 */ /* 0x000fe200078e0207 */
[----:B------:R-:W-:Y:S01]  /*17dc0*/  IADD3 R13, R6, 0x46, RZ ;  /* 0x00000046060d7810 */ /* 0x000fe20007ffe0ff */
[----:B------:R-:W-:Y:S01]  /*17dd0*/  @!P4 IMAD.IADD R9, R9, 0x1, -R0 ;  /* 0x000000010909c824 */ /* 0x000fe200078e0a00 */
[----:B------:R-:W-:-:S02]  /*17de0*/  IABS R15, R11 ;  /* 0x0000000b000f7213 */ /* 0x000fc40000000000 */
[----:B------:R-:W-:Y:S02]  /*17df0*/  ISETP.GE.AND P5, PT, R13, RZ, PT ;  /* 0x000000ff0d00720c */ /* 0x000fe40003fa6270 */
[----:B------:R-:W-:Y:S01]  /*17e00*/  ISETP.GT.U32.AND P4, PT, R0, R9, PT ;  /* 0x000000090000720c */ /* 0x000fe20003f84070 */
[----:B------:R-:W-:Y:S01]  /*17e10*/  IMAD.HI.U32 R19, R20, R15, RZ ;  /* 0x0000000f14137227 */ /* 0x000fe200078e00ff */
[----:B------:R-:W-:Y:S02]  /*17e20*/  IABS R13, R13 ;  /* 0x0000000d000d7213 */ /* 0x000fe40000000000 */
[C---:B------:R-:W-:Y:S01]  /*17e30*/  IADD3 R12, R6.reuse, 0x43, RZ ;  /* 0x00000043060c7810 */ /* 0x040fe20007ffe0ff */
[----:B0-----:R-:W-:Y:S01]  /*17e40*/  IMAD.MOV.U32 R2, RZ, RZ, R10 ;  /* 0x000000ffff027224 */ /* 0x001fe200078e000a */
[----:B------:R-:W-:Y:S01]  /*17e50*/  IADD3 R10, R6, 0x45, RZ ;  /* 0x00000045060a7810 */ /* 0x000fe20007ffe0ff */
[----:B------:R-:W-:Y:S01]  /*17e60*/  IMAD.MOV R19, RZ, RZ, -R19 ;  /* 0x000000ffff137224 */ /* 0x000fe200078e0a13 */
[----:B------:R-:W-:Y:S01]  /*17e70*/  IABS R16, R12 ;  /* 0x0000000c00107213 */ /* 0x000fe20000000000 */
[----:B------:R-:W-:Y:S01]  /*17e80*/  @!P0 IMAD.MOV R2, RZ, RZ, -R2 ;  /* 0x000000ffff028224 */ /* 0x000fe200078e0a02 */
[----:B------:R-:W-:-:S02]  /*17e90*/  ISETP.GT.U32.AND P0, PT, R0, R8, PT ;  /* 0x000000080000720c */ /* 0x000fc40003f04070 */
[----:B------:R-:W-:Y:S01]  /*17ea0*/  IABS R14, R10 ;  /* 0x0000000a000e7213 */ /* 0x000fe20000000000 */
[----:B------:R-:W-:Y:S01]  /*17eb0*/  @!P4 IMAD.IADD R9, R9, 0x1, -R0 ;  /* 0x000000010909c824 */ /* 0x000fe200078e0a00 */
[----:B------:R0:W-:Y:S01]  /*17ec0*/  STL [R1+0x410], R2 ;  /* 0x0004100201007387 */ /* 0x0001e20000100800 */
[----:B------:R-:W-:Y:S01]  /*17ed0*/  ISETP.GE.AND P4, PT, R10, RZ, PT ;  /* 0x000000ff0a00720c */ /* 0x000fe20003f86270 */
[----:B------:R-:W-:Y:S01]  /*17ee0*/  IMAD R10, R0, R19, R15 ;  /* 0x00000013000a7224 */ /* 0x000fe200078e020f */
[----:B------:R-:W-:Y:S01]  /*17ef0*/  IADD3 R15, R6, 0x40, RZ ;  /* 0x00000040060f7810 */ /* 0x000fe20007ffe0ff */
[----:B------:R-:W-:Y:S01]  /*17f00*/  IMAD.HI.U32 R18, R20, R14, RZ ;  /* 0x0000000e14127227 */ /* 0x000fe200078e00ff */
[----:B------:R-:W-:-:S03]  /*17f10*/  IADD3 R19, R6, 0x3b, RZ ;  /* 0x0000003b06137810 */ /* 0x000fc60007ffe0ff */
[----:B------:R-:W-:Y:S01]  /*17f20*/  IMAD.MOV.U32 R3, RZ, RZ, R9 ;  /* 0x000000ffff037224 */ /* 0x000fe200078e0009 */
[----:B------:R-:W-:Y:S01]  /*17f30*/  IADD3 R9, R6, 0x42, RZ ;  /* 0x0000004206097810 */ /* 0x000fe20007ffe0ff */
[----:B0-----:R-:W-:Y:S02]  /*17f40*/  IMAD.MOV.U32 R2, RZ, RZ, R17 ;  /* 0x000000ffff027224 */ /* 0x001fe400078e0011 */
[----:B------:R-:W-:Y:S02]  /*17f50*/  @!P0 IMAD.IADD R8, R8, 0x1, -R0 ;  /* 0x0000000108088824 */ /* 0x000fe400078e0a00 */
[----:B------:R-:W-:Y:S01]  /*17f60*/  @!P1 IMAD.MOV R2, RZ, RZ, -R2 ;  /* 0x000000ffff029224 */ /* 0x000fe200078e0a02 */
[----:B------:R-:W-:Y:S01]  /*17f70*/  ISETP.GT.U32.AND P1, PT, R0, R7, PT ;  /* 0x000000070000720c */ /* 0x000fe20003f24070 */
[----:B------:R-:W-:Y:S01]  /*17f80*/  IMAD.HI.U32 R17, R20, R13, RZ ;  /* 0x0000000d14117227 */ /* 0x000fe200078e00ff */
[----:B------:R-:W-:Y:S02]  /*17f90*/  ISETP.GT.U32.AND P0, PT, R0, R8, PT ;  /* 0x000000080000720c */ /* 0x000fe40003f04070 */
[----:B------:R0:W-:Y:S01]  /*17fa0*/  STL [R1+0xec], R2 ;  /* 0x0000ec0201007387 */ /* 0x0001e20000100800 */
[----:B------:R-:W-:-:S02]  /*17fb0*/  IMAD.MOV R17, RZ, RZ, -R17 ;  /* 0x000000ffff117224 */ /* 0x000fc400078e0a11 */
[----:B------:R-:W-:Y:S02]  /*17fc0*/  IMAD.MOV R18, RZ, RZ, -R18 ;  /* 0x000000ffff127224 */ /* 0x000fe400078e0a12 */
[----:B------:R-:W-:Y:S02]  /*17fd0*/  IMAD R13, R0, R17, R13 ;  /* 0x00000011000d7224 */ /* 0x000fe400078e020d */
[----:B------:R-:W-:-:S04]  /*17fe0*/  IMAD.HI.U32 R17, R20, R16, RZ ;  /* 0x0000001014117227 */ /* 0x000fc800078e00ff */
[--C-:B------:R-:W-:Y:S02]  /*17ff0*/  @!P1 IMAD.IADD R7, R7, 0x1, -R0.reuse ;  /* 0x0000000107079824 */ /* 0x100fe400078e0a00 */
[----:B------:R-:W-:Y:S01]  /*18000*/  @!P0 IMAD.IADD R8, R8, 0x1, -R0 ;  /* 0x0000000108088824 */ /* 0x000fe200078e0a00 */
[C---:B------:R-:W-:Y:S01]  /*18010*/  ISETP.GT.U32.AND P0, PT, R0.reuse, R13, PT ;  /* 0x0000000d0000720c */ /* 0x040fe20003f04070 */
[----:B------:R-:W-:Y:S01]  /*18020*/  @!P3 IMAD.MOV R3, RZ, RZ, -R3 ;  /* 0x000000ffff03b224 */ /* 0x000fe200078e0a03 */
[C---:B------:R-:W-:Y:S01]  /*18030*/  ISETP.GT.U32.AND P1, PT, R0.reuse, R7, PT ;  /* 0x000000070000720c */ /* 0x040fe20003f24070 */
[----:B0-----:R-:W-:Y:S02]  /*18040*/  IMAD.MOV.U32 R2, RZ, RZ, R8 ;  /* 0x000000ffff027224 */ /* 0x001fe400078e0008 */
[C---:B------:R-:W-:Y:S01]  /*18050*/  IMAD R14, R0.reuse, R18, R14 ;  /* 0x00000012000e7224 */ /* 0x040fe200078e020e */
[----:B------:R-:W-:Y:S01]  /*18060*/  STL [R1+0xe0], R3 ;  /* 0x0000e00301007387 */ /* 0x000fe20000100800 */
[----:B------:R-:W-:Y:S01]  /*18070*/  @!P2 IMAD.MOV R2, RZ, RZ, -R2 ;  /* 0x000000ffff02a224 */ /* 0x000fe200078e0a02 */
[----:B------:R-:W-:Y:S01]  /*18080*/  ISETP.GE.AND P2, PT, R11, RZ, PT ;  /* 0x000000ff0b00720c */ /* 0x000fe20003f46270 */
[----:B------:R-:W-:Y:S01]  /*18090*/  IMAD.MOV R17, RZ, RZ, -R17 ;  /* 0x000000ffff117224 */ /* 0x000fe200078e0a11 */
[----:B------:R-:W-:-:S02]  /*180a0*/  ISETP.GT.U32.AND P3, PT, R0, R14, PT ;  /* 0x0000000e0000720c */ /* 0x000fc40003f64070 */
[----:B------:R0:W-:Y:S01]  /*180b0*/  STL [R1+0xdc], R2 ;  /* 0x0000dc0201007387 */ /* 0x0001e20000100800 */
[C---:B------:R-:W-:Y:S01]  /*180c0*/  IMAD R8, R0.reuse, R17, R16 ;  /* 0x0000001100087224 */ /* 0x040fe200078e0210 */
[----:B------:R-:W-:Y:S01]  /*180d0*/  IABS R16, R9 ;  /* 0x0000000900107213 */ /* 0x000fe20000000000 */
[--C-:B------:R-:W-:Y:S01]  /*180e0*/  @!P1 IMAD.IADD R7, R7, 0x1, -R0.reuse ;  /* 0x0000000107079824 */ /* 0x100fe200078e0a00 */
[----:B------:R-:W-:Y:S01]  /*180f0*/  ISETP.GT.U32.AND P1, PT, R0, R10, PT ;  /* 0x0000000a0000720c */ /* 0x000fe20003f24070 */
[----:B------:R-:W-:Y:S01]  /*18100*/  @!P0 IMAD.IADD R13, R13, 0x1, -R0 ;  /* 0x000000010d0d8824 */ /* 0x000fe200078e0a00 */
[----:B------:R-:W-:Y:S01]  /*18110*/  IADD3 R11, R6, 0x41, RZ ;  /* 0x00000041060b7810 */ /* 0x000fe20007ffe0ff */
[----:B------:R-:W-:-:S03]  /*18120*/  IMAD.HI.U32 R18, R20, R16, RZ ;  /* 0x0000001014127227 */ /* 0x000fc600078e00ff */
[----:B------:R-:W-:Y:S01]  /*18130*/  ISETP.GT.U32.AND P0, PT, R0, R13, PT ;  /* 0x0000000d0000720c */ /* 0x000fe20003f04070 */
[----:B0-----:R-:W-:Y:S01]  /*18140*/  IMAD.MOV.U32 R2, RZ, RZ, R7 ;  /* 0x000000ffff027224 */ /* 0x001fe200078e0007 */
[----:B------:R-:W-:Y:S01]  /*18150*/  IABS R17, R11 ;  /* 0x0000000b00117213 */ /* 0x000fe20000000000 */
[----:B------:R-:W-:Y:S01]  /*18160*/  @!P3 IMAD.IADD R14, R14, 0x1, -R0 ;  /* 0x000000010e0eb824 */ /* 0x000fe200078e0a00 */
[----:B------:R-:W-:Y:S01]  /*18170*/  IABS R7, R15 ;  /* 0x0000000f00077213 */ /* 0x000fe20000000000 */
[----:B------:R-:W-:Y:S01]  /*18180*/  @!P6 IMAD.MOV R2, RZ, RZ, -R2 ;  /* 0x000000ffff02e224 */ /* 0x000fe200078e0a02 */
[----:B------:R-:W-:Y:S01]  /*18190*/  ISETP.GT.U32.AND P6, PT, R0, R8, PT ;  /* 0x000000080000720c */ /* 0x000fe20003fc4070 */
[----:B------:R-:W-:Y:S01]  /*181a0*/  @!P1 IMAD.IADD R10, R10, 0x1, -R0 ;  /* 0x000000010a0a9824 */ /* 0x000fe200078e0a00 */
[C---:B------:R-:W-:Y:S01]  /*181b0*/  ISETP.GT.U32.AND P3, PT, R0.reuse, R14, PT ;  /* 0x0000000e0000720c */ /* 0x040fe20003f64070 */
[----:B------:R-:W-:Y:S01]  /*181c0*/  IMAD.MOV R18, RZ, RZ, -R18 ;  /* 0x000000ffff127224 */ /* 0x000fe200078e0a12 */
[----:B------:R0:W-:Y:S02]  /*181d0*/  STL [R1+0xd8], R2 ;  /* 0x0000d80201007387 */ /* 0x0001e40000100800 */
[----:B------:R-:W-:Y:S01]  /*181e0*/  ISETP.GT.U32.AND P1, PT, R0, R10, PT ;  /* 0x0000000a0000720c */ /* 0x000fe20003f24070 */
[----:B------:R-:W-:Y:S01]  /*181f0*/  @!P0 IMAD.IADD R13, R13, 0x1, -R0 ;  /* 0x000000010d0d8824 */ /* 0x000fe200078e0a00 */
[----:B------:R-:W-:Y:S01]  /*18200*/  ISETP.GE.AND P0, PT, R12, RZ, PT ;  /* 0x000000ff0c00720c */ /* 0x000fe20003f06270 */
[----:B------:R-:W-:-:S04]  /*18210*/  IMAD.HI.U32 R12, R20, R17, RZ ;  /* 0x00000011140c7227 */ /* 0x000fc800078e00ff */
[----:B------:R-:W-:Y:S02]  /*18220*/  @!P6 IMAD.IADD R8, R8, 0x1, -R0 ;  /* 0x000000010808e824 */ /* 0x000fe400078e0a00 */
[----:B------:R-:W-:Y:S01]  /*18230*/  IMAD R16, R0, R18, R16 ;  /* 0x0000001200107224 */ /* 0x000fe200078e0210 */
[----:B------:R-:W-:Y:S01]  /*18240*/  IADD3 R18, R6, 0x38, RZ ;  /* 0x0000003806127810 */ /* 0x000fe20007ffe0ff */
[----:B------:R-:W-:Y:S01]  /*18250*/  IMAD.MOV R12, RZ, RZ, -R12 ;  /* 0x000000ffff0c7224 */ /* 0x000fe200078e0a0c */
[----:B------:R-:W-:Y:S01]  /*18260*/  ISETP.GT.U32.AND P6, PT, R0, R8, PT ;  /* 0x000000080000720c */ /* 0x000fe20003fc4070 */
[--C-:B------:R-:W-:Y:S01]  /*18270*/  @!P1 IMAD.IADD R10, R10, 0x1, -R0.reuse ;  /* 0x000000010a0a9824 */ /* 0x100fe200078e0a00 */
[----:B------:R-:W-:Y:S01]  /*18280*/  ISETP.GE.AND P1, PT, R15, RZ, PT ;  /* 0x000000ff0f00720c */ /* 0x000fe20003f26270 */
[----:B------:R-:W-:Y:S01]  /*18290*/  @!P3 IMAD.IADD R14, R14, 0x1, -R0 ;  /* 0x000000010e0eb824 */ /* 0x000fe200078e0a00 */
[C---:B------:R-:W-:Y:S01]  /*182a0*/  ISETP.GT.U32.AND P3, PT, R0.reuse, R16, PT ;  /* 0x000000100000720c */ /* 0x040fe20003f64070 */
[----:B------:R-:W-:-:S02]  /*182b0*/  IMAD R15, R0, R12, R17 ;  /* 0x0000000c000f7224 */ /* 0x000fc400078e0211 */
[----:B------:R-:W-:Y:S02]  /*182c0*/  IMAD.MOV.U32 R3, RZ, RZ, R13 ;  /* 0x000000ffff037224 */ /* 0x000fe400078e000d */
[----:B------:R-:W-:-:S04]  /*182d0*/  IMAD.HI.U32 R13, R20, R7, RZ ;  /* 0x00000007140d7227 */ /* 0x000fc800078e00ff */
[--C-:B------:R-:W-:Y:S01]  /*182e0*/  @!P6 IMAD.IADD R8, R8, 0x1, -R0.reuse ;  /* 0x000000010808e824 */ /* 0x100fe200078e0a00 */
[----:B------:R-:W-:Y:S01]  /*182f0*/  ISETP.GT.U32.AND P6, PT, R0, R15, PT ;  /* 0x0000000f0000720c */ /* 0x000fe20003fc4070 */
[----:B------:R-:W-:Y:S02]  /*18300*/  IMAD.MOV R13, RZ, RZ, -R13 ;  /* 0x000000ffff0d7224 */ /* 0x000fe400078e0a0d */
[----:B------:R-:W-:Y:S01]  /*18310*/  @!P5 IMAD.MOV R3, RZ, RZ, -R3 ;  /* 0x000000ffff03d224 */ /* 0x000fe200078e0a03 */
[----:B------:R-:W-:Y:S01]  /*18320*/  ISETP.GE.AND P5, PT, R9, RZ, PT ;  /* 0x000000ff0900720c */ /* 0x000fe20003fa6270 */
[----:B------:R-:W-:Y:S02]  /*18330*/  @!P3 IMAD.IADD R16, R16, 0x1, -R0 ;  /* 0x000000011010b824 */ /* 0x000fe400078e0a00 */
[----:B------:R-:W-:Y:S01]  /*18340*/  IMAD R9, R0, R13, R7 ;  /* 0x0000000d00097224 */ /* 0x000fe200078e0207 */
[----:B------:R-:W-:Y:S01]  /*18350*/  IADD3 R7, R6, 0x3f, RZ ;  /* 0x0000003f06077810 */ /* 0x000fe20007ffe0ff */
[----:B0-----:R-:W-:Y:S01]  /*18360*/  IMAD.MOV.U32 R2, RZ, RZ, R14 ;  /* 0x000000ffff027224 */ /* 0x001fe200078e000e */
[----:B------:R0:W-:Y:S01]  /*18370*/  STL [R1+0xd4], R3 ;  /* 0x0000d40301007387 */ /* 0x0001e20000100800 */
[----:B------:R-:W-:-:S02]  /*18380*/  ISETP.GT.U32.AND P3, PT, R0, R16, PT ;  /* 0x000000100000720c */ /* 0x000fc40003f64070 */
[----:B------:R-:W-:Y:S01]  /*18390*/  @!P6 IMAD.IADD R15, R15, 0x1, -R0 ;  /* 0x000000010f0fe824 */ /* 0x000fe200078e0a00 */
[----:B------:R-:W-:Y:S01]  /*183a0*/  IABS R14, R7 ;  /* 0x00000007000e7213 */ /* 0x000fe20000000000 */
[----:B------:R-:W-:Y:S01]  /*183b0*/  @!P4 IMAD.MOV R2, RZ, RZ, -R2 ;  /* 0x000000ffff02c224 */ /* 0x000fe200078e0a02 */
[----:B------:R-:W-:Y:S02]  /*183c0*/  ISETP.GE.AND P4, PT, R11, RZ, PT ;  /* 0x000000ff0b00720c */ /* 0x000fe40003f86270 */
[----:B------:R-:W-:Y:S01]  /*183d0*/  ISETP.GT.U32.AND P6, PT, R0, R15, PT ;  /* 0x0000000f0000720c */ /* 0x000fe20003fc4070 */
[----:B------:R-:W-:Y:S01]  /*183e0*/  IMAD.HI.U32 R12, R20, R14, RZ ;  /* 0x0000000e140c7227 */ /* 0x000fe200078e00ff */
[----:B------:R1:W-:Y:S01]  /*183f0*/  STL [R1+0xb8], R2 ;  /* 0x0000b80201007387 */ /* 0x0003e20000100800 */
[C---:B------:R-:W-:Y:S02]  /*18400*/  IADD3 R11, R6.reuse, 0x3c, RZ ;  /* 0x0000003c060b7810 */ /* 0x040fe40007ffe0ff */
[----:B0-----:R-:W-:Y:S01]  /*18410*/  IMAD.MOV.U32 R3, RZ, RZ, R10 ;  /* 0x000000ffff037224 */ /* 0x001fe200078e000a */
[----:B------:R-:W-:Y:S01]  /*18420*/  IADD3 R10, R6, 0x3e, RZ ;  /* 0x0000003e060a7810 */ /* 0x000fe20007ffe0ff */
[----:B------:R-:W-:Y:S01]  /*18430*/  IMAD.MOV R12, RZ, RZ, -R12 ;  /* 0x000000ffff0c7224 */ /* 0x000fe200078e0a0c */
[----:B------:R-:W-:Y:S01]  /*18440*/  IABS R13, R11 ;  /* 0x0000000b000d7213 */ /* 0x000fe20000000000 */
[----:B------:R-:W-:Y:S01]  /*18450*/  @!P2 IMAD.MOV R3, RZ, RZ, -R3 ;  /* 0x000000ffff03a224 */ /* 0x000fe200078e0a03 */
[----:B------:R-:W-:Y:S01]  /*18460*/  IABS R17, R10 ;  /* 0x0000000a00117213 */ /* 0x000fe20000000000 */
[----:B------:R-:W-:Y:S01]  /*18470*/  @!P3 IMAD.IADD R16, R16, 0x1, -R0 ;  /* 0x000000011010b824 */ /* 0x000fe200078e0a00 */
[----:B------:R-:W-:Y:S01]  /*18480*/  ISETP.GT.U32.AND P3, PT, R0, R9, PT ;  /* 0x000000090000720c */ /* 0x000fe20003f64070 */
[----:B-1----:R-:W-:Y:S01]  /*18490*/  IMAD.MOV.U32 R2, RZ, RZ, R8 ;  /* 0x000000ffff027224 */ /* 0x002fe200078e0008 */
[----:B------:R0:W-:Y:S01]  /*184a0*/  STL [R1+0xc0], R3 ;  /* 0x0000c00301007387 */ /* 0x0001e20000100800 */
[----:B------:R-:W-:Y:S01]  /*184b0*/  IMAD.HI.U32 R8, R20, R17, RZ ;  /* 0x0000001114087227 */ /* 0x000fe200078e00ff */
[----:B------:R-:W-:-:S02]  /*184c0*/  ISETP.GE.AND P2, PT, R7, RZ, PT ;  /* 0x000000ff0700720c */ /* 0x000fc40003f46270 */
[----:B------:R-:W-:Y:S01]  /*184d0*/  IADD3 R7, R6, 0x3d, RZ ;  /* 0x0000003d06077810 */ /* 0x000fe20007ffe0ff */
[----:B------:R-:W-:Y:S02]  /*184e0*/  IMAD.MOV R8, RZ, RZ, -R8 ;  /* 0x000000ffff087224 */ /* 0x000fe400078e0a08 */
[C---:B------:R-:W-:Y:S02]  /*184f0*/  IMAD R14, R0.reuse, R12, R14 ;  /* 0x0000000c000e7224 */ /* 0x040fe400078e020e */
[C---:B------:R-:W-:Y:S02]  /*18500*/  IMAD R17, R0.reuse, R8, R17 ;  /* 0x0000000800117224 */ /* 0x040fe400078e0211 */
[----:B------:R-:W-:Y:S01]  /*18510*/  @!P6 IMAD.IADD R15, R15, 0x1, -R0 ;  /* 0x000000010f0fe824 */ /* 0x000fe200078e0a00 */
[----:B------:R-:W-:Y:S01]  /*18520*/  ISETP.GT.U32.AND P6, PT, R0, R14, PT ;  /* 0x0000000e0000720c */ /* 0x000fe20003fc4070 */
[----:B0-----:R-:W-:Y:S01]  /*18530*/  IMAD.MOV.U32 R3, RZ, RZ, R16 ;  /* 0x000000ffff037224 */ /* 0x001fe200078e0010 */
[----:B------:R-:W-:Y:S01]  /*18540*/  IABS R16, R18 ;  /* 0x0000001200107213 */ /* 0x000fe20000000000 */
[----:B------:R-:W-:-:S02]  /*18550*/  @!P3 IMAD.IADD R9, R9, 0x1, -R0 ;  /* 0x000000010909b824 */ /* 0x000fc400078e0a00 */
[----:B------:R-:W-:Y:S01]  /*18560*/  @!P5 IMAD.MOV R3, RZ, RZ, -R3 ;  /* 0x000000ffff03d224 */ /* 0x000fe200078e0a03 */
[----:B------:R-:W-:Y:S01]  /*18570*/  ISETP.GT.U32.AND P5, PT, R0, R17, PT ;  /* 0x000000110000720c */ /* 0x000fe20003fa4070 */
[----:B------:R-:W-:Y:S01]  /*18580*/  @!P0 IMAD.MOV R2, RZ, RZ, -R2 ;  /* 0x000000ffff028224 */ /* 0x000fe200078e0a02 */
[----:B------:R-:W-:Y:S01]  /*18590*/  ISETP.GE.AND P0, PT, R10, RZ, PT ;  /* 0x000000ff0a00720c */ /* 0x000fe20003f06270 */
[----:B------:R-:W-:Y:S01]  /*185a0*/  IMAD.HI.U32 R8, R20, R13, RZ ;  /* 0x0000000d14087227 */ /* 0x000fe200078e00ff */
[----:B------:R-:W-:Y:S02]  /*185b0*/  ISETP.GT.U32.AND P3, PT, R0, R9, PT ;  /* 0x000000090000720c */ /* 0x000fe40003f64070 */
[----:B------:R-:W-:Y:S01]  /*185c0*/  IABS R10, R7 ;  /* 0x00000007000a7213 */ /* 0x000fe20000000000 */
[----:B------:R-:W-:Y:S01]  /*185d0*/  @!P6 IMAD.IADD R14, R14, 0x1, -R0 ;  /* 0x000000010e0ee824 */ /* 0x000fe200078e0a00 */
[----:B------:R0:W-:Y:S01]  /*185e0*/  STL [R1+0xcc], R2 ;  /* 0x0000cc0201007387 */ /* 0x0001e20000100800 */
[----:B------:R-:W-:-:S02]  /*185f0*/  IMAD.MOV R8, RZ, RZ, -R8 ;  /* 0x000000ffff087224 */ /* 0x000fc400078e0a08 */
[----:B------:R-:W-:Y:S01]  /*18600*/  IMAD.HI.U32 R12, R20, R10, RZ ;  /* 0x0000000a140c7227 */ /* 0x000fe200078e00ff */
[C---:B------:R-:W-:Y:S01]  /*18610*/  ISETP.GT.U32.AND P6, PT, R0.reuse, R14, PT ;  /* 0x0000000e0000720c */ /* 0x040fe20003fc4070 */
[----:B------:R-:W-:Y:S02]  /*18620*/  STL [R1+0xc8], R3 ;  /* 0x0000c80301007387 */ /* 0x000fe40000100800 */
[----:B------:R-:W-:Y:S02]  /*18630*/  @!P5 IMAD.IADD R17, R17, 0x1, -R0 ;  /* 0x000000011111d824 */ /* 0x000fe400078e0a00 */
[----:B------:R-:W-:Y:S02]  /*18640*/  IMAD.MOV R12, RZ, RZ, -R12 ;  /* 0x000000ffff0c7224 */ /* 0x000fe400078e0a0c */
[----:B0-----:R-:W-:Y:S01]  /*18650*/  IMAD.MOV.U32 R2, RZ, RZ, R15 ;  /* 0x000000ffff027224 */ /* 0x001fe200078e000f */
[C---:B------:R-:W-:Y:S01]  /*18660*/  ISETP.GT.U32.AND P5, PT, R0.reuse, R17, PT ;  /* 0x000000110000720c */ /* 0x040fe20003fa4070 */
[----:B------:R-:W-:Y:S01]  /*18670*/  @!P3 IMAD.IADD R9, R9, 0x1, -R0 ;  /* 0x000000010909b824 */ /* 0x000fe200078e0a00 */
[----:B------:R-:W-:Y:S01]  /*18680*/  ISETP.GE.AND P3, PT, R11, RZ, PT ;  /* 0x000000ff0b00720c */ /* 0x000fe20003f66270 */
[----:B------:R-:W-:Y:S01]  /*18690*/  @!P4 IMAD.MOV R2, RZ, RZ, -R2 ;  /* 0x000000ffff02c224 */ /* 0x000fe200078e0a02 */
[----:B------:R-:W-:Y:S01]  /*186a0*/  ISETP.GE.AND P4, PT, R7, RZ, PT ;  /* 0x000000ff0700720c */ /* 0x000fe20003f86270 */
[----:B------:R-:W-:Y:S01]  /*186b0*/  IMAD R7, R0, R12, R10 ;  /* 0x0000000c00077224 */ /* 0x000fe200078e020a */
[----:B------:R-:W-:Y:S01]  /*186c0*/  IADD3 R11, R6, 0x3a, RZ ;  /* 0x0000003a060b7810 */ /* 0x000fe20007ffe0ff */
[----:B------:R-:W-:Y:S01]  /*186d0*/  IMAD R13, R0, R8, R13 ;  /* 0x00000008000d7224 */ /* 0x000fe200078e020d */
[----:B------:R-:W-:Y:S01]  /*186e0*/  IABS R8, R19 ;  /* 0x0000001300087213 */ /* 0x000fe20000000000 */
[----:B------:R-:W-:Y:S01]  /*186f0*/  @!P6 IMAD.IADD R14, R14, 0x1, -R0 ;  /* 0x000000010e0ee824 */ /* 0x000fe200078e0a00 */
[----:B------:R-:W-:Y:S01]  /*18700*/  IABS R25, R11 ;  /* 0x0000000b00197213 */ /* 0x000fe20000000000 */
[----:B------:R0:W-:Y:S01]  /*18710*/  STL [R1+0x35c], R2 ;  /* 0x00035c0201007387 */ /* 0x0001e20000100800 */
[----:B------:R-:W-:Y:S01]  /*18720*/  ISETP.GT.U32.AND P6, PT, R0, R7, PT ;  /* 0x000000070000720c */ /* 0x000fe20003fc4070 */
[----:B------:R-:W-:Y:S01]  /*18730*/  IMAD.HI.U32 R15, R20, R8, RZ ;  /* 0x00000008140f7227 */ /* 0x000fe200078e00ff */
[----:B------:R-:W-:-:S03]  /*18740*/  IADD3 R12, R6, 0x37, RZ ;  /* 0x00000037060c7810 */ /* 0x000fc60007ffe0ff */
[----:B------:R-:W-:Y:S01]  /*18750*/  @!P5 IMAD.IADD R17, R17, 0x1, -R0 ;  /* 0x000000011111d824 */ /* 0x000fe200078e0a00 */
[----:B------:R-:W-:Y:S01]  /*18760*/  ISETP.GT.U32.AND P5, PT, R0, R13, PT ;  /* 0x0000000d0000720c */ /* 0x000fe20003fa4070 */
[----:B------:R-:W-:Y:S01]  /*18770*/  IMAD.MOV R15, RZ, RZ, -R15 ;  /* 0x000000ffff0f7224 */ /* 0x000fe200078e0a0f */
[----:B------:R-:W-:Y:S01]  /*18780*/  IABS R10, R12 ;  /* 0x0000000c000a7213 */ /* 0x000fe20000000000 */
[----:B------:R-:W-:-:S04]  /*18790*/  IMAD.HI.U32 R24, R20, R25, RZ ;  /* 0x0000001914187227 */ /* 0x000fc800078e00ff */
[C---:B------:R-:W-:Y:S02]  /*187a0*/  IMAD R8, R0.reuse, R15, R8 ;  /* 0x0000000f00087224 */ /* 0x040fe400078e0208 */
[----:B------:R-:W-:Y:S02]  /*187b0*/  IMAD.MOV R24, RZ, RZ, -R24 ;  /* 0x000000ffff187224 */ /* 0x000fe400078e0a18 */
[--C-:B------:R-:W-:Y:S01]  /*187c0*/  @!P6 IMAD.IADD R7, R7, 0x1, -R0.reuse ;  /* 0x000000010707e824 */ /* 0x100fe200078e0a00 */
[C---:B------:R-:W-:Y:S01]  /*187d0*/  ISETP.GT.U32.AND P6, PT, R0.reuse, R8, PT ;  /* 0x000000080000720c */ /* 0x040fe20003fc4070 */
[C---:B------:R-:W-:Y:S02]  /*187e0*/  IMAD R24, R0.reuse, R24, R25 ;  /* 0x0000001800187224 */ /* 0x040fe400078e0219 */
[----:B0-----:R-:W-:Y:S02]  /*187f0*/  IMAD.MOV.U32 R2, RZ, RZ, R9 ;  /* 0x000000ffff027224 */ /* 0x001fe400078e0009 */
[----:B------:R-:W-:Y:S01]  /*18800*/  @!P5 IMAD.IADD R13, R13, 0x1, -R0 ;  /* 0x000000010d0dd824 */ /* 0x000fe200078e0a00 */
[----:B------:R-:W-:Y:S01]  /*18810*/  ISETP.GT.U32.AND P5, PT, R0, R24, PT ;  /* 0x000000180000720c */ /* 0x000fe20003fa4070 */
[----:B------:R-:W-:-:S02]  /*18820*/  @!P1 IMAD.MOV R2, RZ, RZ, -R2 ;  /* 0x000000ffff029224 */ /* 0x000fc400078e0a02 */
[----:B------:R-:W-:Y:S01]  /*18830*/  IMAD.HI.U32 R21, R20, R16, RZ ;  /* 0x0000001014157227 */ /* 0x000fe200078e00ff */
[----:B------:R-:W-:Y:S02]  /*18840*/  ISETP.GT.U32.AND P1, PT, R0, R13, PT ;  /* 0x0000000d0000720c */ /* 0x000fe40003f24070 */
[----:B------:R0:W-:Y:S01]  /*18850*/  STL [R1+0xb4], R2 ;  /* 0x0000b40201007387 */ /* 0x0001e20000100800 */
[----:B------:R-:W-:Y:S01]  /*18860*/  @!P6 IMAD.IADD R8, R8, 0x1, -R0 ;  /* 0x000000010808e824 */ /* 0x000fe200078e0a00 */
[----:B------:R-:W-:Y:S01]  /*18870*/  ISETP.GT.U32.AND P6, PT, R0, R7, PT ;  /* 0x000000070000720c */ /* 0x000fe20003fc4070 */
[----:B------:R-:W-:-:S04]  /*18880*/  IMAD.HI.U32 R15, R20, R10, RZ ;  /* 0x0000000a140f7227 */ /* 0x000fc800078e00ff */
[----:B------:R-:W-:Y:S01]  /*18890*/  @!P5 IMAD.IADD R24, R24, 0x1, -R0 ;  /* 0x000000011818d824 */ /* 0x000fe200078e0a00 */
[C---:B------:R-:W-:Y:S01]  /*188a0*/  ISETP.GT.U32.AND P5, PT, R0.reuse, R8, PT ;  /* 0x000000080000720c */ /* 0x040fe20003fa4070 */
[----:B------:R-:W-:Y:S02]  /*188b0*/  IMAD.MOV R21, RZ, RZ, -R21 ;  /* 0x000000ffff157224 */ /* 0x000fe400078e0a15 */
[----:B0-----:R-:W-:Y:S02]  /*188c0*/  IMAD.MOV.U32 R2, RZ, RZ, R14 ;  /* 0x000000ffff027224 */ /* 0x001fe400078e000e */
[----:B------:R-:W-:Y:S02]  /*188d0*/  IMAD.MOV R15, RZ, RZ, -R15 ;  /* 0x000000ffff0f7224 */ /* 0x000fe400078e0a0f */
[----:B------:R-:W-:Y:S01]  /*188e0*/  @!P2 IMAD.MOV R2, RZ, RZ, -R2 ;  /* 0x000000ffff02a224 */ /* 0x000fe200078e0a02 */
[C---:B------:R-:W-:Y:S01]  /*188f0*/  ISETP.GT.U32.AND P2, PT, R0.reuse, R24, PT ;  /* 0x000000180000720c */ /* 0x040fe20003f44070 */
[----:B------:R-:W-:Y:S01]  /*18900*/  IMAD R16, R0, R21, R16 ;  /* 0x0000001500107224 */ /* 0x000fe200078e0210 */
[----:B------:R-:W-:Y:S01]  /*18910*/  IADD3 R21, R6, 0x36, RZ ;  /* 0x0000003606157810 */ /* 0x000fe20007ffe0ff */
[C---:B------:R-:W-:Y:S01]  /*18920*/  IMAD R10, R0.reuse, R15, R10 ;  /* 0x0000000f000a7224 */ /* 0x040fe200078e020a */
[----:B------:R0:W-:Y:S01]  /*18930*/  STL [R1+0xb0], R2 ;  /* 0x0000b00201007387 */ /* 0x0001e20000100800 */
[--C-:B------:R-:W-:Y:S01]  /*18940*/  @!P6 IMAD.IADD R7, R7, 0x1, -R0.reuse ;  /* 0x000000010707e824 */ /* 0x100fe200078e0a00 */
[----:B------:R-:W-:Y:S01]  /*18950*/  ISETP.GT.U32.AND P6, PT, R0, R16, PT ;  /* 0x000000100000720c */ /* 0x000fe20003fc4070 */
[--C-:B------:R-:W-:Y:S01]  /*18960*/  @!P5 IMAD.IADD R8, R8, 0x1, -R0.reuse ;  /* 0x000000010808d824 */ /* 0x100fe200078e0a00 */
[----:B------:R-:W-:Y:S01]  /*18970*/  ISETP.GT.U32.AND P5, PT, R0, R10, PT ;  /* 0x0000000a0000720c */ /* 0x000fe20003fa4070 */
[--C-:B------:R-:W-:Y:S01]  /*18980*/  @!P1 IMAD.IADD R13, R13, 0x1, -R0.reuse ;  /* 0x000000010d0d9824 */ /* 0x100fe200078e0a00 */
[----:B------:R-:W-:Y:S01]  /*18990*/  IADD3 R15, R6, 0x35, RZ ;  /* 0x00000035060f7810 */ /* 0x000fe20007ffe0ff */
[----:B------:R-:W-:Y:S01]  /*189a0*/  IMAD.MOV.U32 R3, RZ, RZ, R7 ;  /* 0x000000ffff037224 */ /* 0x000fe200078e0007 */
[----:B------:R-:W-:Y:S01]  /*189b0*/  IABS R9, R21 ;  /* 0x0000001500097213 */ /* 0x000fe20000000000 */
[----:B------:R-:W-:Y:S01]  /*189c0*/  @!P2 IMAD.IADD R24, R24, 0x1, -R0 ;  /* 0x000000011818a824 */ /* 0x000fe200078e0a00 */
[----:B------:R-:W-:Y:S01]  /*189d0*/  ISETP.GE.AND P1, PT, R19, RZ, PT ;  /* 0x000000ff1300720c */ /* 0x000fe20003f26270 */
[----:B0-----:R-:W-:Y:S01]  /*189e0*/  IMAD.MOV.U32 R2, RZ, RZ, R17 ;  /* 0x000000ffff027224 */ /* 0x001fe200078e0011 */
[----:B------:R-:W-:Y:S01]  /*189f0*/  ISETP.GE.AND P2, PT, R11, RZ, PT ;  /* 0x000000ff0b00720c */ /* 0x000fe20003f46270 */
[----:B------:R-:W-:Y:S01]  /*18a00*/  @!P4 IMAD.MOV R3, RZ, RZ, -R3 ;  /* 0x000000ffff03c224 */ /* 0x000fe200078e0a03 */
[----:B------:R-:W-:Y:S01]  /*18a10*/  IABS R14, R15 ;  /* 0x0000000f000e7213 */ /* 0x000fe20000000000 */
[----:B------:R-:W-:Y:S01]  /*18a20*/  @!P0 IMAD.MOV R2, RZ, RZ, -R2 ;  /* 0x000000ffff028224 */ /* 0x000fe200078e0a02 */
[----:B------:R-:W-:Y:S01]  /*18a30*/  ISETP.GT.U32.AND P0, PT, R0, R23, PT ;  /* 0x000000170000720c */ /* 0x000fe20003f04070 */
[--C-:B------:R-:W-:Y:S01]  /*18a40*/  @!P6 IMAD.IADD R16, R16, 0x1, -R0.reuse ;  /* 0x000000011010e824 */ /* 0x100fe200078e0a00 */
[----:B------:R-:W-:Y:S01]  /*18a50*/  ISETP.GE.AND P6, PT, R18, RZ, PT ;  /* 0x000000ff1200720c */ /* 0x000fe20003fc6270 */
[----:B------:R-:W-:Y:S01]  /*18a60*/  @!P5 IMAD.IADD R10, R10, 0x1, -R0 ;  /* 0x000000010a0ad824 */ /* 0x000fe200078e0a00 */
[----:B------:R0:W-:Y:S01]  /*18a70*/  STL [R1+0xac], R2 ;  /* 0x0000ac0201007387 */ /* 0x0001e20000100800 */
[----:B------:R-:W-:Y:S01]  /*18a80*/  IMAD.HI.U32 R17, R20, R9, RZ ;  /* 0x0000000914117227 */ /* 0x000fe200078e00ff */
[----:B------:R-:W-:-:S02]  /*18a90*/  ISETP.GT.U32.AND P5, PT, R0, R16, PT ;  /* 0x000000100000720c */ /* 0x000fc40003fa4070 */
[----:B------:R1:W-:Y:S01]  /*18aa0*/  STL [R1+0x9c], R3 ;  /* 0x00009c0301007387 */ /* 0x0003e20000100800 */
[----:B------:R-:W-:Y:S01]  /*18ab0*/  IMAD.HI.U32 R19, R20, R14, RZ ;  /* 0x0000000e14137227 */ /* 0x000fe200078e00ff */
[----:B------:R-:W-:-:S03]  /*18ac0*/  IADD3 R7, R6, 0x34, RZ ;  /* 0x0000003406077810 */ /* 0x000fc60007ffe0ff */
[----:B------:R-:W-:Y:S01]  /*18ad0*/  @!P0 IMAD.IADD R23, R23, 0x1, -R0 ;  /* 0x0000000117178824 */ /* 0x000fe200078e0a00 */
[----:B------:R-:W-:Y:S01]  /*18ae0*/  ISETP.GE.AND P0, PT, R22, RZ, PT ;  /* 0x000000ff1600720c */ /* 0x000fe20003f06270 */
[----:B0-----:R-:W-:Y:S01]  /*18af0*/  IMAD.MOV.U32 R2, RZ, RZ, R13 ;  /* 0x000000ffff027224 */ /* 0x001fe200078e000d */
[----:B------:R-:W-:Y:S01]  /*18b00*/  IABS R11, R7 ;  /* 0x00000007000b7213 */ /* 0x000fe20000000000 */
[----:B------:R-:W-:Y:S01]  /*18b10*/  IMAD.MOV R17, RZ, RZ, -R17 ;  /* 0x000000ffff117224 */ /* 0x000fe200078e0a11 */
[C---:B------:R-:W-:Y:S01]  /*18b20*/  ISETP.GT.U32.AND P4, PT, R0.reuse, R23, PT ;  /* 0x000000170000720c */ /* 0x040fe20003f84070 */
[----:B------:R-:W-:Y:S01]  /*18b30*/  @!P3 IMAD.MOV R2, RZ, RZ, -R2 ;  /* 0x000000ffff02b224 */ /* 0x000fe200078e0a02 */
[----:B------:R-:W-:Y:S01]  /*18b40*/  ISETP.GT.U32.AND P3, PT, R0, R10, PT ;  /* 0x0000000a0000720c */ /* 0x000fe20003f64070 */
[----:B-1----:R-:W-:Y:S01]  /*18b50*/  IMAD.MOV.U32 R3, RZ, RZ, R8 ;  /* 0x000000ffff037224 */ /* 0x002fe200078e0008 */
[----:B------:R-:W-:Y:S01]  /*18b60*/  IADD3 R8, R6, 0x33, RZ ;  /* 0x0000003306087810 */ /* 0x000fe20007ffe0ff */
[----:B------:R-:W-:Y:S01]  /*18b70*/  IMAD.MOV R19, RZ, RZ, -R19 ;  /* 0x000000ffff137224 */ /* 0x000fe200078e0a13 */
[----:B------:R0:W-:Y:S01]  /*18b80*/  STL [R1+0x98], R2 ;  /* 0x0000980201007387 */ /* 0x0001e20000100800 */
[----:B------:R-:W-:-:S02]  /*18b90*/  IMAD R9, R0, R17, R9 ;  /* 0x0000001100097224 */ /* 0x000fc400078e0209 */
[----:B------:R-:W-:Y:S02]  /*18ba0*/  @!P1 IMAD.MOV R3, RZ, RZ, -R3 ;  /* 0x000000ffff039224 */ /* 0x000fe400078e0a03 */
[C---:B------:R-:W-:Y:S01]  /*18bb0*/  IMAD R14, R0.reuse, R19, R14 ;  /* 0x00000013000e7224 */ /* 0x040fe200078e020e */
[----:B------:R-:W-:Y:S01]  /*18bc0*/  ISETP.GT.U32.AND P1, PT, R0, R9, PT ;  /* 0x000000090000720c */ /* 0x000fe20003f24070 */
[--C-:B------:R-:W-:Y:S01]  /*18bd0*/  @!P4 IMAD.IADD R23, R23, 0x1, -R0.reuse ;  /* 0x000000011717c824 */ /* 0x100fe200078e0a00 */
[----:B------:R1:W-:Y:S01]  /*18be0*/  STL [R1+0x84], R3 ;  /* 0x0000840301007387 */ /* 0x0003e20000100800 */
[----:B------:R-:W-:Y:S01]  /*18bf0*/  @!P5 IMAD.IADD R16, R16, 0x1, -R0 ;  /* 0x000000011010d824 */ /* 0x000fe200078e0a00 */
[----:B------:R-:W-:Y:S01]  /*18c00*/  ISETP.GT.U32.AND P4, PT, R0, R14, PT ;  /* 0x0000000e0000720c */ /* 0x000fe20003f84070 */
[----:B0-----:R-:W-:Y:S01]  /*18c10*/  IMAD.MOV.U32 R2, RZ, RZ, R24 ;  /* 0x000000ffff027224 */ /* 0x001fe200078e0018 */
[----:B------:R-:W-:Y:S01]  /*18c20*/  IABS R19, R8 ;  /* 0x0000000800137213 */ /* 0x000fe20000000000 */
[----:B------:R-:W-:Y:S01]  /*18c30*/  @!P3 IMAD.IADD R10, R10, 0x1, -R0 ;  /* 0x000000010a0ab824 */ /* 0x000fe200078e0a00 */
[----:B------:R-:W-:Y:S01]  /*18c40*/  ISETP.GE.AND P3, PT, R15, RZ, PT ;  /* 0x000000ff0f00720c */ /* 0x000fe20003f66270 */
[----:B------:R-:W-:Y:S01]  /*18c50*/  @!P2 IMAD.MOV R2, RZ, RZ, -R2 ;  /* 0x000000ffff02a224 */ /* 0x000fe200078e0a02 */
[----:B------:R-:W-:Y:S01]  /*18c60*/  ISETP.GE.AND P2, PT, R12, RZ, PT ;  /* 0x000000ff0c00720c */ /* 0x000fe20003f46270 */
[----:B------:R-:W-:Y:S01]  /*18c70*/  IMAD.HI.U32 R12, R20, R11, RZ ;  /* 0x0000000b140c7227 */ /* 0x000fe200078e00ff */
[----:B------:R-:W-:-:S02]  /*18c80*/  ISETP.GE.AND P5, PT, R21, RZ, PT ;  /* 0x000000ff1500720c */ /* 0x000fc40003fa6270 */
[----:B------:R0:W-:Y:S01]  /*18c90*/  STL [R1+0x80], R2 ;  /* 0x0000800201007387 */ /* 0x0001e20000100800 */
[----:B-1----:R-:W-:Y:S02]  /*18ca0*/  IMAD.MOV.U32 R3, RZ, RZ, R23 ;  /* 0x000000ffff037224 */ /* 0x002fe400078e0017 */
[----:B------:R-:W-:Y:S02]  /*18cb0*/  IMAD.MOV R12, RZ, RZ, -R12 ;  /* 0x000000ffff0c7224 */ /* 0x000fe400078e0a0c */
[----:B------:R-:W-:Y:S02]  /*18cc0*/  @!P0 IMAD.MOV R3, RZ, RZ, -R3 ;  /* 0x000000ffff038224 */ /* 0x000fe400078e0a03 */
[----:B------:R-:W-:Y:S01]  /*18cd0*/  @!P1 IMAD.IADD R9, R9, 0x1, -R0 ;  /* 0x0000000109099824 */ /* 0x000fe200078e0a00 */
[----:B------:R-:W-:Y:S01]  /*18ce0*/  ISETP.GE.AND P1, PT, R7, RZ, PT ;  /* 0x000000ff0700720c */ /* 0x000fe20003f26270 */
[C---:B------:R-:W-:Y:S01]  /*18cf0*/  IMAD R15, R0.reuse, R12, R11 ;  /* 0x0000000c000f7224 */ /* 0x040fe200078e020b */
[----:B------:R-:W-:Y:S01]  /*18d00*/  STL [R1+0x7c], R3 ;  /* 0x00007c0301007387 */ /* 0x000fe20000100800 */
[----:B0-----:R-:W-:Y:S01]  /*18d10*/  IMAD.MOV.U32 R2, RZ, RZ, R16 ;  /* 0x000000ffff027224 */ /* 0x001fe200078e0010 */
[----:B------:R-:W-:Y:S01]  /*18d20*/  ISETP.GT.U32.AND P0, PT, R0, R9, PT ;  /* 0x000000090000720c */ /* 0x000fe20003f04070 */
[----:B------:R-:W-:Y:S01]  /*18d30*/  @!P4 IMAD.IADD R14, R14, 0x1, -R0 ;  /* 0x000000010e0ec824 */ /* 0x000fe200078e0a00 */
[----:B------:R-:W-:Y:S01]  /*18d40*/  IADD3 R16, R6, 0x32, RZ ;  /* 0x0000003206107810 */ /* 0x000fe20007ffe0ff */
[----:B------:R-:W-:Y:S01]  /*18d50*/  @!P6 IMAD.MOV R2, RZ, RZ, -R2 ;  /* 0x000000ffff02e224 */ /* 0x000fe200078e0a02 */
[----:B------:R-:W-:Y:S01]  /*18d60*/  ISETP.GE.AND P4, PT, R8, RZ, PT ;  /* 0x000000ff0800720c */ /* 0x000fe20003f86270 */
[----:B------:R-:W-:Y:S01]  /*18d70*/  IMAD.HI.U32 R7, R20, R19, RZ ;  /* 0x0000001314077227 */ /* 0x000fe200078e00ff */
[----:B------:R-:W-:-:S02]  /*18d80*/  ISETP.GT.U32.AND P6, PT, R0, R14, PT ;  /* 0x0000000e0000720c */ /* 0x000fc40003fc4070 */
[----:B------:R0:W-:Y:S01]  /*18d90*/  STL [R1+0x78], R2 ;  /* 0x0000780201007387 */ /* 0x0001e20000100800 */
[----:B------:R-:W-:Y:S01]  /*18da0*/  IMAD.MOV R7, RZ, RZ, -R7 ;  /* 0x000000ffff077224 */ /* 0x000fe200078e0a07 */
[----:B------:R-:W-:-:S03]  /*18db0*/  IADD3 R8, R6, 0x31, RZ ;  /* 0x0000003106087810 */ /* 0x000fc60007ffe0ff */
[----:B------:R-:W-:Y:S01]  /*18dc0*/  IMAD R19, R0, R7, R19 ;  /* 0x0000000700137224 */ /* 0x000fe200078e0213 */
[----:B------:R-:W-:Y:S01]  /*18dd0*/  IADD3 R7, R6, 0x30, RZ ;  /* 0x0000003006077810 */ /* 0x000fe20007ffe0ff */
[----:B------:R-:W-:Y:S01]  /*18de0*/  @!P0 IMAD.IADD R9, R9, 0x1, -R0 ;  /* 0x0000000109098824 */ /* 0x000fe200078e0a00 */
[----:B------:R-:W-:Y:S01]  /*18df0*/  ISETP.GE.AND P0, PT, R16, RZ, PT ;  /* 0x000000ff1000720c */ /* 0x000fe20003f06270 */
[----:B0-----:R-:W-:Y:S01]  /*18e00*/  IMAD.MOV.U32 R2, RZ, RZ, R10 ;  /* 0x000000ffff027224 */ /* 0x001fe200078e000a */
[----:B------:R-:W-:Y:S01]  /*18e10*/  IABS R16, R16 ;  /* 0x0000001000107213 */ /* 0x000fe20000000000 */
[----:B------:R-:W-:Y:S01]  /*18e20*/  @!P6 IMAD.IADD R14, R14, 0x1, -R0 ;  /* 0x000000010e0ee824 */ /* 0x000fe200078e0a00 */
[C---:B------:R-:W-:Y:S01]  /*18e30*/  ISETP.GT.U32.AND P6, PT, R0.reuse, R19, PT ;  /* 0x000000130000720c */ /* 0x040fe20003fc4070 */
[----:B------:R-:W-:Y:S01]  /*18e40*/  @!P2 IMAD.MOV R2, RZ, RZ, -R2 ;  /* 0x000000ffff02a224 */ /* 0x000fe200078e0a02 */
[----:B------:R-:W-:Y:S01]  /*18e50*/  ISETP.GT.U32.AND P2, PT, R0, R15, PT ;  /* 0x0000000f0000720c */ /* 0x000fe20003f44070 */
[----:B------:R-:W-:Y:S01]  /*18e60*/  IMAD.HI.U32 R11, R20, R16, RZ ;  /* 0x00000010140b7227 */ /* 0x000fe200078e00ff */
[----:B------:R-:W-:-:S02]  /*18e70*/  IABS R10, R8 ;  /* 0x00000008000a7213 */ /* 0x000fc40000000000 */
[----:B------:R0:W-:Y:S01]  /*18e80*/  STL [R1+0x30], R2 ;  /* 0x0000300201007387 */ /* 0x0001e20000100800 */
[----:B------:R-:W-:Y:S01]  /*18e90*/  IMAD.MOV R11, RZ, RZ, -R11 ;  /* 0x000000ffff0b7224 */ /* 0x000fe200078e0a0b */
[----:B------:R-:W-:-:S03]  /*18ea0*/  IABS R13, R7 ;  /* 0x00000007000d7213 */ /* 0x000fc60000000000 */
[----:B------:R-:W-:Y:S01]  /*18eb0*/  IMAD R16, R0, R11, R16 ;  /* 0x0000000b00107224 */ /* 0x000fe200078e0210 */
[----:B------:R-:W-:Y:S01]  /*18ec0*/  IADD3 R11, R6, 0x2d, RZ ;  /* 0x0000002d060b7810 */ /* 0x000fe20007ffe0ff */
[--C-:B------:R-:W-:Y:S02]  /*18ed0*/  @!P6 IMAD.IADD R19, R19, 0x1, -R0.reuse ;  /* 0x000000011313e824 */ /* 0x100fe400078e0a00 */
[----:B------:R-:W-:Y:S01]  /*18ee0*/  @!P2 IMAD.IADD R15, R15, 0x1, -R0 ;  /* 0x000000010f0fa824 */ /* 0x000fe200078e0a00 */
[----:B------:R-:W-:Y:S01]  /*18ef0*/  IABS R17, R11 ;  /* 0x0000000b00117213 */ /* 0x000fe20000000000 */
[----:B0-----:R-:W-:Y:S01]  /*18f00*/  IMAD.MOV.U32 R2, RZ, RZ, R9 ;  /* 0x000000ffff027224 */ /* 0x001fe200078e0009 */
[----:B------:R-:W-:Y:S01]  /*18f10*/  ISETP.GT.U32.AND P6, PT, R0, R19, PT ;  /* 0x000000130000720c */ /* 0x000fe20003fc4070 */
[----:B------:R-:W-:Y:S01]  /*18f20*/  IMAD.HI.U32 R9, R20, R10, RZ ;  /* 0x0000000a14097227 */ /* 0x000fe200078e00ff */
[----:B------:R-:W-:-:S03]  /*18f30*/  ISETP.GT.U32.AND P2, PT, R0, R15, PT ;  /* 0x0000000f0000720c */ /* 0x000fc60003f44070 */
[----:B------:R-:W-:Y:S01]  /*18f40*/  @!P5 IMAD.MOV R2, RZ, RZ, -R2 ;  /* 0x000000ffff02d224 */ /* 0x000fe200078e0a02 */
[----:B------:R-:W-:Y:S01]  /*18f50*/  ISETP.GE.AND P5, PT, R8, RZ, PT ;  /* 0x000000ff0800720c */ /* 0x000fe20003fa6270 */
[----:B------:R-:W-:Y:S02]  /*18f60*/  IMAD.MOV R9, RZ, RZ, -R9 ;  /* 0x000000ffff097224 */ /* 0x000fe400078e0a09 */
[----:B------:R-:W-:Y:S01]  /*18f70*/  IMAD.HI.U32 R8, R20, R13, RZ ;  /* 0x0000000d14087227 */ /* 0x000fe200078e00ff */
[----:B------:R0:W-:Y:S03]  /*18f80*/  STL [R1+0x2c], R2 ;  /* 0x00002c0201007387 */ /* 0x0001e60000100800 */
[C---:B------:R-:W-:Y:S02]  /*18f90*/  IMAD R10, R0.reuse, R9, R10 ;  /* 0x00000009000a7224 */ /* 0x040fe400078e020a */
[----:B------:R-:W-:Y:S01]  /*18fa0*/  @!P2 IMAD.IADD R15, R15, 0x1, -R0 ;  /* 0x000000010f0fa824 */ /* 0x000fe200078e0a00 */
[----:B------:R-:W-:Y:S01]  /*18fb0*/  ISETP.GT.U32.AND P2, PT, R0, R16, PT ;  /* 0x000000100000720c */ /* 0x000fe20003f44070 */
[----:B------:R-:W-:-:S02]  /*18fc0*/  IMAD.MOV R8, RZ, RZ, -R8 ;  /* 0x000000ffff087224 */ /* 0x000fc400078e0a08 */
[----:B------:R-:W-:Y:S01]  /*18fd0*/  @!P6 IMAD.IADD R19, R19, 0x1, -R0 ;  /* 0x000000011313e824 */ /* 0x000fe200078e0a00 */
[----:B------:R-:W-:Y:S01]  /*18fe0*/  ISETP.GT.U32.AND P6, PT, R0, R10, PT ;  /* 0x0000000a0000720c */ /* 0x000fe20003fc4070 */
[----:B0-----:R-:W-:Y:S01]  /*18ff0*/  IMAD.MOV.U32 R2, RZ, RZ, R14 ;  /* 0x000000ffff027224 */ /* 0x001fe200078e000e */
[----:B------:R-:W-:Y:S01]  /*19000*/  IADD3 R14, R6, 0x2e, RZ ;  /* 0x0000002e060e7810 */ /* 0x000fe20007ffe0ff */
[----:B------:R-:W-:Y:S01]  /*19010*/  IMAD R13, R0, R8, R13 ;  /* 0x00000008000d7224 */ /* 0x000fe200078e020d */
[C---:B------:R-:W-:Y:S01]  /*19020*/  IADD3 R8, R6.reuse, 0x2c, RZ ;  /* 0x0000002c06087810 */ /* 0x040fe20007ffe0ff */
[----:B------:R-:W-:Y:S01]  /*19030*/  @!P3 IMAD.MOV R2, RZ, RZ, -R2 ;  /* 0x000000ffff02b224 */ /* 0x000fe200078e0a02 */
[----:B------:R-:W-:Y:S02]  /*19040*/  ISETP.GE.AND P3, PT, R7, RZ, PT ;  /* 0x000000ff0700720c */ /* 0x000fe40003f66270 */
[----:B------:R-:W-:Y:S01]  /*19050*/  IADD3 R7, R6, 0x2f, RZ ;  /* 0x0000002f06077810 */ /* 0x000fe20007ffe0ff */
[----:B------:R-:W-:Y:S01]  /*19060*/  @!P2 IMAD.IADD R16, R16, 0x1, -R0 ;  /* 0x000000011010a824 */ /* 0x000fe200078e0a00 */
[----:B------:R0:W-:Y:S01]  /*19070*/  STL [R1+0x74], R2 ;  /* 0x0000740201007387 */ /* 0x0001e20000100800 */
[----:B------:R-:W-:-:S02]  /*19080*/  ISETP.GT.U32.AND P2, PT, R0, R13, PT ;  /* 0x0000000d0000720c */ /* 0x000fc40003f44070 */
[----:B------:R-:W-:Y:S01]  /*19090*/  IABS R12, R7 ;  /* 0x00000007000c7213 */ /* 0x000fe20000000000 */
[----:B------:R-:W-:Y:S01]  /*190a0*/  @!P6 IMAD.IADD R10, R10, 0x1, -R0 ;  /* 0x000000010a0ae824 */ /* 0x000fe200078e0a00 */
[----:B------:R-:W-:Y:S02]  /*190b0*/  IABS R18, R14 ;  /* 0x0000000e00127213 */ /* 0x000fe40000000000 */
[----:B------:R-:W-:Y:S02]  /*190c0*/  IABS R9, R8 ;  /* 0x0000000800097213 */ /* 0x000fe40000000000 */
[----:B------:R-:W-:Y:S01]  /*190d0*/  ISETP.GT.U32.AND P6, PT, R0, R10, PT ;  /* 0x0000000a0000720c */ /* 0x000fe20003fc4070 */
[----:B0-----:R-:W-:Y:S02]  /*190e0*/  IMAD.MOV.U32 R2, RZ, RZ, R15 ;  /* 0x000000ffff027224 */ /* 0x001fe400078e000f */
[----:B------:R-:W-:-:S04]  /*190f0*/  IMAD.HI.U32 R15, R20, R12, RZ ;  /* 0x0000000c140f7227 */ /* 0x000fc800078e00ff */
[----:B------:R-:W-:Y:S01]  /*19100*/  @!P1 IMAD.MOV R2, RZ, RZ, -R2 ;  /* 0x000000ffff029224 */ /* 0x000fe200078e0a02 */
[----:B------:R-:W-:Y:S01]  /*19110*/  ISETP.GT.U32.AND P1, PT, R0, R16, PT ;  /* 0x000000100000720c */ /* 0x000fe20003f24070 */
[----:B------:R-:W-:Y:S02]  /*19120*/  IMAD.MOV R15, RZ, RZ, -R15 ;  /* 0x000000ffff0f7224 */ /* 0x000fe400078e0a0f */
[--C-:B------:R-:W-:Y:S01]  /*19130*/  @!P2 IMAD.IADD R13, R13, 0x1, -R0.reuse ;  /* 0x000000010d0da824 */ /* 0x100fe200078e0a00 */
[----:B------:R0:W-:Y:S01]  /*19140*/  STL [R1+0x28], R2 ;  /* 0x0000280201007387 */ /* 0x0001e20000100800 */
[----:B------:R-:W-:Y:S01]  /*19150*/  @!P6 IMAD.IADD R10, R10, 0x1, -R0 ;  /* 0x000000010a0ae824 */ /* 0x000fe200078e0a00 */
[----:B------:R-:W-:Y:S02]  /*19160*/  ISETP.GE.AND P6, PT, R14, RZ, PT ;  /* 0x000000ff0e00720c */ /* 0x000fe40003fc6270 */
[----:B------:R-:W-:Y:S01]  /*19170*/  ISETP.GT.U32.AND P2, PT, R0, R13, PT ;  /* 0x0000000d0000720c */ /* 0x000fe20003f44070 */
[----:B------:R-:W-:-:S04]  /*19180*/  IMAD.MOV.U32 R3, RZ, RZ, R10 ;  /* 0x000000ffff037224 */ /* 0x000fc800078e000a */
[----:B------:R-:W-:Y:S02]  /*19190*/  @!P1 IMAD.IADD R16, R16, 0x1, -R0 ;  /* 0x0000000110109824 */ /* 0x000fe400078e0a00 */
[----:B0-----:R-:W-:Y:S02]  /*191a0*/  IMAD.MOV.U32 R2, RZ, RZ, R19 ;  /* 0x000000ffff027224 */ /* 0x001fe400078e0013 */
[----:B------:R-:W-:-:S04]  /*191b0*/  IMAD.HI.U32 R19, R20, R18, RZ ;  /* 0x0000001214137227 */ /* 0x000fc800078e00ff */
[----:B------:R-:W-:Y:S01]  /*191c0*/  @!P4 IMAD.MOV R2, RZ, RZ, -R2 ;  /* 0x000000ffff02c224 */ /* 0x000fe200078e0a02 */
[----:B------:R-:W-:Y:S01]  /*191d0*/  ISETP.GE.AND P4, PT, R7, RZ, PT ;  /* 0x000000ff0700720c */ /* 0x000fe20003f86270 */
[----:B------:R-:W-:Y:S02]  /*191e0*/  IMAD R7, R0, R15, R12 ;  /* 0x0000000f00077224 */ /* 0x000fe400078e020c */
[----:B------:R-:W-:Y:S01]  /*191f0*/  IMAD.HI.U32 R12, R20, R17, RZ ;  /* 0x00000011140c7227 */ /* 0x000fe200078e00ff */
[----:B------:R0:W-:Y:S02]  /*19200*/  STL [R1+0x6c], R2 ;  /* 0x00006c0201007387 */ /* 0x0001e40000100800 */
[----:B------:R-:W-:Y:S01]  /*19210*/  ISETP.GT.U32.AND P1, PT, R0, R7, PT ;  /* 0x000000070000720c */ /* 0x000fe20003f24070 */
[----:B------:R-:W-:Y:S02]  /*19220*/  IMAD.MOV R19, RZ, RZ, -R19 ;  /* 0x000000ffff137224 */ /* 0x000fe400078e0a13 */
[----:B------:R-:W-:-:S02]  /*19230*/  IMAD.MOV R12, RZ, RZ, -R12 ;  /* 0x000000ffff0c7224 */ /* 0x000fc400078e0a0c */
[C---:B------:R-:W-:Y:S02]  /*19240*/  IMAD R14, R0.reuse, R19, R18 ;  /* 0x00000013000e7224 */ /* 0x040fe400078e0212 */
[----:B------:R-:W-:Y:S01]  /*19250*/  IMAD R17, R0, R12, R17 ;  /* 0x0000000c00117224 */ /* 0x000fe200078e0211 */
[----:B------:R-:W-:Y:S01]  /*19260*/  IADD3 R12, R6, 0x2b, RZ ;  /* 0x0000002b060c7810 */ /* 0x000fe20007ffe0ff */
[----:B0-----:R-:W-:Y:S02]  /*19270*/  IMAD.MOV.U32 R2, RZ, RZ, R16 ;  /* 0x000000ffff027224 */ /* 0x001fe400078e0010 */
[----:B------:R-:W-:-:S04]  /*19280*/  IMAD.HI.U32 R15, R20, R9, RZ ;  /* 0x00000009140f7227 */ /* 0x000fc800078e00ff */
[----:B------:R-:W-:Y:S02]  /*19290*/  @!P1 IMAD.IADD R7, R7, 0x1, -R0 ;  /* 0x0000000107079824 */ /* 0x000fe400078e0a00 */
[----:B------:R-:W-:Y:S01]  /*192a0*/  @!P0 IMAD.MOV R2, RZ, RZ, -R2 ;  /* 0x000000ffff028224 */ /* 0x000fe200078e0a02 */
[C---:B------:R-:W-:Y:S01]  /*192b0*/  ISETP.GT.U32.AND P0, PT, R0.reuse, R14, PT ;  /* 0x0000000e0000720c */ /* 0x040fe20003f04070 */
[----:B------:R-:W-:Y:S01]  /*192c0*/  @!P2 IMAD.IADD R13, R13, 0x1, -R0 ;  /* 0x000000010d0da824 */ /* 0x000fe200078e0a00 */
[C---:B------:R-:W-:Y:S01]  /*192d0*/  ISETP.GT.U32.AND P1, PT, R0.reuse, R7, PT ;  /* 0x000000070000720c */ /* 0x040fe20003f24070 */
[----:B------:R-:W-:Y:S01]  /*192e0*/  IMAD.MOV R15, RZ, RZ, -R15 ;  /* 0x000000ffff0f7224 */ /* 0x000fe200078e0a0f */
[C---:B------:R-:W-:Y:S01]  /*192f0*/  ISETP.GT.U32.AND P2, PT, R0.reuse, R17, PT ;  /* 0x000000110000720c */ /* 0x040fe20003f44070 */
[----:B------:R0:W-:Y:S01]  /*19300*/  STL [R1+0x58], R2 ;  /* 0x0000580201007387 */ /* 0x0001e20000100800 */
[----:B------:R-:W-:Y:S01]  /*19310*/  @!P5 IMAD.MOV R3, RZ, RZ, -R3 ;  /* 0x000000ffff03d224 */ /* 0x000fe200078e0a03 */
[----:B------:R-:W-:Y:S01]  /*19320*/  ISETP.GE.AND P5, PT, R11, RZ, PT ;  /* 0x000000ff0b00720c */ /* 0x000fe20003fa6270 */
[----:B------:R-:W-:Y:S01]  /*19330*/  IMAD R9, R0, R15, R9 ;  /* 0x0000000f00097224 */ /* 0x000fe200078e0209 */
[----:B------:R-:W-:-:S02]  /*19340*/  IADD3 R11, R6, 0x2a, RZ ;  /* 0x0000002a060b7810 */ /* 0x000fc40007ffe0ff */
[----:B------:R-:W-:Y:S01]  /*19350*/  STL [R1+0x60], R3 ;  /* 0x0000600301007387 */ /* 0x000fe20000100800 */
[----:B------:R-:W-:Y:S01]  /*19360*/  IABS R15, R12 ;  /* 0x0000000c000f7213 */ /* 0x000fe20000000000 */
[--C-:B------:R-:W-:Y:S01]  /*19370*/  @!P0 IMAD.IADD R14, R14, 0x1, -R0.reuse ;  /* 0x000000010e0e8824 */ /* 0x100fe200078e0a00 */
[----:B------:R-:W-:Y:S01]  /*19380*/  ISETP.GE.AND P0, PT, R12, RZ, PT ;  /* 0x000000ff0c00720c */ /* 0x000fe20003f06270 */
[----:B0-----:R-:W-:Y:S02]  /*19390*/  IMAD.MOV.U32 R2, RZ, RZ, R13 ;  /* 0x000000ffff027224 */ /* 0x001fe400078e000d */
[----:B------:R-:W-:Y:S01]  /*193a0*/  @!P1 IMAD.IADD R7, R7, 0x1, -R0 ;  /* 0x0000000107079824 */ /* 0x000fe200078e0a00 */
[----:B------:R-:W-:Y:S01]  /*193b0*/  ISETP.GE.AND P1, PT, R8, RZ, PT ;  /* 0x000000ff0800720c */ /* 0x000fe20003f26270 */
[----:B------:R-:W-:Y:S01]  /*193c0*/  @!P3 IMAD.MOV R2, RZ, RZ, -R2 ;  /* 0x000000ffff02b224 */ /* 0x000fe200078e0a02 */
[----:B------:R-:W-:Y:S01]  /*193d0*/  IABS R8, R11 ;  /* 0x0000000b00087213 */ /* 0x000fe20000000000 */
[----:B------:R-:W-:Y:S01]  /*193e0*/  @!P2 IMAD.IADD R17, R17, 0x1, -R0 ;  /* 0x000000011111a824 */ /* 0x000fe200078e0a00 */
[C---:B------:R-:W-:Y:S01]  /*193f0*/  ISETP.GT.U32.AND P3, PT, R0.reuse, R9, PT ;  /* 0x000000090000720c */ /* 0x040fe20003f64070 */
[----:B------:R-:W-:Y:S01]  /*19400*/  IMAD.MOV.U32 R10, RZ, RZ, R15 ;  /* 0x000000ffff0a7224 */ /* 0x000fe200078e000f */
[----:B------:R0:W-:Y:S01]  /*19410*/  STL [R1+0x64], R2 ;  /* 0x0000640201007387 */ /* 0x0001e20000100800 */
[----:B------:R-:W-:Y:S01]  /*19420*/  IMAD.MOV.U32 R12, RZ, RZ, R8 ;  /* 0x000000ffff0c7224 */ /* 0x000fe200078e0008 */
[----:B------:R-:W-:Y:S01]  /*19430*/  ISETP.GT.U32.AND P2, PT, R0, R14, PT ;  /* 0x0000000e0000720c */ /* 0x000fe20003f44070 */
[----:B------:R-:W-:Y:S01]  /*19440*/  IMAD.HI.U32 R13, R20, R10, RZ ;  /* 0x0000000a140d7227 */ /* 0x000fe200078e00ff */
[----:B------:R-:W-:-:S03]  /*19450*/  IADD3 R8, R6, 0x29, RZ ;  /* 0x0000002906087810 */ /* 0x000fc60007ffe0ff */
[----:B------:R-:W-:Y:S01]  /*19460*/  IMAD.HI.U32 R15, R20, R12, RZ ;  /* 0x0000000c140f7227 */ /* 0x000fe200078e00ff */
[----:B------:R-:W-:-:S03]  /*19470*/  IABS R16, R8 ;  /* 0x0000000800107213 */ /* 0x000fc60000000000 */
[----:B0-----:R-:W-:Y:S01]  /*19480*/  IMAD.MOV.U32 R2, RZ, RZ, R7 ;  /* 0x000000ffff027224 */ /* 0x001fe200078e0007 */
[----:B------:R-:W-:Y:S01]  /*19490*/  IADD3 R7, R6, 0x28, RZ ;  /* 0x0000002806077810 */ /* 0x000fe20007ffe0ff */
[----:B------:R-:W-:Y:S02]  /*194a0*/  IMAD.MOV R15, RZ, RZ, -R15 ;  /* 0x000000ffff0f7224 */ /* 0x000fe400078e0a0f */
        /* <DEDUP_REMOVED lines=9> */
[----:B------:R-:W-:Y:S01]  /*19540*/  @!P2 IMAD.IADD R14, R14, 0x1, -R0 ;  /* 0x000000010e0ea824 */ /* 0x000fe200078e0a00 */
[----:B------:R-:W-:-:S02]  /*19550*/  IABS R15, R7 ;  /* 0x00000007000f7213 */ /* 0x000fc40000000000 */
[C---:B------:R-:W-:Y:S01]  /*19560*/  ISETP.GT.U32.AND P2, PT, R0.reuse, R10, PT ;  /* 0x0000000a0000720c */ /* 0x040fe20003f44070 */
[----:B------:R-:W-:Y:S01]  /*19570*/  @!P4 IMAD.IADD R17, R17, 0x1, -R0 ;  /* 0x000000011111c824 */ /* 0x000fe200078e0a00 */
[----:B------:R-:W-:Y:S01]  /*19580*/  ISETP.GT.U32.AND P4, PT, R0, R12, PT ;  /* 0x0000000c0000720c */ /* 0x000fe20003f84070 */
[----:B0-----:R-:W-:Y:S01]  /*19590*/  IMAD.MOV.U32 R2, RZ, RZ, R14 ;  /* 0x000000ffff027224 */ /* 0x001fe200078e000e */
[----:B------:R-:W-:Y:S01]  /*195a0*/  IABS R18, R13 ;  /* 0x0000000d00127213 */ /* 0x000fe20000000000 */
[----:B------:R-:W-:-:S04]  /*195b0*/  IMAD.HI.U32 R19, R20, R15, RZ ;  /* 0x0000000f14137227 */ /* 0x000fc800078e00ff */
[----:B------:R-:W-:Y:S01]  /*195c0*/  @!P3 IMAD.IADD R9, R9, 0x1, -R0 ;  /* 0x000000010909b824 */ /* 0x000fe200078e0a00 */
[----:B------:R-:W-:Y:S01]  /*195d0*/  ISETP.GE.AND P3, PT, R11, RZ, PT ;  /* 0x000000ff0b00720c */ /* 0x000fe20003f66270 */
[----:B------:R-:W-:Y:S02]  /*195e0*/  IMAD.MOV.U32 R11, RZ, RZ, R18 ;  /* 0x000000ffff0b7224 */ /* 0x000fe400078e0012 */
[----:B------:R-:W-:-:S04]  /*195f0*/  IMAD.HI.U32 R18, R20, R16, RZ ;  /* 0x0000001014127227 */ /* 0x000fc800078e00ff */
[--C-:B------:R-:W-:Y:S02]  /*19600*/  @!P4 IMAD.IADD R12, R12, 0x1, -R0.reuse ;  /* 0x000000010c0cc824 */ /* 0x100fe400078e0a00 */
[----:B------:R-:W-:Y:S01]  /*19610*/  @!P2 IMAD.IADD R10, R10, 0x1, -R0 ;  /* 0x000000010a0aa824 */ /* 0x000fe200078e0a00 */
[----:B------:R-:W-:Y:S01]  /*19620*/  ISETP.GE.AND P2, PT, R8, RZ, PT ;  /* 0x000000ff0800720c */ /* 0x000fe20003f46270 */
[----:B------:R-:W-:Y:S01]  /*19630*/  IMAD.MOV R18, RZ, RZ, -R18 ;  /* 0x000000ffff127224 */ /* 0x000fe200078e0a12 */
[C---:B------:R-:W-:Y:S01]  /*19640*/  ISETP.GT.U32.AND P4, PT, R0.reuse, R12, PT ;  /* 0x0000000c0000720c */ /* 0x040fe20003f84070 */
[----:B------:R-:W-:Y:S01]  /*19650*/  @!P6 IMAD.MOV R2, RZ, RZ, -R2 ;  /* 0x000000ffff02e224 */ /* 0x000fe200078e0a02 */
[----:B------:R-:W-:Y:S01]  /*19660*/  ISETP.GT.U32.AND P6, PT, R0, R10, PT ;  /* 0x0000000a0000720c */ /* 0x000fe20003fc4070 */
[----:B------:R-:W-:-:S03]  /*19670*/  IMAD.HI.U32 R8, R20, R11, RZ ;  /* 0x0000000b14087227 */ /* 0x000fc600078e00ff */
[----:B------:R0:W-:Y:S01]  /*19680*/  STL [R1+0x224], R2 ;  /* 0x0002240201007387 */ /* 0x0001e20000100800 */
[----:B------:R-:W-:Y:S02]  /*19690*/  IMAD.MOV R14, RZ, RZ, -R19 ;  /* 0x000000ffff0e7224 */ /* 0x000fe400078e0a13 */
[----:B------:R-:W-:Y:S01]  /*196a0*/  IMAD R16, R0, R18, R16 ;  /* 0x0000001200107224 */ /* 0x000fe200078e0210 */
[C---:B------:R-:W-:Y:S01]  /*196b0*/  IADD3 R18, R6.reuse, 0x26, RZ ;  /* 0x0000002606127810 */ /* 0x040fe20007ffe0ff */
[----:B------:R-:W-:Y:S01]  /*196c0*/  IMAD.MOV.U32 R3, RZ, RZ, R17 ;  /* 0x000000ffff037224 */ /* 0x000fe200078e0011 */
[----:B------:R-:W-:Y:S01]  /*196d0*/  IADD3 R17, R6, 0x23, RZ ;  /* 0x0000002306117810 */ /* 0x000fe20007ffe0ff */
[----:B------:R-:W-:Y:S02]  /*196e0*/  IMAD.MOV R8, RZ, RZ, -R8 ;  /* 0x000000ffff087224 */ /* 0x000fe400078e0a08 */
[C---:B------:R-:W-:Y:S02]  /*196f0*/  IMAD R15, R0.reuse, R14, R15 ;  /* 0x0000000e000f7224 */ /* 0x040fe400078e020f */
[----:B0-----:R-:W-:Y:S01]  /*19700*/  IMAD.MOV.U32 R2, RZ, RZ, R9 ;  /* 0x000000ffff027224 */ /* 0x001fe200078e0009 */
[----:B------:R-:W-:Y:S01]  /*19710*/  IABS R9, R18 ;  /* 0x0000001200097213 */ /* 0x000fe20000000000 */
[----:B------:R-:W-:Y:S01]  /*19720*/  @!P5 IMAD.MOV R3, RZ, RZ, -R3 ;  /* 0x000000ffff03d224 */ /* 0x000fe200078e0a03 */
[C---:B------:R-:W-:Y:S01]  /*19730*/  ISETP.GT.U32.AND P5, PT, R0.reuse, R16, PT ;  /* 0x000000100000720c */ /* 0x040fe20003fa4070 */
[----:B------:R-:W-:-:S02]  /*19740*/  IMAD R11, R0, R8, R11 ;  /* 0x00000008000b7224 */ /* 0x000fc400078e020b */
[----:B------:R-:W-:Y:S01]  /*19750*/  @!P1 IMAD.MOV R2, RZ, RZ, -R2 ;  /* 0x000000ffff029224 */ /* 0x000fe200078e0a02 */
[----:B------:R-:W-:Y:S01]  /*19760*/  ISETP.GT.U32.AND P1, PT, R0, R15, PT ;  /* 0x0000000f0000720c */ /* 0x000fe20003f24070 */
[--C-:B------:R-:W-:Y:S01]  /*19770*/  @!P4 IMAD.IADD R12, R12, 0x1, -R0.reuse ;  /* 0x000000010c0cc824 */ /* 0x100fe200078e0a00 */
[----:B------:R-:W-:Y:S01]  /*19780*/  ISETP.GT.U32.AND P4, PT, R0, R11, PT ;  /* 0x0000000b0000720c */ /* 0x000fe20003f84070 */
[--C-:B------:R-:W-:Y:S01]  /*19790*/  @!P6 IMAD.IADD R10, R10, 0x1, -R0.reuse ;  /* 0x000000010a0ae824 */ /* 0x100fe200078e0a00 */
[----:B------:R-:W-:Y:S01]  /*197a0*/  ISETP.GE.AND P6, PT, R7, RZ, PT ;  /* 0x000000ff0700720c */ /* 0x000fe20003fc6270 */
[----:B------:R-:W-:Y:S01]  /*197b0*/  STL [R1+0x5c], R3 ;  /* 0x00005c0301007387 */ /* 0x000fe20000100800 */
[----:B------:R-:W-:Y:S01]  /*197c0*/  IADD3 R7, R6, 0x25, RZ ;  /* 0x0000002506077810 */ /* 0x000fe20007ffe0ff */
[----:B------:R-:W-:Y:S02]  /*197d0*/  IMAD.HI.U32 R14, R20, R9, RZ ;  /* 0x00000009140e7227 */ /* 0x000fe400078e00ff */
[----:B------:R0:W-:Y:S01]  /*197e0*/  STL [R1+0x1e0], R2 ;  /* 0x0001e00201007387 */ /* 0x0001e20000100800 */
[----:B------:R-:W-:Y:S01]  /*197f0*/  IABS R8, R7 ;  /* 0x0000000700087213 */ /* 0x000fe20000000000 */
[--C-:B------:R-:W-:Y:S01]  /*19800*/  @!P5 IMAD.IADD R16, R16, 0x1, -R0.reuse ;  /* 0x000000011010d824 */ /* 0x100fe200078e0a00 */
[----:B------:R-:W-:Y:S01]  /*19810*/  ISETP.GE.AND P5, PT, R13, RZ, PT ;  /* 0x000000ff0d00720c */ /* 0x000fe20003fa6270 */
[--C-:B------:R-:W-:Y:S01]  /*19820*/  @!P1 IMAD.IADD R15, R15, 0x1, -R0.reuse ;  /* 0x000000010f0f9824 */ /* 0x100fe200078e0a00 */
[----:B------:R-:W-:Y:S01]  /*19830*/  IADD3 R13, R6, 0x24, RZ ;  /* 0x00000024060d7810 */ /* 0x000fe20007ffe0ff */
[----:B------:R-:W-:Y:S01]  /*19840*/  @!P4 IMAD.IADD R11, R11, 0x1, -R0 ;  /* 0x000000010b0bc824 */ /* 0x000fe200078e0a00 */
[C---:B------:R-:W-:Y:S01]  /*19850*/  ISETP.GT.U32.AND P1, PT, R0.reuse, R16, PT ;  /* 0x000000100000720c */ /* 0x040fe20003f24070 */
[----:B------:R-:W-:Y:S01]  /*19860*/  IMAD.MOV R14, RZ, RZ, -R14 ;  /* 0x000000ffff0e7224 */ /* 0x000fe200078e0a0e */
[----:B------:R-:W-:Y:S01]  /*19870*/  ISETP.GT.U32.AND P4, PT, R0, R15, PT ;  /* 0x0000000f0000720c */ /* 0x000fe20003f84070 */
[----:B0-----:R-:W-:Y:S01]  /*19880*/  IMAD.MOV.U32 R2, RZ, RZ, R10 ;  /* 0x000000ffff027224 */ /* 0x001fe200078e000a */
[----:B------:R-:W-:Y:S01]  /*19890*/  IABS R21, R13 ;  /* 0x0000000d00157213 */ /* 0x000fe20000000000 */
[----:B------:R-:W-:-:S04]  /*198a0*/  IMAD.HI.U32 R10, R20, R8, RZ ;  /* 0x00000008140a7227 */ /* 0x000fc800078e00ff */
[----:B------:R-:W-:Y:S02]  /*198b0*/  IMAD.MOV R10, RZ, RZ, -R10 ;  /* 0x000000ffff0a7224 */ /* 0x000fe400078e0a0a */
[----:B------:R-:W-:Y:S01]  /*198c0*/  IMAD R9, R0, R14, R9 ;  /* 0x0000000e00097224 */ /* 0x000fe200078e0209 */
[----:B------:R-:W-:Y:S01]  /*198d0*/  IADD3 R14, R6, 0x22, RZ ;  /* 0x00000022060e7810 */ /* 0x000fe20007ffe0ff */
[----:B------:R-:W-:Y:S01]  /*198e0*/  IMAD R8, R0, R10, R8 ;  /* 0x0000000a00087224 */ /* 0x000fe200078e0208 */
[----:B------:R-:W-:Y:S01]  /*198f0*/  IABS R10, R17 ;  /* 0x00000011000a7213 */ /* 0x000fe20000000000 */
[--C-:B------:R-:W-:Y:S01]  /*19900*/  @!P1 IMAD.IADD R16, R16, 0x1, -R0.reuse ;  /* 0x0000000110109824 */ /* 0x100fe200078e0a00 */
[C---:B------:R-:W-:Y:S01]  /*19910*/  ISETP.GT.U32.AND P1, PT, R0.reuse, R9, PT ;  /* 0x000000090000720c */ /* 0x040fe20003f24070 */
[----:B------:R-:W-:Y:S01]  /*19920*/  @!P4 IMAD.IADD R15, R15, 0x1, -R0 ;  /* 0x000000010f0fc824 */ /* 0x000fe200078e0a00 */
[----:B------:R-:W-:Y:S01]  /*19930*/  ISETP.GT.U32.AND P4, PT, R0, R8, PT ;  /* 0x000000080000720c */ /* 0x000fe20003f84070 */
[----:B------:R-:W-:-:S04]  /*19940*/  IMAD.HI.U32 R22, R20, R21, RZ ;  /* 0x0000001514167227 */ /* 0x000fc800078e00ff */
[----:B------:R-:W-:Y:S01]  /*19950*/  @!P0 IMAD.MOV R2, RZ, RZ, -R2 ;  /* 0x000000ffff028224 */ /* 0x000fe200078e0a02 */
[C---:B------:R-:W-:Y:S01]  /*19960*/  ISETP.GT.U32.AND P0, PT, R0.reuse, R11, PT ;  /* 0x0000000b0000720c */ /* 0x040fe20003f04070 */
[----:B------:R-:W-:Y:S02]  /*19970*/  IMAD.MOV R22, RZ, RZ, -R22 ;  /* 0x000000ffff167224 */ /* 0x000fe400078e0a16 */
[----:B------:R-:W-:Y:S01]  /*19980*/  IMAD.MOV.U32 R4, RZ, RZ, R16 ;  /* 0x000000ffff047224 */ /* 0x000fe200078e0010 */
[----:B------:R0:W-:Y:S01]  /*19990*/  STL [R1+0x1f0], R2 ;  /* 0x0001f00201007387 */ /* 0x0001e20000100800 */
[--C-:B------:R-:W-:Y:S01]  /*199a0*/  @!P1 IMAD.IADD R9, R9, 0x1, -R0.reuse ;  /* 0x0000000109099824 */ /* 0x100fe200078e0a00 */
[----:B------:R-:W-:Y:S01]  /*199b0*/  ISETP.GE.AND P1, PT, R7, RZ, PT ;  /* 0x000000ff0700720c */ /* 0x000fe20003f26270 */
[----:B------:R-:W-:Y:S02]  /*199c0*/  IMAD R7, R0, R22, R21 ;  /* 0x0000001600077224 */ /* 0x000fe400078e0215 */
[----:B------:R-:W-:-:S02]  /*199d0*/  @!P4 IMAD.IADD R8, R8, 0x1, -R0 ;  /* 0x000000010808c824 */ /* 0x000fc400078e0a00 */
[----:B------:R-:W-:Y:S01]  /*199e0*/  @!P2 IMAD.MOV R4, RZ, RZ, -R4 ;  /* 0x000000ffff04a224 */ /* 0x000fe200078e0a04 */
[----:B------:R-:W-:Y:S01]  /*199f0*/  ISETP.GT.U32.AND P2, PT, R0, R7, PT ;  /* 0x000000070000720c */ /* 0x000fe20003f44070 */
[----:B------:R-:W-:Y:S01]  /*19a00*/  IMAD.HI.U32 R19, R20, R10, RZ ;  /* 0x0000000a14137227 */ /* 0x000fe200078e00ff */
[----:B------:R-:W-:-:S03]  /*19a10*/  ISETP.GT.U32.AND P4, PT, R0, R8, PT ;  /* 0x000000080000720c */ /* 0x000fc60003f84070 */
[----:B0-----:R-:W-:Y:S02]  /*19a20*/  IMAD.MOV.U32 R2, RZ, RZ, R12 ;  /* 0x000000ffff027224 */ /* 0x001fe400078e000c */
[----:B------:R-:W-:Y:S01]  /*19a30*/  @!P0 IMAD.IADD R11, R11, 0x1, -R0 ;  /* 0x000000010b0b8824 */ /* 0x000fe200078e0a00 */
[----:B------:R-:W-:Y:S01]  /*19a40*/  ISETP.GE.AND P0, PT, R18, RZ, PT ;  /* 0x000000ff1200720c */ /* 0x000fe20003f06270 */
[----:B------:R-:W-:Y:S01]  /*19a50*/  @!P3 IMAD.MOV R2, RZ, RZ, -R2 ;  /* 0x000000ffff02b224 */ /* 0x000fe200078e0a02 */
[C---:B------:R-:W-:Y:S01]  /*19a60*/  ISETP.GT.U32.AND P3, PT, R0.reuse, R9, PT ;  /* 0x000000090000720c */ /* 0x040fe20003f64070 */
[----:B------:R-:W-:Y:S01]  /*19a70*/  IMAD.MOV R19, RZ, RZ, -R19 ;  /* 0x000000ffff137224 */ /* 0x000fe200078e0a13 */
[----:B------:R-:W-:Y:S01]  /*19a80*/  IABS R18, R14 ;  /* 0x0000000e00127213 */ /* 0x000fe20000000000 */
[----:B------:R-:W-:Y:S01]  /*19a90*/  IMAD.MOV.U32 R3, RZ, RZ, R15 ;  /* 0x000000ffff037224 */ /* 0x000fe200078e000f */
[----:B------:R0:W-:Y:S01]  /*19aa0*/  STL [R1+0x1bc], R2 ;  /* 0x0001bc0201007387 */ /* 0x0001e20000100800 */
[----:B------:R-:W-:Y:S01]  /*19ab0*/  IMAD R12, R0, R19, R10 ;  /* 0x00000013000c7224 */ /* 0x000fe200078e020a */
[----:B------:R-:W-:Y:S01]  /*19ac0*/  IADD3 R15, R6, 0x1f, RZ ;  /* 0x0000001f060f7810 */ /* 0x000fe20007ffe0ff */
[----:B------:R-:W-:Y:S01]  /*19ad0*/  @!P6 IMAD.MOV R3, RZ, RZ, -R3 ;  /* 0x000000ffff03e224 */ /* 0x000fe200078e0a03 */
[----:B------:R-:W-:Y:S01]  /*19ae0*/  ISETP.GE.AND P6, PT, R13, RZ, PT ;  /* 0x000000ff0d00720c */ /* 0x000fe20003fc6270 */
[----:B------:R-:W-:Y:S01]  /*19af0*/  IMAD.HI.U32 R13, R20, R18, RZ ;  /* 0x00000012140d7227 */ /* 0x000fe200078e00ff */
[----:B------:R-:W-:Y:S03]  /*19b00*/  STL [R1+0x198], R4 ;  /* 0x0001980401007387 */ /* 0x000fe60000100800 */
[--C-:B------:R-:W-:Y:S01]  /*19b10*/  @!P4 IMAD.IADD R8, R8, 0x1, -R0.reuse ;  /* 0x000000010808c824 */ /* 0x100fe200078e0a00 */
[----:B------:R-:W-:Y:S01]  /*19b20*/  ISETP.GT.U32.AND P4, PT, R0, R12, PT ;  /* 0x0000000c0000720c */ /* 0x000fe20003f84070 */
[----:B0-----:R-:W-:Y:S01]  /*19b30*/  IMAD.MOV.U32 R2, RZ, RZ, R11 ;  /* 0x000000ffff027224 */ /* 0x001fe200078e000b */
[----:B------:R-:W-:Y:S01]  /*19b40*/  IADD3 R11, R6, 0x21, RZ ;  /* 0x00000021060b7810 */ /* 0x000fe20007ffe0ff */
[----:B------:R-:W-:Y:S01]  /*19b50*/  @!P2 IMAD.IADD R7, R7, 0x1, -R0 ;  /* 0x000000010707a824 */ /* 0x000fe200078e0a00 */
[----:B------:R0:W-:Y:S01]  /*19b60*/  STL [R1+0x190], R3 ;  /* 0x0001900301007387 */ /* 0x0001e20000100800 */
[----:B------:R-:W-:Y:S01]  /*19b70*/  @!P5 IMAD.MOV R2, RZ, RZ, -R2 ;  /* 0x000000ffff02d224 */ /* 0x000fe200078e0a02 */
[----:B------:R-:W-:Y:S01]  /*19b80*/  IABS R16, R11 ;  /* 0x0000000b00107213 */ /* 0x000fe20000000000 */
[----:B------:R-:W-:Y:S01]  /*19b90*/  IMAD.MOV R13, RZ, RZ, -R13 ;  /* 0x000000ffff0d7224 */ /* 0x000fe200078e0a0d */
[C---:B------:R-:W-:Y:S01]  /*19ba0*/  ISETP.GT.U32.AND P2, PT, R0.reuse, R7, PT ;  /* 0x000000070000720c */ /* 0x040fe20003f44070 */
[----:B------:R-:W-:Y:S01]  /*19bb0*/  @!P3 IMAD.IADD R9, R9, 0x1, -R0 ;  /* 0x000000010909b824 */ /* 0x000fe200078e0a00 */
[----:B------:R1:W-:Y:S01]  /*19bc0*/  STL [R1+0x188], R2 ;  /* 0x0001880201007387 */ /* 0x0003e20000100800 */
[----:B------:R-:W-:Y:S01]  /*19bd0*/  IMAD R10, R0, R13, R18 ;  /* 0x0000000d000a7224 */ /* 0x000fe200078e0212 */
[----:B------:R-:W-:Y:S01]  /*19be0*/  ISETP.GE.AND P5, PT, R17, RZ, PT ;  /* 0x000000ff1100720c */ /* 0x000fe20003fa6270 */
[----:B------:R-:W-:Y:S01]  /*19bf0*/  @!P4 IMAD.IADD R12, R12, 0x1, -R0 ;  /* 0x000000010c0cc824 */ /* 0x000fe200078e0a00 */
[----:B------:R-:W-:Y:S01]  /*19c00*/  ISETP.GE.AND P3, PT, R14, RZ, PT ;  /* 0x000000ff0e00720c */ /* 0x000fe20003f66270 */
[----:B0-----:R-:W-:Y:S01]  /*19c10*/  IMAD.MOV.U32 R3, RZ, RZ, R9 ;  /* 0x000000ffff037224 */ /* 0x001fe200078e0009 */
[----:B------:R-:W-:Y:S01]  /*19c20*/  IADD3 R18, R6, 0x1d, RZ ;  /* 0x0000001d06127810 */ /* 0x000fe20007ffe0ff */
[----:B------:R-:W-:Y:S01]  /*19c30*/  IMAD.HI.U32 R9, R20, R16, RZ ;  /* 0x0000001014097227 */ /* 0x000fe200078e00ff */
[----:B------:R-:W-:-:S03]  /*19c40*/  ISETP.GT.U32.AND P4, PT, R0, R12, PT ;  /* 0x0000000c0000720c */ /* 0x000fc60003f84070 */
[----:B-1----:R-:W-:Y:S01]  /*19c50*/  IMAD.MOV.U32 R2, RZ, RZ, R8 ;  /* 0x000000ffff027224 */ /* 0x002fe200078e0008 */
[----:B------:R-:W-:Y:S01]  /*19c60*/  IADD3 R8, R6, 0x20, RZ ;  /* 0x0000002006087810 */ /* 0x000fe20007ffe0ff */
[----:B------:R-:W-:Y:S02]  /*19c70*/  IMAD.MOV R9, RZ, RZ, -R9 ;  /* 0x000000ffff097224 */ /* 0x000fe400078e0a09 */
[----:B------:R-:W-:Y:S01]  /*19c80*/  @!P1 IMAD.MOV R2, RZ, RZ, -R2 ;  /* 0x000000ffff029224 */ /* 0x000fe200078e0a02 */
[C---:B------:R-:W-:Y:S01]  /*19c90*/  ISETP.GT.U32.AND P1, PT, R0.reuse, R10, PT ;  /* 0x0000000a0000720c */ /* 0x040fe20003f24070 */
[----:B------:R-:W-:Y:S01]  /*19ca0*/  @!P2 IMAD.IADD R7, R7, 0x1, -R0 ;  /* 0x000000010707a824 */ /* 0x000fe200078e0a00 */
[----:B------:R-:W-:Y:S01]  /*19cb0*/  IABS R13, R8 ;  /* 0x00000008000d7213 */ /* 0x000fe20000000000 */
[----:B------:R-:W-:Y:S01]  /*19cc0*/  IMAD R16, R0, R9, R16 ;  /* 0x0000000900107224 */ /* 0x000fe200078e0210 */
[----:B------:R-:W-:Y:S01]  /*19cd0*/  ISETP.GE.AND P2, PT, R8, RZ, PT ;  /* 0x000000ff0800720c */ /* 0x000fe20003f46270 */
[----:B------:R-:W-:Y:S01]  /*19ce0*/  @!P6 IMAD.MOV R7, RZ, RZ, -R7 ;  /* 0x000000ffff07e224 */ /* 0x000fe200078e0a07 */
[----:B------:R-:W-:Y:S01]  /*19cf0*/  IADD3 R8, R6, 0x1e, RZ ;  /* 0x0000001e06087810 */ /* 0x000fe20007ffe0ff */
[----:B------:R-:W-:Y:S01]  /*19d00*/  @!P0 IMAD.MOV R3, RZ, RZ, -R3 ;  /* 0x000000ffff038224 */ /* 0x000fe200078e0a03 */
[----:B------:R-:W-:Y:S01]  /*19d10*/  ISETP.GT.U32.AND P6, PT, R0, R16, PT ;  /* 0x000000100000720c */ /* 0x000fe20003fc4070 */
[----:B------:R-:W-:Y:S01]  /*19d20*/  IMAD.HI.U32 R14, R20, R13, RZ ;  /* 0x0000000d140e7227 */ /* 0x000fe200078e00ff */
[----:B------:R-:W-:-:S02]  /*19d30*/  ISETP.GE.AND P0, PT, R11, RZ, PT ;  /* 0x000000ff0b00720c */ /* 0x000fc40003f06270 */
[----:B------:R-:W-:Y:S01]  /*19d40*/  STL [R1+0x24], R3 ;  /* 0x0000240301007387 */ /* 0x000fe20000100800 */
[--C-:B------:R-:W-:Y:S01]  /*19d50*/  @!P1 IMAD.IADD R10, R10, 0x1, -R0.reuse ;  /* 0x000000010a0a9824 */ /* 0x100fe200078e0a00 */
[----:B------:R-:W-:Y:S01]  /*19d60*/  IABS R11, R15 ;  /* 0x0000000f000b7213 */ /* 0x000fe20000000000 */
[----:B------:R-:W-:Y:S01]  /*19d70*/  @!P4 IMAD.IADD R12, R12, 0x1, -R0 ;  /* 0x000000010c0cc824 */ /* 0x000fe200078e0a00 */
[----:B------:R0:W-:Y:S01]  /*19d80*/  STL [R1+0x20], R2 ;  /* 0x0000200201007387 */ /* 0x0001e20000100800 */
[----:B------:R-:W-:Y:S01]  /*19d90*/  IMAD.MOV R14, RZ, RZ, -R14 ;  /* 0x000000ffff0e7224 */ /* 0x000fe200078e0a0e */
[----:B------:R-:W-:Y:S01]  /*19da0*/  ISETP.GT.U32.AND P1, PT, R0, R10, PT ;  /* 0x0000000a0000720c */ /* 0x000fe20003f24070 */
[----:B------:R-:W-:Y:S01]  /*19db0*/  IMAD.HI.U32 R17, R20, R11, RZ ;  /* 0x0000000b14117227 */ /* 0x000fe200078e00ff */
[----:B------:R-:W-:Y:S01]  /*19dc0*/  IABS R9, R8 ;  /* 0x0000000800097213 */ /* 0x000fe20000000000 */
[----:B------:R-:W-:Y:S01]  /*19dd0*/  STL [R1+0x3cbc], R7 ;  /* 0x003cbc0701007387 */ /* 0x000fe20000100800 */
[----:B------:R-:W-:Y:S01]  /*19de0*/  ISETP.GE.AND P4, PT, R15, RZ, PT ;  /* 0x000000ff0f00720c */ /* 0x000fe20003f86270 */
[----:B------:R-:W-:-:S02]  /*19df0*/  @!P6 IMAD.IADD R16, R16, 0x1, -R0 ;  /* 0x000000011010e824 */ /* 0x000fc400078e0a00 */
[----:B------:R-:W-:Y:S02]  /*19e00*/  IMAD.MOV R17, RZ, RZ, -R17 ;  /* 0x000000ffff117224 */ /* 0x000fe400078e0a11 */
[----:B0-----:R-:W-:Y:S01]  /*19e10*/  IMAD.MOV.U32 R2, RZ, RZ, R12 ;  /* 0x000000ffff027224 */ /* 0x001fe200078e000c */
[C---:B------:R-:W-:Y:S01]  /*19e20*/  ISETP.GT.U32.AND P6, PT, R0.reuse, R16, PT ;  /* 0x000000100000720c */ /* 0x040fe20003fc4070 */
        /* <DEDUP_REMOVED lines=9> */
[----:B------:R-:W-:-:S02]  /*19ec0*/  IMAD.MOV R8, RZ, RZ, -R8 ;  /* 0x000000ffff087224 */ /* 0x000fc400078e0a08 */
[C---:B------:R-:W-:Y:S02]  /*19ed0*/  IMAD R11, R0.reuse, R17, R11 ;  /* 0x00000011000b7224 */ /* 0x040fe400078e020b */
[----:B------:R-:W-:Y:S01]  /*19ee0*/  IMAD R9, R0, R8, R9 ;  /* 0x0000000800097224 */ /* 0x000fe200078e0209 */
[----:B------:R-:W-:Y:S01]  /*19ef0*/  IADD3 R8, R6, 0x1b, RZ ;  /* 0x0000001b06087810 */ /* 0x000fe20007ffe0ff */
[----:B------:R-:W-:Y:S02]  /*19f00*/  @!P6 IMAD.IADD R16, R16, 0x1, -R0 ;  /* 0x000000011010e824 */ /* 0x000fe400078e0a00 */
[----:B0-----:R-:W-:Y:S01]  /*19f10*/  IMAD.MOV.U32 R2, RZ, RZ, R10 ;  /* 0x000000ffff027224 */ /* 0x001fe200078e000a */
[C---:B------:R-:W-:Y:S02]  /*19f20*/  ISETP.GT.U32.AND P6, PT, R0.reuse, R9, PT ;  /* 0x000000090000720c */ /* 0x040fe40003fc4070 */
[----:B------:R-:W-:Y:S01]  /*19f30*/  IABS R10, R18 ;  /* 0x00000012000a7213 */ /* 0x000fe20000000000 */
[----:B------:R-:W-:Y:S01]  /*19f40*/  @!P3 IMAD.MOV R2, RZ, RZ, -R2 ;  /* 0x000000ffff02b224 */ /* 0x000fe200078e0a02 */
[----:B------:R-:W-:Y:S01]  /*19f50*/  ISETP.GT.U32.AND P3, PT, R0, R11, PT ;  /* 0x0000000b0000720c */ /* 0x000fe20003f64070 */
[----:B------:R-:W-:Y:S01]  /*19f60*/  @!P1 IMAD.IADD R12, R12, 0x1, -R0 ;  /* 0x000000010c0c9824 */ /* 0x000fe200078e0a00 */
[----:B------:R-:W-:Y:S01]  /*19f70*/  IABS R14, R8 ;  /* 0x00000008000e7213 */ /* 0x000fe20000000000 */
[----:B------:R-:W-:Y:S01]  /*19f80*/  IMAD.HI.U32 R17, R20, R10, RZ ;  /* 0x0000000a14117227 */ /* 0x000fe200078e00ff */
[----:B------:R0:W-:Y:S02]  /*19f90*/  STL [R1+0x16c], R2 ;  /* 0x00016c0201007387 */ /* 0x0001e40000100800 */
[----:B------:R-:W-:Y:S01]  /*19fa0*/  ISETP.GT.U32.AND P1, PT, R0, R12, PT ;  /* 0x0000000c0000720c */ /* 0x000fe20003f24070 */
[----:B------:R-:W-:-:S02]  /*19fb0*/  IMAD.MOV R17, RZ, RZ, -R17 ;  /* 0x000000ffff117224 */ /* 0x000fc400078e0a11 */
[----:B------:R-:W-:Y:S02]  /*19fc0*/  @!P6 IMAD.IADD R9, R9, 0x1, -R0 ;  /* 0x000000010909e824 */ /* 0x000fe400078e0a00 */
[C---:B------:R-:W-:Y:S02]  /*19fd0*/  IMAD R10, R0.reuse, R17, R10 ;  /* 0x00000011000a7224 */ /* 0x040fe400078e020a */
[----:B------:R-:W-:Y:S01]  /*19fe0*/  @!P3 IMAD.IADD R11, R11, 0x1, -R0 ;  /* 0x000000010b0bb824 */ /* 0x000fe200078e0a00 */
[----:B------:R-:W-:Y:S01]  /*19ff0*/  ISETP.GT.U32.AND P6, PT, R0, R9, PT ;  /* 0x000000090000720c */ /* 0x000fe20003fc4070 */
[----:B0-----:R-:W-:Y:S02]  /*1a000*/  IMAD.MOV.U32 R2, RZ, RZ, R16 ;  /* 0x000000ffff027224 */ /* 0x001fe400078e0010 */
[----:B------:R-:W-:Y:S01]  /*1a010*/  IMAD.HI.U32 R16, R20, R15, RZ ;  /* 0x0000000f14107227 */ /* 0x000fe200078e00ff */
[----:B------:R-:W-:-:S03]  /*1a020*/  ISETP.GT.U32.AND P3, PT, R0, R11, PT ;  /* 0x0000000b0000720c */ /* 0x000fc60003f64070 */
[----:B------:R-:W-:Y:S01]  /*1a030*/  @!P0 IMAD.MOV R2, RZ, RZ, -R2 ;  /* 0x000000ffff028224 */ /* 0x000fe200078e0a02 */
[----:B------:R-:W-:Y:S01]  /*1a040*/  ISETP.GE.AND P0, PT, R18, RZ, PT ;  /* 0x000000ff1200720c */ /* 0x000fe20003f06270 */
[----:B------:R-:W-:-:S03]  /*1a050*/  IMAD.HI.U32 R18, R20, R14, RZ ;  /* 0x0000000e14127227 */ /* 0x000fc600078e00ff */
[----:B------:R0:W-:Y:S01]  /*1a060*/  STL [R1+0x15c], R2 ;  /* 0x00015c0201007387 */ /* 0x0001e20000100800 */
[----:B------:R-:W-:Y:S02]  /*1a070*/  IMAD.MOV R16, RZ, RZ, -R16 ;  /* 0x000000ffff107224 */ /* 0x000fe400078e0a10 */
[----:B------:R-:W-:Y:S01]  /*1a080*/  @!P1 IMAD.IADD R12, R12, 0x1, -R0 ;  /* 0x000000010c0c9824 */ /* 0x000fe200078e0a00 */
[----:B------:R-:W-:Y:S01]  /*1a090*/  ISETP.GE.AND P1, PT, R13, RZ, PT ;  /* 0x000000ff0d00720c */ /* 0x000fe20003f26270 */
[----:B------:R-:W-:Y:S02]  /*1a0a0*/  IMAD.MOV R13, RZ, RZ, -R18 ;  /* 0x000000ffff0d7224 */ /* 0x000fe400078e0a12 */
[C---:B------:R-:W-:Y:S02]  /*1a0b0*/  IMAD R15, R0.reuse, R16, R15 ;  /* 0x00000010000f7224 */ /* 0x040fe400078e020f */
[----:B------:R-:W-:Y:S02]  /*1a0c0*/  IMAD.MOV.U32 R3, RZ, RZ, R12 ;  /* 0x000000ffff037224 */ /* 0x000fe400078e000c */
        /* <DEDUP_REMOVED lines=8> */
[----:B0-----:R-:W-:Y:S01]  /*1a150*/  IMAD.MOV.U32 R2, RZ, RZ, R11 ;  /* 0x000000ffff027224 */ /* 0x001fe200078e000b */
[----:B------:R-:W-:Y:S01]  /*1a160*/  IADD3 R11, R6, 0x1a, RZ ;  /* 0x0000001a060b7810 */ /* 0x000fe20007ffe0ff */
[----:B------:R-:W-:Y:S01]  /*1a170*/  STL [R1+0xfc], R3 ;  /* 0x0000fc0301007387 */ /* 0x000fe20000100800 */
[----:B------:R-:W-:Y:S01]  /*1a180*/  IABS R17, R13 ;  /* 0x0000000d00117213 */ /* 0x000fe20000000000 */
[----:B------:R-:W-:Y:S01]  /*1a190*/  @!P4 IMAD.MOV R2, RZ, RZ, -R2 ;  /* 0x000000ffff02c224 */ /* 0x000fe200078e0a02 */
[----:B------:R-:W-:-:S02]  /*1a1a0*/  IABS R18, R11 ;  /* 0x0000000b00127213 */ /* 0x000fc40000000000 */
[----:B------:R-:W-:Y:S01]  /*1a1b0*/  ISETP.GE.AND P4, PT, R8, RZ, PT ;  /* 0x000000ff0800720c */ /* 0x000fe20003f86270 */
[--C-:B------:R-:W-:Y:S01]  /*1a1c0*/  @!P2 IMAD.IADD R15, R15, 0x1, -R0.reuse ;  /* 0x000000010f0fa824 */ /* 0x100fe200078e0a00 */
[----:B------:R0:W-:Y:S01]  /*1a1d0*/  STL [R1+0x11c], R2 ;  /* 0x00011c0201007387 */ /* 0x0001e20000100800 */
[--C-:B------:R-:W-:Y:S01]  /*1a1e0*/  @!P3 IMAD.IADD R10, R10, 0x1, -R0.reuse ;  /* 0x000000010a0ab824 */ /* 0x100fe200078e0a00 */
[----:B------:R-:W-:Y:S01]  /*1a1f0*/  ISETP.GE.AND P3, PT, R11, RZ, PT ;  /* 0x000000ff0b00720c */ /* 0x000fe20003f66270 */
[----:B------:R-:W-:Y:S01]  /*1a200*/  @!P6 IMAD.IADD R14, R14, 0x1, -R0 ;  /* 0x000000010e0ee824 */ /* 0x000fe200078e0a00 */
[----:B------:R-:W-:Y:S01]  /*1a210*/  ISETP.GT.U32.AND P6, PT, R0, R15, PT ;  /* 0x0000000f0000720c */ /* 0x000fe20003fc4070 */
[----:B------:R-:W-:Y:S01]  /*1a220*/  IMAD.HI.U32 R8, R20, R18, RZ ;  /* 0x0000001214087227 */ /* 0x000fe200078e00ff */
[----:B------:R-:W-:Y:S02]  /*1a230*/  ISETP.GT.U32.AND P2, PT, R0, R10, PT ;  /* 0x0000000a0000720c */ /* 0x000fe40003f44070 */
[----:B------:R-:W-:Y:S01]  /*1a240*/  IADD3 R11, R6, 0x18, RZ ;  /* 0x00000018060b7810 */ /* 0x000fe20007ffe0ff */
[----:B------:R-:W-:-:S02]  /*1a250*/  IMAD.MOV R8, RZ, RZ, -R8 ;  /* 0x000000ffff087224 */ /* 0x000fc400078e0a08 */
[----:B0-----:R-:W-:Y:S01]  /*1a260*/  IMAD.MOV.U32 R2, RZ, RZ, R9 ;  /* 0x000000ffff027224 */ /* 0x001fe200078e0009 */
[----:B------:R-:W-:Y:S01]  /*1a270*/  IABS R16, R11 ;  /* 0x0000000b00107213 */ /* 0x000fe20000000000 */
[----:B------:R-:W-:-:S04]  /*1a280*/  IMAD.HI.U32 R9, R20, R17, RZ ;  /* 0x0000001114097227 */ /* 0x000fc800078e00ff */
        /* <DEDUP_REMOVED lines=8> */
[----:B------:R-:W-:Y:S01]  /*1a310*/  ISETP.GT.U32.AND P6, PT, R0, R17, PT ;  /* 0x000000110000720c */ /* 0x000fe20003fc4070 */
[----:B------:R-:W-:Y:S01]  /*1a320*/  @!P2 IMAD.IADD R10, R10, 0x1, -R0 ;  /* 0x000000010a0aa824 */ /* 0x000fe200078e0a00 */
[----:B------:R-:W-:Y:S01]  /*1a330*/  ISETP.GT.U32.AND P2, PT, R0, R18, PT ;  /* 0x000000120000720c */ /* 0x000fe20003f44070 */
[----:B------:R0:W-:Y:S01]  /*1a340*/  STL [R1+0x124], R2 ;  /* 0x0001240201007387 */ /* 0x0001e20000100800 */
[----:B------:R-:W-:Y:S01]  /*1a350*/  IABS R19, R8 ;  /* 0x0000000800137213 */ /* 0x000fe20000000000 */
[----:B------:R-:W-:-:S04]  /*1a360*/  IMAD.HI.U32 R12, R20, R16, RZ ;  /* 0x00000010140c7227 */ /* 0x000fc800078e00ff */
[----:B------:R-:W-:Y:S01]  /*1a370*/  @!P5 IMAD.IADD R14, R14, 0x1, -R0 ;  /* 0x000000010e0ed824 */ /* 0x000fe200078e0a00 */
[----:B------:R-:W-:Y:S01]  /*1a380*/  ISETP.GE.AND P5, PT, R13, RZ, PT ;  /* 0x000000ff0d00720c */ /* 0x000fe20003fa6270 */
[----:B------:R-:W-:Y:S01]  /*1a390*/  IMAD.MOV R12, RZ, RZ, -R12 ;  /* 0x000000ffff0c7224 */ /* 0x000fe200078e0a0c */
[----:B------:R-:W-:Y:S01]  /*1a3a0*/  IABS R13, R9 ;  /* 0x00000009000d7213 */ /* 0x000fe20000000000 */
[----:B------:R-:W-:Y:S02]  /*1a3b0*/  @!P6 IMAD.IADD R17, R17, 0x1, -R0 ;  /* 0x000000011111e824 */ /* 0x000fe400078e0a00 */
[----:B0-----:R-:W-:Y:S02]  /*1a3c0*/  IMAD.MOV.U32 R2, RZ, RZ, R10 ;  /* 0x000000ffff027224 */ /* 0x001fe400078e000a */
[----:B------:R-:W-:Y:S01]  /*1a3d0*/  IMAD.MOV.U32 R10, RZ, RZ, R19 ;  /* 0x000000ffff0a7224 */ /* 0x000fe200078e0013 */
[----:B------:R-:W-:Y:S01]  /*1a3e0*/  ISETP.GT.U32.AND P6, PT, R0, R17, PT ;  /* 0x000000110000720c */ /* 0x000fe20003fc4070 */
[----:B------:R-:W-:Y:S01]  /*1a3f0*/  @!P2 IMAD.IADD R18, R18, 0x1, -R0 ;  /* 0x000000011212a824 */ /* 0x000fe200078e0a00 */
[----:B------:R-:W-:Y:S01]  /*1a400*/  ISETP.GE.AND P2, PT, R11, RZ, PT ;  /* 0x000000ff0b00720c */ /* 0x000fe20003f46270 */
[----:B------:R-:W-:-:S02]  /*1a410*/  IMAD.MOV.U32 R11, RZ, RZ, R13 ;  /* 0x000000ffff0b7224 */ /* 0x000fc400078e000d */
[----:B------:R-:W-:-:S04]  /*1a420*/  IMAD.HI.U32 R13, R20, R10, RZ ;  /* 0x0000000a140d7227 */ /* 0x000fc800078e00ff */
[----:B------:R-:W-:Y:S02]  /*1a430*/  IMAD.MOV R13, RZ, RZ, -R13 ;  /* 0x000000ffff0d7224 */ /* 0x000fe400078e0a0d */
[----:B------:R-:W-:Y:S01]  /*1a440*/  @!P0 IMAD.MOV R2, RZ, RZ, -R2 ;  /* 0x000000ffff028224 */ /* 0x000fe200078e0a02 */
[C---:B------:R-:W-:Y:S01]  /*1a450*/  ISETP.GT.U32.AND P0, PT, R0.reuse, R18, PT ;  /* 0x000000120000720c */ /* 0x040fe20003f04070 */
[C---:B------:R-:W-:Y:S02]  /*1a460*/  IMAD R10, R0.reuse, R13, R10 ;  /* 0x0000000d000a7224 */ /* 0x040fe400078e020a */
[----:B------:R-:W-:Y:S01]  /*1a470*/  @!P6 IMAD.IADD R17, R17, 0x1, -R0 ;  /* 0x000000011111e824 */ /* 0x000fe200078e0a00 */
[----:B------:R0:W-:Y:S01]  /*1a480*/  STL [R1+0x104], R2 ;  /* 0x0001040201007387 */ /* 0x0001e20000100800 */
[C---:B------:R-:W-:Y:S01]  /*1a490*/  IMAD R16, R0.reuse, R12, R16 ;  /* 0x0000000c00107224 */ /* 0x040fe200078e0210 */
[----:B------:R-:W-:Y:S01]  /*1a4a0*/  ISETP.GT.U32.AND P6, PT, R0, R10, PT ;  /* 0x0000000a0000720c */ /* 0x000fe20003fc4070 */
[----:B------:R-:W-:-:S04]  /*1a4b0*/  IMAD.HI.U32 R12, R20, R11, RZ ;  /* 0x0000000b140c7227 */ /* 0x000fc800078e00ff */
[----:B------:R-:W-:Y:S02]  /*1a4c0*/  IMAD.MOV R12, RZ, RZ, -R12 ;  /* 0x000000ffff0c7224 */ /* 0x000fe400078e0a0c */
[----:B------:R-:W-:Y:S01]  /*1a4d0*/  @!P0 IMAD.IADD R18, R18, 0x1, -R0 ;  /* 0x0000000112128824 */ /* 0x000fe200078e0a00 */
[----:B------:R-:W-:Y:S01]  /*1a4e0*/  ISETP.GE.AND P0, PT, R9, RZ, PT ;  /* 0x000000ff0900720c */ /* 0x000fe20003f06270 */
[----:B0-----:R-:W-:Y:S01]  /*1a4f0*/  IMAD.MOV.U32 R2, RZ, RZ, R15 ;  /* 0x000000ffff027224 */ /* 0x001fe200078e000f */
[C---:B------:R-:W-:Y:S01]  /*1a500*/  IADD3 R9, R6.reuse, 0x14, RZ ;  /* 0x0000001406097810 */ /* 0x040fe20007ffe0ff */
[----:B------:R-:W-:Y:S01]  /*1a510*/  IMAD.MOV.U32 R3, RZ, RZ, R17 ;  /* 0x000000ffff037224 */ /* 0x000fe200078e0011 */
[----:B------:R-:W-:Y:S01]  /*1a520*/  IADD3 R15, R6, 0x15, RZ ;  /* 0x00000015060f7810 */ /* 0x000fe20007ffe0ff */
[----:B------:R-:W-:Y:S01]  /*1a530*/  @!P1 IMAD.MOV R2, RZ, RZ, -R2 ;  /* 0x000000ffff029224 */ /* 0x000fe200078e0a02 */
[----:B------:R-:W-:Y:S01]  /*1a540*/  ISETP.GT.U32.AND P1, PT, R0, R16, PT ;  /* 0x000000100000720c */ /* 0x000fe20003f24070 */
[----:B------:R-:W-:Y:S01]  /*1a550*/  @!P6 IMAD.IADD R10, R10, 0x1, -R0 ;  /* 0x000000010a0ae824 */ /* 0x000fe200078e0a00 */
[----:B------:R-:W-:Y:S01]  /*1a560*/  IABS R13, R15 ;  /* 0x0000000f000d7213 */ /* 0x000fe20000000000 */
[----:B------:R-:W-:Y:S01]  /*1a570*/  IMAD R11, R0, R12, R11 ;  /* 0x0000000c000b7224 */ /* 0x000fe200078e020b */
[----:B------:R-:W-:Y:S01]  /*1a580*/  ISETP.GE.AND P6, PT, R15, RZ, PT ;  /* 0x000000ff0f00720c */ /* 0x000fe20003fc6270 */
[----:B------:R-:W-:Y:S01]  /*1a590*/  IMAD.MOV.U32 R5, RZ, RZ, R18 ;  /* 0x000000ffff057224 */ /* 0x000fe200078e0012 */
[----:B------:R-:W-:Y:S01]  /*1a5a0*/  IADD3 R18, R6, 0xf, RZ ;  /* 0x0000000f06127810 */ /* 0x000fe20007ffe0ff */
[----:B------:R-:W-:Y:S01]  /*1a5b0*/  @!P5 IMAD.MOV R3, RZ, RZ, -R3 ;  /* 0x000000ffff03d224 */ /* 0x000fe200078e0a03 */
[C---:B------:R-:W-:Y:S01]  /*1a5c0*/  ISETP.GT.U32.AND P5, PT, R0.reuse, R10, PT ;  /* 0x0000000a0000720c */ /* 0x040fe20003fa4070 */
[----:B------:R-:W-:Y:S01]  /*1a5d0*/  @!P3 IMAD.MOV R5, RZ, RZ, -R5 ;  /* 0x000000ffff05b224 */ /* 0x000fe200078e0a05 */
[----:B------:R-:W-:Y:S01]  /*1a5e0*/  ISETP.GT.U32.AND P3, PT, R0, R11, PT ;  /* 0x0000000b0000720c */ /* 0x000fe20003f64070 */
[----:B------:R-:W-:Y:S01]  /*1a5f0*/  IMAD.MOV.U32 R4, RZ, RZ, R14 ;  /* 0x000000ffff047224 */ /* 0x000fe200078e000e */
[----:B------:R-:W-:Y:S01]  /*1a600*/  IABS R14, R9 ;  /* 0x00000009000e7213 */ /* 0x000fe20000000000 */
[----:B------:R-:W-:-:S02]  /*1a610*/  @!P1 IMAD.IADD R16, R16, 0x1, -R0 ;  /* 0x0000000110109824 */ /* 0x000fc400078e0a00 */
[----:B------:R-:W-:Y:S01]  /*1a620*/  @!P4 IMAD.MOV R4, RZ, RZ, -R4 ;  /* 0x000000ffff04c224 */ /* 0x000fe200078e0a04 */
[----:B------:R-:W-:Y:S01]  /*1a630*/  ISETP.GE.AND P4, PT, R8, RZ, PT ;  /* 0x000000ff0800720c */ /* 0x000fe20003f86270 */
[----:B------:R-:W-:Y:S01]  /*1a640*/  IMAD.HI.U32 R15, R20, R14, RZ ;  /* 0x0000000e140f7227 */ /* 0x000fe200078e00ff */
[----:B------:R-:W-:Y:S02]  /*1a650*/  ISETP.GT.U32.AND P1, PT, R0, R16, PT ;  /* 0x000000100000720c */ /* 0x000fe40003f24070 */
[----:B------:R-:W-:Y:S01]  /*1a660*/  IADD3 R8, R6, 0x13, RZ ;  /* 0x0000001306087810 */ /* 0x000fe20007ffe0ff */
[----:B------:R-:W-:Y:S01]  /*1a670*/  IMAD.MOV R15, RZ, RZ, -R15 ;  /* 0x000000ffff0f7224 */ /* 0x000fe200078e0a0f */
[----:B------:R-:W-:Y:S01]  /*1a680*/  STL [R1+0x3c9c], R4 ;  /* 0x003c9c0401007387 */ /* 0x000fe20000100800 */
[--C-:B------:R-:W-:Y:S01]  /*1a690*/  @!P5 IMAD.IADD R10, R10, 0x1, -R0.reuse ;  /* 0x000000010a0ad824 */ /* 0x100fe200078e0a00 */
[----:B------:R-:W-:Y:S01]  /*1a6a0*/  IABS R12, R8 ;  /* 0x00000008000c7213 */ /* 0x000fe20000000000 */
[----:B------:R-:W-:Y:S01]  /*1a6b0*/  @!P3 IMAD.IADD R11, R11, 0x1, -R0 ;  /* 0x000000010b0bb824 */ /* 0x000fe200078e0a00 */
[----:B------:R-:W-:Y:S01]  /*1a6c0*/  ISETP.GE.AND P5, PT, R8, RZ, PT ;  /* 0x000000ff0800720c */ /* 0x000fe20003fa6270 */
[C---:B------:R-:W-:Y:S01]  /*1a6d0*/  IMAD R8, R0.reuse, R15, R14 ;  /* 0x0000000f00087224 */ /* 0x040fe200078e020e */
[----:B------:R0:W-:Y:S01]  /*1a6e0*/  STL [R1+0x70], R2 ;  /* 0x0000700201007387 */ /* 0x0001e20000100800 */
[----:B------:R-:W-:Y:S01]  /*1a6f0*/  IMAD.MOV.U32 R7, RZ, RZ, R10 ;  /* 0x000000ffff077224 */ /* 0x000fe200078e000a */
[----:B------:R-:W-:Y:S01]  /*1a700*/  ISETP.GT.U32.AND P3, PT, R0, R11, PT ;  /* 0x0000000b0000720c */ /* 0x000fe20003f64070 */
[----:B------:R-:W-:Y:S01]  /*1a710*/  IMAD.HI.U32 R17, R20, R13, RZ ;  /* 0x0000000d14117227 */ /* 0x000fe200078e00ff */
[----:B------:R-:W-:Y:S01]  /*1a720*/  STL [R1+0x3ca0], R5 ;  /* 0x003ca00501007387 */ /* 0x000fe20000100800 */
[----:B------:R-:W-:-:S02]  /*1a730*/  IADD3 R10, R6, 0x11, RZ ;  /* 0x00000011060a7810 */ /* 0x000fc40007ffe0ff */
[----:B------:R-:W-:Y:S01]  /*1a740*/  @!P4 IMAD.MOV R7, RZ, RZ, -R7 ;  /* 0x000000ffff07c224 */ /* 0x000fe200078e0a07 */
[----:B------:R-:W-:Y:S01]  /*1a750*/  ISETP.GT.U32.AND P4, PT, R0, R8, PT ;  /* 0x000000080000720c */ /* 0x000fe20003f84070 */
[----:B------:R-:W-:Y:S01]  /*1a760*/  IMAD.MOV R17, RZ, RZ, -R17 ;  /* 0x000000ffff117224 */ /* 0x000fe200078e0a11 */
[----:B------:R1:W-:Y:S01]  /*1a770*/  STL [R1+0x3ca4], R3 ;  /* 0x003ca40301007387 */ /* 0x0003e20000100800 */
[----:B------:R-:W-:Y:S01]  /*1a780*/  @!P1 IMAD.IADD R16, R16, 0x1, -R0 ;  /* 0x0000000110109824 */ /* 0x000fe200078e0a00 */
[----:B------:R-:W-:Y:S01]  /*1a790*/  ISETP.GE.AND P1, PT, R9, RZ, PT ;  /* 0x000000ff0900720c */ /* 0x000fe20003f26270 */
[----:B------:R-:W-:Y:S01]  /*1a7a0*/  IMAD R13, R0, R17, R13 ;  /* 0x00000011000d7224 */ /* 0x000fe200078e020d */
[----:B------:R-:W-:Y:S01]  /*1a7b0*/  IADD3 R14, R6, 0x10, RZ ;  /* 0x00000010060e7810 */ /* 0x000fe20007ffe0ff */
[----:B0-----:R-:W-:Y:S01]  /*1a7c0*/  IMAD.MOV.U32 R2, RZ, RZ, R16 ;  /* 0x000000ffff027224 */ /* 0x001fe200078e0010 */
[----:B------:R-:W-:Y:S01]  /*1a7d0*/  IABS R16, R18 ;  /* 0x0000001200107213 */ /* 0x000fe20000000000 */
[----:B------:R-:W-:Y:S01]  /*1a7e0*/  @!P3 IMAD.IADD R11, R11, 0x1, -R0 ;  /* 0x000000010b0bb824 */ /* 0x000fe200078e0a00 */
[----:B------:R-:W-:Y:S01]  /*1a7f0*/  ISETP.GE.AND P3, PT, R26, RZ, PT ;  /* 0x000000ff1a00720c */ /* 0x000fe20003f66270 */
[----:B------:R-:W-:Y:S01]  /*1a800*/  @!P2 IMAD.MOV R2, RZ, RZ, -R2 ;  /* 0x000000ffff02a224 */ /* 0x000fe200078e0a02 */
[----:B------:R-:W-:Y:S01]  /*1a810*/  ISETP.GT.U32.AND P2, PT, R0, R13, PT ;  /* 0x0000000d0000720c */ /* 0x000fe20003f44070 */
[----:B------:R-:W-:Y:S01]  /*1a820*/  @!P4 IMAD.IADD R8, R8, 0x1, -R0 ;  /* 0x000000010808c824 */ /* 0x000fe200078e0a00 */
[----:B------:R-:W-:Y:S01]  /*1a830*/  IABS R26, R26 ;  /* 0x0000001a001a7213 */ /* 0x000fe20000000000 */
[----:B------:R-:W-:Y:S01]  /*1a840*/  IMAD.HI.U32 R9, R20, R12, RZ ;  /* 0x0000000c14097227 */ /* 0x000fe200078e00ff */
[----:B------:R0:W-:Y:S01]  /*1a850*/  STL [R1+0x3ca8], R2 ;  /* 0x003ca80201007387 */ /* 0x0001e20000100800 */
[----:B------:R-:W-:-:S02]  /*1a860*/  IABS R15, R10 ;  /* 0x0000000a000f7213 */ /* 0x000fc40000000000 */
[----:B------:R-:W-:Y:S01]  /*1a870*/  ISETP.GT.U32.AND P4, PT, R0, R8, PT ;  /* 0x000000080000720c */ /* 0x000fe20003f84070 */
[----:B------:R-:W-:Y:S01]  /*1a880*/  IMAD.HI.U32 R19, R20, R26, RZ ;  /* 0x0000001a14137227 */ /* 0x000fe200078e00ff */
[----:B------:R2:W-:Y:S01]  /*1a890*/  STL [R1+0x94], R7 ;  /* 0x0000940701007387 */ /* 0x0005e20000100800 */
[C---:B-1----:R-:W-:Y:S02]  /*1a8a0*/  IADD3 R3, R6.reuse, 0xa, RZ ;  /* 0x0000000a06037810 */ /* 0x042fe40007ffe0ff */
[----:B------:R-:W-:Y:S01]  /*1a8b0*/  IMAD.MOV R9, RZ, RZ, -R9 ;  /* 0x000000ffff097224 */ /* 0x000fe200078e0a09 */
[C---:B------:R-:W-:Y:S01]  /*1a8c0*/  IADD3 R4, R6.reuse, 0x8, RZ ;  /* 0x0000000806047810 */ /* 0x040fe20007ffe0ff */
[----:B------:R-:W-:Y:S01]  /*1a8d0*/  @!P2 IMAD.IADD R13, R13, 0x1, -R0 ;  /* 0x000000010d0da824 */ /* 0x000fe200078e0a00 */
[----:B------:R-:W-:Y:S01]  /*1a8e0*/  IABS R25, R3 ;  /* 0x0000000300197213 */ /* 0x000fe20000000000 */
[----:B------:R-:W-:Y:S01]  /*1a8f0*/  IMAD.MOV R19, RZ, RZ, -R19 ;  /* 0x000000ffff137224 */ /* 0x000fe200078e0a13 */
[----:B------:R-:W-:Y:S01]  /*1a900*/  IADD3 R3, R6, 0x7, RZ ;  /* 0x0000000706037810 */ /* 0x000fe20007ffe0ff */
[C---:B------:R-:W-:Y:S01]  /*1a910*/  IMAD R12, R0.reuse, R9, R12 ;  /* 0x00000009000c7224 */ /* 0x040fe200078e020c */
[C---:B------:R-:W-:Y:S01]  /*1a920*/  ISETP.GT.U32.AND P2, PT, R0.reuse, R13, PT ;  /* 0x0000000d0000720c */ /* 0x040fe20003f44070 */
[----:B0-----:R-:W-:Y:S01]  /*1a930*/  IMAD.MOV.U32 R2, RZ, RZ, R11 ;  /* 0x000000ffff027224 */ /* 0x001fe200078e000b */
[----:B------:R-:W-:Y:S01]  /*1a940*/  IABS R9, R14 ;  /* 0x0000000e00097213 */ /* 0x000fe20000000000 */
[C---:B------:R-:W-:Y:S01]  /*1a950*/  IMAD R26, R0.reuse, R19, R26 ;  /* 0x00000013001a7224 */ /* 0x040fe200078e021a */
[----:B------:R-:W-:Y:S01]  /*1a960*/  IABS R27, R3 ;  /* 0x00000003001b7213 */ /* 0x000fe20000000000 */
[----:B------:R-:W-:Y:S01]  /*1a970*/  @!P0 IMAD.MOV R2, RZ, RZ, -R2 ;  /* 0x000000ffff028224 */ /* 0x000fe200078e0a02 */
[----:B------:R-:W-:Y:S01]  /*1a980*/  ISETP.GT.U32.AND P0, PT, R0, R12, PT ;  /* 0x0000000c0000720c */ /* 0x000fe20003f04070 */
[----:B------:R-:W-:Y:S01]  /*1a990*/  @!P4 IMAD.IADD R8, R8, 0x1, -R0 ;  /* 0x000000010808c824 */ /* 0x000fe200078e0a00 */
[----:B------:R-:W-:Y:S01]  /*1a9a0*/  ISETP.GT.U32.AND P4, PT, R0, R26, PT ;  /* 0x0000001a0000720c */ /* 0x000fe20003f84070 */
[----:B------:R-:W-:Y:S01]  /*1a9b0*/  IMAD.HI.U32 R17, R20, R15, RZ ;  /* 0x0000000f14117227 */ /* 0x000fe200078e00ff */
[----:B------:R0:W-:Y:S01]  /*1a9c0*/  STL [R1+0x88], R2 ;  /* 0x0000880201007387 */ /* 0x0001e20000100800 */
[----:B------:R-:W-:-:S02]  /*1a9d0*/  IADD3 R5, R6, 0x4, RZ ;  /* 0x0000000406057810 */ /* 0x000fc40007ffe0ff */
[--C-:B------:R-:W-:Y:S01]  /*1a9e0*/  @!P2 IMAD.IADD R13, R13, 0x1, -R0.reuse ;  /* 0x000000010d0da824 */ /* 0x100fe200078e0a00 */
[----:B------:R-:W-:Y:S01]  /*1a9f0*/  ISETP.GE.AND P2, PT, R10, RZ, PT ;  /* 0x000000ff0a00720c */ /* 0x000fe20003f46270 */
[----:B------:R-:W-:Y:S01]  /*1aa00*/  IMAD.HI.U32 R10, R20, R16, RZ ;  /* 0x00000010140a7227 */ /* 0x000fe200078e00ff */
[C---:B--2---:R-:W-:Y:S02]  /*1aa10*/  IADD3 R7, R6.reuse, 0x5, RZ ;  /* 0x0000000506077810 */ /* 0x044fe40007ffe0ff */
[----:B------:R-:W-:Y:S01]  /*1aa20*/  IADD3 R3, R6, 0x2, RZ ;  /* 0x0000000206037810 */ /* 0x000fe20007ffe0ff */
[--C-:B------:R-:W-:Y:S01]  /*1aa30*/  @!P0 IMAD.IADD R12, R12, 0x1, -R0.reuse ;  /* 0x000000010c0c8824 */ /* 0x100fe200078e0a00 */
[----:B------:R-:W-:Y:S01]  /*1aa40*/  ISETP.GE.AND P0, PT, R14, RZ, PT ;  /* 0x000000ff0e00720c */ /* 0x000fe20003f06270 */
[----:B0-----:R-:W-:Y:S02]  /*1aa50*/  IMAD.MOV.U32 R2, RZ, RZ, R13 ;  /* 0x000000ffff027224 */ /* 0x001fe400078e000d */
[----:B------:R-:W-:Y:S01]  /*1aa60*/  @!P4 IMAD.IADD R26, R26, 0x1, -R0 ;  /* 0x000000011a1ac824 */ /* 0x000fe200078e0a00 */
[----:B------:R-:W-:Y:S01]  /*1aa70*/  ISETP.GT.U32.AND P4, PT, R0, R12, PT ;  /* 0x0000000c0000720c */ /* 0x000fe20003f84070 */
[----:B------:R-:W-:-:S02]  /*1aa80*/  @!P6 IMAD.MOV R2, RZ, RZ, -R2 ;  /* 0x000000ffff02e224 */ /* 0x000fc400078e0a02 */
[----:B------:R-:W-:Y:S01]  /*1aa90*/  IMAD.HI.U32 R11, R20, R9, RZ ;  /* 0x00000009140b7227 */ /* 0x000fe200078e00ff */
[C---:B------:R-:W-:Y:S02]  /*1aaa0*/  ISETP.GT.U32.AND P6, PT, R0.reuse, R26, PT ;  /* 0x0000001a0000720c */ /* 0x040fe40003fc4070 */
[----:B------:R0:W-:Y:S01]  /*1aab0*/  STL [R1+0x50], R2 ;  /* 0x0000500201007387 */ /* 0x0001e20000100800 */
[----:B------:R-:W-:Y:S02]  /*1aac0*/  IMAD.MOV R10, RZ, RZ, -R10 ;  /* 0x000000ffff0a7224 */ /* 0x000fe400078e0a0a */
[----:B------:R-:W-:Y:S02]  /*1aad0*/  IMAD.MOV R17, RZ, RZ, -R17 ;  /* 0x000000ffff117224 */ /* 0x000fe400078e0a11 */
[----:B------:R-:W-:Y:S02]  /*1aae0*/  IMAD.MOV R11, RZ, RZ, -R11 ;  /* 0x000000ffff0b7224 */ /* 0x000fe400078e0a0b */
[----:B------:R-:W-:Y:S01]  /*1aaf0*/  IMAD R16, R0, R10, R16 ;  /* 0x0000000a00107224 */ /* 0x000fe200078e0210 */
[----:B------:R-:W-:Y:S01]  /*1ab00*/  IADD3 R10, R6, 0xe, RZ ;  /* 0x0000000e060a7810 */ /* 0x000fe20007ffe0ff */
[----:B------:R-:W-:Y:S01]  /*1ab10*/  IMAD R15, R0, R17, R15 ;  /* 0x00000011000f7224 */ /* 0x000fe200078e020f */
[----:B------:R-:W-:Y:S01]  /*1ab20*/  IADD3 R17, R6, 0xb, RZ ;  /* 0x0000000b06117810 */ /* 0x000fe20007ffe0ff */
[----:B------:R-:W-:Y:S01]  /*1ab30*/  IMAD R9, R0, R11, R9 ;  /* 0x0000000b00097224 */ /* 0x000fe200078e0209 */
[----:B------:R-:W-:Y:S01]  /*1ab40*/  IABS R14, R10 ;  /* 0x0000000a000e7213 */ /* 0x000fe20000000000 */
[--C-:B------:R-:W-:Y:S01]  /*1ab50*/  @!P4 IMAD.IADD R12, R12, 0x1, -R0.reuse ;  /* 0x000000010c0cc824 */ /* 0x100fe200078e0a00 */
[----:B------:R-:W-:Y:S01]  /*1ab60*/  ISETP.GT.U32.AND P4, PT, R0, R15, PT ;  /* 0x0000000f0000720c */ /* 0x000fe20003f84070 */
[----:B------:R-:W-:Y:S01]  /*1ab70*/  @!P6 IMAD.IADD R26, R26, 0x1, -R0 ;  /* 0x000000011a1ae824 */ /* 0x000fe200078e0a00 */
[----:B------:R-:W-:Y:S01]  /*1ab80*/  ISETP.GT.U32.AND P6, PT, R0, R9, PT ;  /* 0x000000090000720c */ /* 0x000fe20003fc4070 */
[----:B------:R-:W-:Y:S01]  /*1ab90*/  IMAD.HI.U32 R22, R20, R14, RZ ;  /* 0x0000000e14167227 */ /* 0x000fe200078e00ff */
[----:B------:R-:W-:-:S02]  /*1aba0*/  IADD3 R11, R6, 0xd, RZ ;  /* 0x0000000d060b7810 */ /* 0x000fc40007ffe0ff */
[----:B------:R-:W-:Y:S01]  /*1abb0*/  IABS R23, R17 ;  /* 0x0000001100177213 */ /* 0x000fe20000000000 */
[----:B------:R-:W-:Y:S01]  /*1abc0*/  IMAD.MOV R22, RZ, RZ, -R22 ;  /* 0x000000ffff167224 */ /* 0x000fe200078e0a16 */
[----:B------:R-:W-:Y:S01]  /*1abd0*/  IABS R13, R11 ;  /* 0x0000000b000d7213 */ /* 0x000fe20000000000 */
[----:B------:R-:W-:Y:S01]  /*1abe0*/  IMAD.HI.U32 R24, R20, R25, RZ ;  /* 0x0000001914187227 */ /* 0x000fe200078e00ff */
[----:B0-----:R-:W-:-:S03]  /*1abf0*/  IADD3 R2, R6, 0x9, RZ ;  /* 0x0000000906027810 */ /* 0x001fc60007ffe0ff */
[----:B------:R-:W-:Y:S02]  /*1ac00*/  IMAD R14, R0, R22, R14 ;  /* 0x00000016000e7224 */ /* 0x000fe400078e020e */
[----:B------:R-:W-:-:S04]  /*1ac10*/  IMAD.HI.U32 R21, R20, R13, RZ ;  /* 0x0000000d14157227 */ /* 0x000fc800078e00ff */
[--C-:B------:R-:W-:Y:S01]  /*1ac20*/  @!P4 IMAD.IADD R15, R15, 0x1, -R0.reuse ;  /* 0x000000010f0fc824 */ /* 0x100fe200078e0a00 */
[C---:B------:R-:W-:Y:S01]  /*1ac30*/  ISETP.GT.U32.AND P4, PT, R0.reuse, R16, PT ;  /* 0x000000100000720c */ /* 0x040fe20003f84070 */
[----:B------:R-:W-:Y:S01]  /*1ac40*/  @!P6 IMAD.IADD R9, R9, 0x1, -R0 ;  /* 0x000000010909e824 */ /* 0x000fe200078e0a00 */
[C---:B------:R-:W-:Y:S01]  /*1ac50*/  ISETP.GT.U32.AND P6, PT, R0.reuse, R14, PT ;  /* 0x0000000e0000720c */ /* 0x040fe20003fc4070 */
[----:B------:R-:W-:Y:S02]  /*1ac60*/  IMAD.MOV R21, RZ, RZ, -R21 ;  /* 0x000000ffff157224 */ /* 0x000fe400078e0a15 */
[----:B------:R-:W-:Y:S01]  /*1ac70*/  @!P1 IMAD.MOV R8, RZ, RZ, -R8 ;  /* 0x000000ffff089224 */ /* 0x000fe200078e0a08 */
[----:B------:R-:W-:Y:S01]  /*1ac80*/  ISETP.GT.U32.AND P1, PT, R0, R15, PT ;  /* 0x0000000f0000720c */ /* 0x000fe20003f24070 */
[----:B------:R-:W-:-:S03]  /*1ac90*/  IMAD.HI.U32 R19, R20, R23, RZ ;  /* 0x0000001714137227 */ /* 0x000fc600078e00ff */
[----:B------:R-:W-:Y:S01]  /*1aca0*/  STL [R1+0x3cac], R8 ;  /* 0x003cac0801007387 */ /* 0x000fe20000100800 */
[----:B------:R-:W-:Y:S01]  /*1acb0*/  IMAD R13, R0, R21, R13 ;  /* 0x00000015000d7224 */ /* 0x000fe200078e020d */
[----:B------:R-:W-:Y:S01]  /*1acc0*/  IABS R21, R2 ;  /* 0x0000000200157213 */ /* 0x000fe20000000000 */
[----:B------:R-:W-:Y:S01]  /*1acd0*/  IMAD.MOV R24, RZ, RZ, -R24 ;  /* 0x000000ffff187224 */ /* 0x000fe200078e0a18 */
[----:B------:R-:W-:Y:S01]  /*1ace0*/  IADD3 R2, R6, 0x6, RZ ;  /* 0x0000000606027810 */ /* 0x000fe20007ffe0ff */
[----:B------:R-:W-:Y:S02]  /*1acf0*/  IMAD.MOV R19, RZ, RZ, -R19 ;  /* 0x000000ffff137224 */ /* 0x000fe400078e0a13 */
[C---:B------:R-:W-:Y:S01]  /*1ad00*/  IMAD R25, R0.reuse, R24, R25 ;  /* 0x0000001800197224 */ /* 0x040fe200078e0219 */
[----:B------:R-:W-:Y:S01]  /*1ad10*/  IABS R24, R2 ;  /* 0x0000000200187213 */ /* 0x000fe20000000000 */
[----:B------:R-:W-:Y:S02]  /*1ad20*/  IMAD R23, R0, R19, R23 ;  /* 0x0000001300177224 */ /* 0x000fe400078e0217 */
[----:B------:R-:W-:Y:S01]  /*1ad30*/  IMAD.MOV.U32 R19, RZ, RZ, R21 ;  /* 0x000000ffff137224 */ /* 0x000fe200078e0015 */
[----:B------:R-:W-:Y:S01]  /*1ad40*/  IABS R21, R4 ;  /* 0x0000000400157213 */ /* 0x000fe20000000000 */
[----:B------:R-:W-:Y:S01]  /*1ad50*/  @!P6 IMAD.IADD R14, R14, 0x1, -R0 ;  /* 0x000000010e0ee824 */ /* 0x000fe200078e0a00 */
[----:B------:R-:W-:Y:S01]  /*1ad60*/  IADD3 R4, R6, 0x3, RZ ;  /* 0x0000000306047810 */ /* 0x000fe20007ffe0ff */
[----:B------:R-:W-:-:S02]  /*1ad70*/  IMAD.MOV.U32 R2, RZ, RZ, R26 ;  /* 0x000000ffff027224 */ /* 0x000fc400078e001a */
[----:B------:R-:W-:Y:S01]  /*1ad80*/  @!P1 IMAD.IADD R15, R15, 0x1, -R0 ;  /* 0x000000010f0f9824 */ /* 0x000fe200078e0a00 */
[C---:B------:R-:W-:Y:S01]  /*1ad90*/  ISETP.GT.U32.AND P1, PT, R0.reuse, R23, PT ;  /* 0x000000170000720c */ /* 0x040fe20003f24070 */
[----:B------:R-:W-:Y:S01]  /*1ada0*/  @!P3 IMAD.MOV R2, RZ, RZ, -R2 ;  /* 0x000000ffff02b224 */ /* 0x000fe200078e0a02 */
[----:B------:R-:W-:Y:S01]  /*1adb0*/  ISETP.GT.U32.AND P3, PT, R0, R14, PT ;  /* 0x0000000e0000720c */ /* 0x000fe20003f64070 */
[----:B------:R-:W-:Y:S01]  /*1adc0*/  @!P4 IMAD.IADD R16, R16, 0x1, -R0 ;  /* 0x000000011010c824 */ /* 0x000fe200078e0a00 */
[----:B------:R-:W-:Y:S01]  /*1add0*/  ISETP.GT.U32.AND P4, PT, R0, R13, PT ;  /* 0x0000000d0000720c */ /* 0x000fe20003f84070 */
[----:B------:R-:W-:-:S03]  /*1ade0*/  IMAD.HI.U32 R26, R20, R21, RZ ;  /* 0x00000015141a7227 */ /* 0x000fc600078e00ff */
[C---:B------:R-:W-:Y:S01]  /*1adf0*/  ISETP.GT.U32.AND P6, PT, R0.reuse, R16, PT ;  /* 0x000000100000720c */ /* 0x040fe20003fc4070 */
[----:B------:R-:W-:Y:S01]  /*1ae00*/  @!P5 IMAD.MOV R12, RZ, RZ, -R12 ;  /* 0x000000ffff0cd224 */ /* 0x000fe200078e0a0c */
[C---:B------:R-:W-:Y:S01]  /*1ae10*/  ISETP.GT.U32.AND P5, PT, R0.reuse, R9, PT ;  /* 0x000000090000720c */ /* 0x040fe20003fa4070 */
[----:B------:R-:W-:Y:S02]  /*1ae20*/  IMAD.MOV R26, RZ, RZ, -R26 ;  /* 0x000000ffff1a7224 */ /* 0x000fe400078e0a1a */
[--C-:B------:R-:W-:Y:S01]  /*1ae30*/  @!P1 IMAD.IADD R23, R23, 0x1, -R0.reuse ;  /* 0x0000000117179824 */ /* 0x100fe200078e0a00 */
[----:B------:R-:W-:Y:S01]  /*1ae40*/  STL [R1+0x3cb0], R12 ;  /* 0x003cb00c01007387 */ /* 0x000fe20000100800 */
[----:B------:R-:W-:Y:S01]  /*1ae50*/  IMAD R21, R0, R26, R21 ;  /* 0x0000001a00157224 */ /* 0x000fe200078e0215 */
[----:B------:R-:W-:Y:S01]  /*1ae60*/  IABS R26, R7 ;  /* 0x00000007001a7213 */ /* 0x000fe20000000000 */
[--C-:B------:R-:W-:Y:S01]  /*1ae70*/  @!P3 IMAD.IADD R14, R14, 0x1, -R0.reuse ;  /* 0x000000010e0eb824 */ /* 0x100fe200078e0a00 */
[----:B------:R-:W-:Y:S01]  /*1ae80*/  ISETP.GE.AND P3, PT, R18, RZ, PT ;  /* 0x000000ff1200720c */ /* 0x000fe20003f66270 */
[--C-:B------:R-:W-:Y:S01]  /*1ae90*/  @!P4 IMAD.IADD R13, R13, 0x1, -R0.reuse ;  /* 0x000000010d0dc824 */ /* 0x100fe200078e0a00 */
[----:B------:R-:W-:Y:S01]  /*1aea0*/  ISETP.GT.U32.AND P1, PT, R0, R21, PT ;  /* 0x000000150000720c */ /* 0x000fe20003f24070 */
[----:B------:R-:W-:Y:S01]  /*1aeb0*/  IMAD.HI.U32 R18, R20, R27, RZ ;  /* 0x0000001b14127227 */ /* 0x000fe200078e00ff */
[----:B------:R0:W-:Y:S02]  /*1aec0*/  STL [R1+0x1c], R2 ;  /* 0x00001c0201007387 */ /* 0x0001e40000100800 */
[C---:B------:R-:W-:Y:S01]  /*1aed0*/  ISETP.GT.U32.AND P4, PT, R0.reuse, R13, PT ;  /* 0x0000000d0000720c */ /* 0x040fe20003f84070 */
[----:B------:R-:W-:Y:S01]  /*1aee0*/  @!P5 IMAD.IADD R9, R9, 0x1, -R0 ;  /* 0x000000010909d824 */ /* 0x000fe200078e0a00 */
[----:B------:R-:W-:Y:S01]  /*1aef0*/  ISETP.GT.U32.AND P5, PT, R0, R25, PT ;  /* 0x000000190000720c */ /* 0x000fe20003fa4070 */
[----:B------:R-:W-:-:S02]  /*1af00*/  IMAD.MOV R18, RZ, RZ, -R18 ;  /* 0x000000ffff127224 */ /* 0x000fc400078e0a12 */
[----:B------:R-:W-:Y:S01]  /*1af10*/  IMAD.HI.U32 R22, R20, R19, RZ ;  /* 0x0000001314167227 */ /* 0x000fe200078e00ff */
[----:B0-----:R-:W-:-:S03]  /*1af20*/  IADD3 R2, R6, 0x1, RZ ;  /* 0x0000000106027810 */ /* 0x001fc60007ffe0ff */
[C---:B------:R-:W-:Y:S02]  /*1af30*/  IMAD R27, R0.reuse, R18, R27 ;  /* 0x00000012001b7224 */ /* 0x040fe400078e021b */
[----:B------:R-:W-:Y:S02]  /*1af40*/  @!P1 IMAD.IADD R21, R21, 0x1, -R0 ;  /* 0x0000000115159824 */ /* 0x000fe400078e0a00 */
[----:B------:R-:W-:Y:S01]  /*1af50*/  IMAD.MOV R22, RZ, RZ, -R22 ;  /* 0x000000ffff167224 */ /* 0x000fe200078e0a16 */
[C---:B------:R-:W-:Y:S01]  /*1af60*/  ISETP.GT.U32.AND P1, PT, R0.reuse, R27, PT ;  /* 0x0000001b0000720c */ /* 0x040fe20003f24070 */
[--C-:B------:R-:W-:Y:S01]  /*1af70*/  @!P5 IMAD.IADD R25, R25, 0x1, -R0.reuse ;  /* 0x000000011919d824 */ /* 0x100fe200078e0a00 */
[----:B------:R-:W-:Y:S01]  /*1af80*/  ISETP.GE.AND P5, PT, R11, RZ, PT ;  /* 0x000000ff0b00720c */ /* 0x000fe20003fa6270 */
[----:B------:R-:W-:Y:S01]  /*1af90*/  IMAD R19, R0, R22, R19 ;  /* 0x0000001600137224 */ /* 0x000fe200078e0213 */
[----:B------:R-:W-:Y:S01]  /*1afa0*/  IABS R11, R4 ;  /* 0x00000004000b7213 */ /* 0x000fe20000000000 */
[----:B------:R-:W-:Y:S01]  /*1afb0*/  @!P4 IMAD.IADD R13, R13, 0x1, -R0 ;  /* 0x000000010d0dc824 */ /* 0x000fe200078e0a00 */
[----:B------:R-:W-:Y:S01]  /*1afc0*/  ISETP.GE.AND P4, PT, R10, RZ, PT ;  /* 0x000000ff0a00720c */ /* 0x000fe20003f86270 */
[----:B------:R-:W-:Y:S01]  /*1afd0*/  IMAD.HI.U32 R22, R20, R24, RZ ;  /* 0x0000001814167227 */ /* 0x000fe200078e00ff */
[----:B------:R-:W-:-:S03]  /*1afe0*/  IABS R10, R5 ;  /* 0x00000005000a7213 */ /* 0x000fc60000000000 */
[----:B------:R-:W-:Y:S02]  /*1aff0*/  IMAD.MOV R22, RZ, RZ, -R22 ;  /* 0x000000ffff167224 */ /* 0x000fe400078e0a16 */
[----:B------:R-:W-:Y:S01]  /*1b000*/  @!P0 IMAD.MOV R9, RZ, RZ, -R9 ;  /* 0x000000ffff098224 */ /* 0x000fe200078e0a09 */
[----:B------:R-:W-:Y:S01]  /*1b010*/  ISETP.GT.U32.AND P0, PT, R0, R25, PT ;  /* 0x000000190000720c */ /* 0x000fe20003f04070 */
[----:B------:R-:W-:-:S04]  /*1b020*/  IMAD.HI.U32 R28, R20, R10, RZ ;  /* 0x0000000a141c7227 */ /* 0x000fc800078e00ff */
[----:B------:R-:W-:Y:S01]  /*1b030*/  IMAD R24, R0, R22, R24 ;  /* 0x0000001600187224 */ /* 0x000fe200078e0218 */
[----:B------:R-:W-:Y:S01]  /*1b040*/  IABS R22, R2 ;  /* 0x0000000200167213 */ /* 0x000fe20000000000 */
[----:B------:R-:W-:Y:S02]  /*1b050*/  @!P1 IMAD.IADD R27, R27, 0x1, -R0 ;  /* 0x000000011b1b9824 */ /* 0x000fe400078e0a00 */
[----:B------:R-:W-:Y:S01]  /*1b060*/  IMAD.HI.U32 R18, R20, R26, RZ ;  /* 0x0000001a14127227 */ /* 0x000fe200078e00ff */
[----:B------:R-:W-:-:S03]  /*1b070*/  ISETP.GT.U32.AND P1, PT, R0, R24, PT ;  /* 0x000000180000720c */ /* 0x000fc60003f24070 */
[----:B------:R-:W-:Y:S02]  /*1b080*/  IMAD.MOV R28, RZ, RZ, -R28 ;  /* 0x000000ffff1c7224 */ /* 0x000fe400078e0a1c */
[----:B------:R-:W-:Y:S01]  /*1b090*/  @!P5 IMAD.MOV R13, RZ, RZ, -R13 ;  /* 0x000000ffff0dd224 */ /* 0x000fe200078e0a0d */
[----:B------:R-:W-:Y:S01]  /*1b0a0*/  ISETP.GT.U32.AND P5, PT, R0, R27, PT ;  /* 0x0000001b0000720c */ /* 0x000fe20003fa4070 */
[----:B------:R-:W-:-:S04]  /*1b0b0*/  IMAD.HI.U32 R29, R20, R11, RZ ;  /* 0x0000000b141d7227 */ /* 0x000fc800078e00ff */
[----:B------:R-:W-:Y:S02]  /*1b0c0*/  IMAD.MOV R8, RZ, RZ, -R18 ;  /* 0x000000ffff087224 */ /* 0x000fe400078e0a12 */
[----:B------:R-:W-:Y:S02]  /*1b0d0*/  IMAD.MOV.U32 R18, RZ, RZ, R22 ;  /* 0x000000ffff127224 */ /* 0x000fe400078e0016 */
[C---:B------:R-:W-:Y:S02]  /*1b0e0*/  IMAD R10, R0.reuse, R28, R10 ;  /* 0x0000001c000a7224 */ /* 0x040fe400078e020a */
[----:B------:R-:W-:Y:S02]  /*1b0f0*/  IMAD.MOV R22, RZ, RZ, -R29 ;  /* 0x000000ffff167224 */ /* 0x000fe400078e0a1d */
[----:B------:R-:W-:Y:S02]  /*1b100*/  IMAD R26, R0, R8, R26 ;  /* 0x00000008001a7224 */ /* 0x000fe400078e021a */
[----:B------:R-:W-:-:S04]  /*1b110*/  IMAD.HI.U32 R8, R20, R18, RZ ;  /* 0x0000001214087227 */ /* 0x000fc800078e00ff */
[--C-:B------:R-:W-:Y:S01]  /*1b120*/  @!P0 IMAD.IADD R25, R25, 0x1, -R0.reuse ;  /* 0x0000000119198824 */ /* 0x100fe200078e0a00 */
[C---:B------:R-:W-:Y:S01]  /*1b130*/  ISETP.GT.U32.AND P0, PT, R0.reuse, R10, PT ;  /* 0x0000000a0000720c */ /* 0x040fe20003f04070 */
[----:B------:R-:W-:Y:S02]  /*1b140*/  IMAD R11, R0, R22, R11 ;  /* 0x00000016000b7224 */ /* 0x000fe400078e020b */
[----:B------:R-:W-:Y:S01]  /*1b150*/  @!P6 IMAD.IADD R16, R16, 0x1, -R0 ;  /* 0x000000011010e824 */ /* 0x000fe200078e0a00 */
[----:B------:R-:W-:Y:S01]  /*1b160*/  ISETP.GT.U32.AND P6, PT, R0, R19, PT ;  /* 0x000000130000720c */ /* 0x000fe20003fc4070 */
[----:B------:R-:W-:Y:S01]  /*1b170*/  IMAD.MOV R22, RZ, RZ, -R8 ;  /* 0x000000ffff167224 */ /* 0x000fe200078e0a08 */
[----:B------:R-:W-:Y:S01]  /*1b180*/  IADD3 R8, R6, 0xa, RZ ;  /* 0x0000000a06087810 */ /* 0x000fe20007ffe0ff */
[----:B------:R-:W-:Y:S02]  /*1b190*/  @!P2 IMAD.MOV R15, RZ, RZ, -R15 ;  /* 0x000000ffff0fa224 */ /* 0x000fe400078e0a0f */
[----:B------:R-:W-:Y:S01]  /*1b1a0*/  @!P3 IMAD.MOV R16, RZ, RZ, -R16 ;  /* 0x000000ffff10b224 */ /* 0x000fe200078e0a10 */
[----:B------:R-:W-:Y:S01]  /*1b1b0*/  ISETP.GT.U32.AND P3, PT, R0, R21, PT ;  /* 0x000000150000720c */ /* 0x000fe20003f64070 */
[----:B------:R-:W-:Y:S01]  /*1b1c0*/  @!P5 IMAD.IADD R27, R27, 0x1, -R0 ;  /* 0x000000011b1bd824 */ /* 0x000fe200078e0a00 */
[----:B------:R-:W-:Y:S01]  /*1b1d0*/  ISETP.GE.AND P5, PT, R8, RZ, PT ;  /* 0x000000ff0800720c */ /* 0x000fe20003fa6270 */
[----:B------:R-:W-:Y:S01]  /*1b1e0*/  @!P4 IMAD.MOV R14, RZ, RZ, -R14 ;  /* 0x000000ffff0ec224 */ /* 0x000fe200078e0a0e */
[----:B------:R-:W-:Y:S01]  /*1b1f0*/  IADD3 R8, R6, 0x8, RZ ;  /* 0x0000000806087810 */ /* 0x000fe20007ffe0ff */
[----:B------:R-:W-:Y:S01]  /*1b200*/  STL [R1+0x3cb4], R15 ;  /* 0x003cb40f01007387 */ /* 0x000fe20000100800 */
[----:B------:R-:W-:-:S02]  /*1b210*/  @!P0 IMAD.IADD R10, R10, 0x1, -R0 ;  /* 0x000000010a0a8824 */ /* 0x000fc400078e0a00 */
[----:B------:R-:W-:Y:S01]  /*1b220*/  ISETP.GE.AND P0, PT, R8, RZ, PT ;  /* 0x000000ff0800720c */ /* 0x000fe20003f06270 */
[----:B------:R-:W-:Y:S01]  /*1b230*/  STL [R1+0x3cb8], R9 ;  /* 0x003cb80901007387 */ /* 0x000fe20000100800 */
[----:B------:R-:W-:Y:S01]  /*1b240*/  @!P1 IMAD.IADD R24, R24, 0x1, -R0 ;  /* 0x0000000118189824 */ /* 0x000fe200078e0a00 */
[C---:B------:R-:W-:Y:S01]  /*1b250*/  ISETP.GT.U32.AND P1, PT, R0.reuse, R23, PT ;  /* 0x000000170000720c */ /* 0x040fe20003f24070 */
[C---:B------:R-:W-:Y:S01]  /*1b260*/  IMAD R18, R0.reuse, R22, R18 ;  /* 0x0000001600127224 */ /* 0x040fe200078e0212 */
[----:B------:R-:W-:Y:S01]  /*1b270*/  STL [R1+0x3cc0], R16 ;  /* 0x003cc01001007387 */ /* 0x000fe20000100800 */
[--C-:B------:R-:W-:Y:S01]  /*1b280*/  @!P6 IMAD.IADD R19, R19, 0x1, -R0.reuse ;  /* 0x000000011313e824 */ /* 0x100fe200078e0a00 */
[----:B------:R-:W-:Y:S01]  /*1b290*/  ISETP.GT.U32.AND P4, PT, R0, R24, PT ;  /* 0x000000180000720c */ /* 0x000fe20003f84070 */
[----:B------:R-:W-:Y:S01]  /*1b2a0*/  @!P3 IMAD.IADD R21, R21, 0x1, -R0 ;  /* 0x000000011515b824 */ /* 0x000fe200078e0a00 */
[----:B------:R-:W-:Y:S01]  /*1b2b0*/  STL [R1+0x3cc4], R14 ;  /* 0x003cc40e01007387 */ /* 0x000fe20000100800 */
[----:B------:R-:W-:-:S02]  /*1b2c0*/  ISETP.GE.AND P6, PT, R17, RZ, PT ;  /* 0x000000ff1100720c */ /* 0x000fc40003fc6270 */
[C---:B------:R-:W-:Y:S01]  /*1b2d0*/  ISETP.GT.U32.AND P2, PT, R0.reuse, R19, PT ;  /* 0x000000130000720c */ /* 0x040fe20003f44070 */
[----:B------:R-:W-:Y:S01]  /*1b2e0*/  STL [R1+0x3cc8], R13 ;  /* 0x003cc80d01007387 */ /* 0x000fe20000100800 */
[----:B------:R-:W-:Y:S02]  /*1b2f0*/  IABS R17, R3 ;  /* 0x0000000300117213 */ /* 0x000fe40000000000 */
[----:B------:R-:W-:Y:S01]  /*1b300*/  @!P1 IMAD.IADD R23, R23, 0x1, -R0 ;  /* 0x0000000117179824 */ /* 0x000fe200078e0a00 */
[----:B------:R-:W2:Y:S01]  /*1b310*/  LDL.LU R8, [R1+0x130] ;  /* 0x0001300001087983 */ /* 0x000ea20000300800 */
[----:B------:R-:W-:Y:S01]  /*1b320*/  ISETP.GT.U32.AND P1, PT, R0, R26, PT ;  /* 0x0000001a0000720c */ /* 0x000fe20003f24070 */
[----:B------:R-:W-:Y:S01]  /*1b330*/  IMAD.HI.U32 R12, R20, R17, RZ ;  /* 0x00000011140c7227 */ /* 0x000fe200078e00ff */
[----:B------:R-:W-:-:S03]  /*1b340*/  IABS R22, R6 ;  /* 0x0000000600167213 */ /* 0x000fc60000000000 */
[----:B------:R-:W-:Y:S01]  /*1b350*/  @!P4 IMAD.IADD R24, R24, 0x1, -R0 ;  /* 0x000000011818c824 */ /* 0x000fe200078e0a00 */
[----:B------:R-:W-:Y:S01]  /*1b360*/  ISETP.GT.U32.AND P4, PT, R0, R18, PT ;  /* 0x000000120000720c */ /* 0x000fe20003f84070 */
[----:B------:R-:W-:Y:S01]  /*1b370*/  IMAD.MOV R29, RZ, RZ, -R12 ;  /* 0x000000ffff1d7224 */ /* 0x000fe200078e0a0c */
[----:B------:R-:W-:Y:S01]  /*1b380*/  IADD3 R12, R6, 0x9, RZ ;  /* 0x00000009060c7810 */ /* 0x000fe20007ffe0ff */
[--C-:B------:R-:W-:Y:S01]  /*1b390*/  @!P2 IMAD.IADD R19, R19, 0x1, -R0.reuse ;  /* 0x000000011313a824 */ /* 0x100fe200078e0a00 */
[C---:B------:R-:W-:Y:S01]  /*1b3a0*/  ISETP.GT.U32.AND P2, PT, R0.reuse, R11, PT ;  /* 0x0000000b0000720c */ /* 0x040fe20003f44070 */
[----:B------:R-:W-:Y:S02]  /*1b3b0*/  IMAD R17, R0, R29, R17 ;  /* 0x0000001d00117224 */ /* 0x000fe400078e0211 */
[----:B------:R-:W-:Y:S01]  /*1b3c0*/  @!P1 IMAD.IADD R26, R26, 0x1, -R0 ;  /* 0x000000011a1a9824 */ /* 0x000fe200078e0a00 */
[----:B------:R-:W-:Y:S01]  /*1b3d0*/  IADD3 R28, R6, 0x7, RZ ;  /* 0x00000007061c7810 */ /* 0x000fe20007ffe0ff */
[----:B------:R-:W-:Y:S01]  /*1b3e0*/  IMAD.HI.U32 R20, R20, R22, RZ ;  /* 0x0000001614147227 */ /* 0x000fe200078e00ff */
[----:B------:R-:W-:-:S02]  /*1b3f0*/  ISETP.GT.U32.AND P3, PT, R0, R17, PT ;  /* 0x000000110000720c */ /* 0x000fc40003f64070 */
[----:B------:R-:W-:Y:S01]  /*1b400*/  ISETP.GE.AND P1, PT, R12, RZ, PT ;  /* 0x000000ff0c00720c */ /* 0x000fe20003f26270 */
[----:B------:R-:W-:Y:S01]  /*1b410*/  @!P4 IMAD.IADD R18, R18, 0x1, -R0 ;  /* 0x000000011212c824 */ /* 0x000fe200078e0a00 */
[----:B------:R-:W-:-:S03]  /*1b420*/  ISETP.GT.U32.AND P4, PT, R0, R26, PT ;  /* 0x0000001a0000720c */ /* 0x000fc60003f84070 */
[----:B------:R-:W-:Y:S01]  /*1b430*/  @!P2 IMAD.IADD R11, R11, 0x1, -R0 ;  /* 0x000000010b0ba824 */ /* 0x000fe200078e0a00 */
[----:B------:R-:W-:Y:S02]  /*1b440*/  ISETP.GE.AND P2, PT, R28, RZ, PT ;  /* 0x000000ff1c00720c */ /* 0x000fe40003f46270 */
[----:B------:R-:W-:-:S07]  /*1b450*/  IADD3 R12, R6, 0x6, RZ ;  /* 0x00000006060c7810 */ /* 0x000fce0007ffe0ff */
[----:B------:R-:W-:Y:S01]  /*1b460*/  @!P4 IMAD.IADD R26, R26, 0x1, -R0 ;  /* 0x000000011a1ac824 */ /* 0x000fe200078e0a00 */
[----:B------:R-:W-:Y:S02]  /*1b470*/  ISETP.GE.AND P4, PT, R7, RZ, PT ;  /* 0x000000ff0700720c */ /* 0x000fe40003f86270 */
[----:B------:R-:W0:Y:S01]  /*1b480*/  S2R R7, SR_TID.X ;  /* 0x0000000000077919 */ /* 0x000e220000002100 */
[----:B------:R-:W-:Y:S02]  /*1b490*/  IMAD.MOV R20, RZ, RZ, -R20 ;  /* 0x000000ffff147224 */ /* 0x000fe400078e0a14 */
[----:B------:R-:W-:Y:S01]  /*1b4a0*/  @!P3 IMAD.IADD R17, R17, 0x1, -R0 ;  /* 0x000000011111b824 */ /* 0x000fe200078e0a00 */
[----:B------:R-:W-:Y:S01]  /*1b4b0*/  ISETP.GE.AND P3, PT, R12, RZ, PT ;  /* 0x000000ff0c00720c */ /* 0x000fe20003f66270 */
[----:B------:R-:W-:Y:S01]  /*1b4c0*/  @!P6 IMAD.MOV R23, RZ, RZ, -R23 ;  /* 0x000000ffff17e224 */ /* 0x000fe200078e0a17 */
[C---:B------:R-:W-:Y:S01]  /*1b4d0*/  ISETP.GT.U32.AND P6, PT, R0.reuse, R18, PT ;  /* 0x000000120000720c */ /* 0x040fe20003fc4070 */
[----:B------:R-:W-:-:S02]  /*1b4e0*/  IMAD R22, R0, R20, R22 ;  /* 0x0000001400167224 */ /* 0x000fc400078e0216 */
[----:B------:R-:W-:Y:S02]  /*1b4f0*/  IMAD.MOV.U32 R20, RZ, RZ, R27 ;  /* 0x000000ffff147224 */ /* 0x000fe400078e001b */
[----:B------:R-:W-:Y:S01]  /*1b500*/  @!P1 IMAD.MOV R19, RZ, RZ, -R19 ;  /* 0x000000ffff139224 */ /* 0x000fe200078e0a13 */
[C---:B------:R-:W-:Y:S01]  /*1b510*/  ISETP.GT.U32.AND P1, PT, R0.reuse, R11, PT ;  /* 0x0000000b0000720c */ /* 0x040fe20003f24070 */
[----:B------:R-:W-:Y:S01]  /*1b520*/  @!P2 IMAD.MOV R20, RZ, RZ, -R20 ;  /* 0x000000ffff14a224 */ /* 0x000fe200078e0a14 */
[C---:B------:R-:W-:Y:S01]  /*1b530*/  ISETP.GT.U32.AND P2, PT, R0.reuse, R22, PT ;  /* 0x000000160000720c */ /* 0x040fe20003f44070 */
[----:B------:R-:W-:Y:S01]  /*1b540*/  @!P5 IMAD.MOV R25, RZ, RZ, -R25 ;  /* 0x000000ffff19d224 */ /* 0x000fe200078e0a19 */
[C---:B------:R-:W-:Y:S01]  /*1b550*/  ISETP.GT.U32.AND P5, PT, R0.reuse, R10, PT ;  /* 0x0000000a0000720c */ /* 0x040fe20003fa4070 */
[----:B------:R-:W-:Y:S01]  /*1b560*/  @!P0 IMAD.MOV R21, RZ, RZ, -R21 ;  /* 0x000000ffff158224 */ /* 0x000fe200078e0a15 */
[----:B------:R-:W-:Y:S01]  /*1b570*/  ISETP.GT.U32.AND P0, PT, R0, R17, PT ;  /* 0x000000110000720c */ /* 0x000fe20003f04070 */
[----:B------:R-:W-:-:S02]  /*1b580*/  @!P3 IMAD.MOV R24, RZ, RZ, -R24 ;  /* 0x000000ffff18b224 */ /* 0x000fc400078e0a18 */
[--C-:B------:R-:W-:Y:S01]  /*1b590*/  @!P6 IMAD.IADD R18, R18, 0x1, -R0.reuse ;  /* 0x000000011212e824 */ /* 0x100fe200078e0a00 */
[----:B------:R-:W-:Y:S01]  /*1b5a0*/  ISETP.GE.AND P6, PT, R2, RZ, PT ;  /* 0x000000ff0200720c */ /* 0x000fe20003fc6270 */
[C---:B0-----:R-:W-:Y:S01]  /*1b5b0*/  IMAD.SHL.U32 R2, R7.reuse, 0x80, RZ ;  /* 0x0000008007027824 */ /* 0x041fe200078e00ff */
[----:B------:R-:W-:Y:S01]  /*1b5c0*/  LOP3.LUT R28, R7, 0x7, RZ, 0xc0, !PT ;  /* 0x00000007071c7812 */ /* 0x000fe200078ec0ff */
[--C-:B------:R-:W-:Y:S01]  /*1b5d0*/  @!P1 IMAD.IADD R11, R11, 0x1, -R0.reuse ;  /* 0x000000010b0b9824 */ /* 0x100fe200078e0a00 */
[----:B------:R-:W-:Y:S01]  /*1b5e0*/  ISETP.GE.AND P1, PT, R4, RZ, PT ;  /* 0x000000ff0400720c */ /* 0x000fe20003f26270 */
[--C-:B------:R-:W-:Y:S01]  /*1b5f0*/  @!P2 IMAD.IADD R22, R22, 0x1, -R0.reuse ;  /* 0x000000011616a824 */ /* 0x100fe200078e0a00 */
[C---:B------:R-:W-:Y:S01]  /*1b600*/  LOP3.LUT P2, RZ, R7.reuse, 0x40, RZ, 0xc0, !PT ;  /* 0x0000004007ff7812 */ /* 0x040fe2000784c0ff */
[--C-:B------:R-:W-:Y:S01]  /*1b610*/  @!P5 IMAD.IADD R10, R10, 0x1, -R0.reuse ;  /* 0x000000010a0ad824 */ /* 0x100fe200078e0a00 */
[----:B------:R-:W-:Y:S01]  /*1b620*/  LOP3.LUT R2, R2, 0x3000, RZ, 0xc0, !PT ;  /* 0x0000300002027812 */ /* 0x000fe200078ec0ff */
[----:B------:R-:W-:Y:S01]  /*1b630*/  IMAD.SHL.U32 R4, R7, 0x2, RZ ;  /* 0x0000000207047824 */ /* 0x000fe200078e00ff */
[----:B------:R-:W-:Y:S01]  /*1b640*/  ISETP.GE.AND P5, PT, R5, RZ, PT ;  /* 0x000000ff0500720c */ /* 0x000fe20003fa6270 */
[----:B------:R-:W-:Y:S01]  /*1b650*/  @!P0 IMAD.IADD R17, R17, 0x1, -R0 ;  /* 0x0000000111118824 */ /* 0x000fe200078e0a00 */
[----:B------:R-:W-:Y:S01]  /*1b660*/  LOP3.LUT R7, R7, 0x3f, RZ, 0xc0, !PT ;  /* 0x0000003f07077812 */ /* 0x000fe200078ec0ff */
[C---:B------:R-:W-:Y:S01]  /*1b670*/  IMAD.SHL.U32 R5, R28.reuse, 0x10, RZ ;  /* 0x000000101c057824 */ /* 0x040fe200078e00ff */
[----:B------:R-:W-:Y:S01]  /*1b680*/  ISETP.GE.AND P0, PT, R3, RZ, PT ;  /* 0x000000ff0300720c */ /* 0x000fe20003f06270 */
[----:B------:R-:W-:-:S02]  /*1b690*/  IMAD R3, R28, 0x90, RZ ;  /* 0x000000901c037824 */ /* 0x000fc400078e02ff */
[----:B------:R-:W-:Y:S01]  /*1b6a0*/  IMAD R28, R28, 0x200, R2 ;  /* 0x000002001c1c7824 */ /* 0x000fe200078e0202 */
[----:B------:R-:W-:Y:S01]  /*1b6b0*/  SEL R29, RZ, 0x90, !P2 ;  /* 0x00000090ff1d7807 */ /* 0x000fe20005000000 */
[----:B------:R-:W-:Y:S01]  /*1b6c0*/  IMAD.SHL.U32 R2, R7, 0x2, RZ ;  /* 0x0000000207027824 */ /* 0x000fe200078e00ff */
[----:B------:R-:W-:Y:S01]  /*1b6d0*/  STL [R1+0x3ccc], R23 ;  /* 0x003ccc1701007387 */ /* 0x000fe20000100800 */
[----:B------:R-:W-:-:S03]  /*1b6e0*/  @!P4 IMAD.MOV R26, RZ, RZ, -R26 ;  /* 0x000000ffff1ac224 */ /* 0x000fc600078e0a1a */
[----:B------:R-:W-:Y:S04]  /*1b6f0*/  STL [R1+0x3cd0], R25 ;  /* 0x003cd01901007387 */ /* 0x000fe80000100800 */
[----:B------:R-:W-:Y:S04]  /*1b700*/  STL [R1+0x3cd4], R19 ;  /* 0x003cd41301007387 */ /* 0x000fe80000100800 */
[----:B------:R-:W-:Y:S01]  /*1b710*/  STL [R1+0x3cd8], R21 ;  /* 0x003cd81501007387 */ /* 0x000fe20000100800 */
[----:B------:R-:W-:-:S03]  /*1b720*/  ISETP.GE.AND P4, PT, R6, RZ, PT ;  /* 0x000000ff0600720c */ /* 0x000fc60003f86270 */
[----:B------:R-:W-:Y:S04]  /*1b730*/  STL [R1+0x3cdc], R20 ;  /* 0x003cdc1401007387 */ /* 0x000fe80000100800 */
[----:B------:R0:W-:Y:S01]  /*1b740*/  STL [R1+0x3ce0], R24 ;  /* 0x003ce01801007387 */ /* 0x0001e20000100800 */
[----:B--2---:R-:W-:Y:S01]  /*1b750*/  ISETP.GE.AND P3, PT, R8, RZ, PT ;  /* 0x000000ff0800720c */ /* 0x004fe20003f66270 */
[----:B------:R-:W-:-:S05]  /*1b760*/  IMAD.MOV.U32 R8, RZ, RZ, 0xff ;  /* 0x000000ffff087424 */ /* 0x000fca00078e00ff */
[----:B------:R-:W-:-:S04]  /*1b770*/  IADD3 R8, R8, c[0x0][0x180], RZ ;  /* 0x0000600008087a10 */ /* 0x000fc80007ffe0ff */
[----:B------:R-:W-:-:S04]  /*1b780*/  SHF.R.S32.HI R27, RZ, 0x1f, R8 ;  /* 0x0000001fff1b7819 */ /* 0x000fc80000011408 */
[----:B------:R-:W-:Y:S02]  /*1b790*/  LEA.HI R8, R27, R8, RZ, 0x8 ;  /* 0x000000081b087211 */ /* 0x000fe400078f40ff */
[--C-:B------:R-:W-:Y:S02]  /*1b7a0*/  LOP3.LUT R27, R5, 0x30, R4.reuse, 0x78, !PT ;  /* 0x00000030051b7812 */ /* 0x100fe400078e7804 */
[----:B------:R-:W-:Y:S02]  /*1b7b0*/  LOP3.LUT R4, R3, 0x10, R4, 0x78, !PT ;  /* 0x0000001003047812 */ /* 0x000fe400078e7804 */
[----:B------:R-:W-:Y:S01]  /*1b7c0*/  LOP3.LUT R3, R29, R2, RZ, 0x3c, !PT ;  /* 0x000000021d037212 */ /* 0x000fe200078e3cff */
[----:B------:R-:W-:-:S05]  /*1b7d0*/  IMAD.IADD R2, R28, 0x1, R27 ;  /* 0x000000011c027824 */ /* 0x000fca00078e021b */
[----:B------:R1:W-:Y:S04]  /*1b7e0*/  STL [R1+0x458], R2 ;  /* 0x0004580201007387 */ /* 0x0003e80000100800 */
[----:B------:R-:W-:Y:S04]  /*1b7f0*/  STL [R1+0x3ce4], R26 ;  /* 0x003ce41a01007387 */ /* 0x000fe80000100800 */
[----:B------:R-:W2:Y:S04]  /*1b800*/  LDL.LU R6, [R1+0x3cf8] ;  /* 0x003cf80001067983 */ /* 0x000ea80000300800 */
[----:B------:R-:W3:Y:S04]  /*1b810*/  LDL.LU R3, [R1+0x178] ;  /* 0x0001780001037983 */ /* 0x000ee80000300800 */
[----:B------:R-:W4:Y:S04]  /*1b820*/  LDL.LU R5, [R1+0x160] ;  /* 0x0001600001057983 */ /* 0x000f280000300800 */
[----:B------:R-:W5:Y:S04]  /*1b830*/  LDL.LU R29, [R1+0xd0] ;  /* 0x0000d000011d7983 */ /* 0x000f680000300800 */
[----:B0-----:R-:W2:Y:S04]  /*1b840*/  LDL.LU R24, [R1+0x68] ;  /* 0x0000680001187983 */ /* 0x001ea80000300800 */
[----:B------:R-:W2:Y:S04]  /*1b850*/  LDL.LU R20, [R1+0x244] ;  /* 0x0002440001147983 */ /* 0x000ea80000300800 */
        /* <DEDUP_REMOVED lines=12> */
[----:B------:R-:W2:Y:S01]  /*1b920*/  LDL.LU R4, [R1+0x7a4] ;  /* 0x0007a40001047983 */ /* 0x000ea20000300800 */
[----:B------:R-:W-:Y:S01]  /*1b930*/  ISETP.GT.U32.AND P2, PT, R0, R22, PT ;  /* 0x000000160000720c */ /* 0x000fe20003f44070 */
[----:B------:R-:W-:-:S02]  /*1b940*/  @!P5 IMAD.MOV R10, RZ, RZ, -R10 ;  /* 0x000000ffff0ad224 */ /* 0x000fc400078e0a0a */
[----:B------:R-:W-:Y:S01]  /*1b950*/  @!P1 IMAD.MOV R11, RZ, RZ, -R11 ;  /* 0x000000ffff0b9224 */ /* 0x000fe200078e0a0b */
[----:B-1----:R-:W2:Y:S01]  /*1b960*/  LDL.LU R2, [R1+0x7bc] ;  /* 0x0007bc0001027983 */ /* 0x002ea20000300800 */
[----:B------:R-:W-:Y:S02]  /*1b970*/  @!P0 IMAD.MOV R17, RZ, RZ, -R17 ;  /* 0x000000ffff118224 */ /* 0x000fe400078e0a11 */
[----:B------:R-:W-:Y:S01]  /*1b980*/  @!P6 IMAD.MOV R18, RZ, RZ, -R18 ;  /* 0x000000ffff12e224 */ /* 0x000fe200078e0a12 */
[----:B------:R-:W-:Y:S05]  /*1b990*/  STL [R1+0x3ce8], R10 ;  /* 0x003ce80a01007387 */ /* 0x000fea0000100800 */
[----:B------:R-:W-:Y:S01]  /*1b9a0*/  @!P2 IMAD.IADD R22, R22, 0x1, -R0 ;  /* 0x000000011616a824 */ /* 0x000fe200078e0a00 */
[----:B------:R-:W-:-:S02]  /*1b9b0*/  ISETP.NE.AND P2, PT, RZ, c[0x0][0x17c], PT ;  /* 0x00005f00ff007a0c */ /* 0x000fc40003f45270 */
[----:B------:R-:W-:Y:S01]  /*1b9c0*/  LOP3.LUT R0, RZ, c[0x0][0x17c], RZ, 0x33, !PT ;  /* 0x00005f00ff007a12 */ /* 0x000fe200078e33ff */
[----:B------:R3:W-:Y:S04]  /*1b9d0*/  STL [R1+0x3cec], R11 ;  /* 0x003cec0b01007387 */ /* 0x0007e80000100800 */
[----:B------:R-:W-:Y:S04]  /*1b9e0*/  STL [R1+0x3cf0], R17 ;  /* 0x003cf01101007387 */ /* 0x000fe80000100800 */
[----:B------:R-:W-:Y:S01]  /*1b9f0*/  STL [R1+0x3cf4], R18 ;  /* 0x003cf41201007387 */ /* 0x000fe20000100800 */
[----:B---3--:R-:W-:-:S03]  /*1ba00*/  SEL R11, R0, R3, !P2 ;  /* 0x00000003000b7207 */ /* 0x008fc60005000000 */
[----:B------:R-:W3:Y:S01]  /*1ba10*/  LDL.LU R3, [R1+0x7c0] ;  /* 0x0007c00001037983 */ /* 0x000ee20000300800 */
[----:B----4-:R-:W-:-:S03]  /*1ba20*/  SEL R10, R0, R5, !P2 ;  /* 0x00000005000a7207 */ /* 0x010fc60005000000 */
[----:B------:R5:W-:Y:S04]  /*1ba30*/  STL [R1+0x814], R11 ;  /* 0x0008140b01007387 */ /* 0x000be80000100800 */
[----:B------:R-:W4:Y:S04]  /*1ba40*/  LDL.LU R5, [R1+0x7b4] ;  /* 0x0007b40001057983 */ /* 0x000f280000300800 */
[----:B------:R0:W-:Y:S01]  /*1ba50*/  STL [R1+0x810], R10 ;  /* 0x0008100a01007387 */ /* 0x0001e20000100800 */
[C---:B-----5:R-:W-:Y:S02]  /*1ba60*/  SEL R11, R0.reuse, R29, !P2 ;  /* 0x0000001d000b7207 */ /* 0x060fe40005000000 */
[----:B--2---:R-:W-:-:S02]  /*1ba70*/  SEL R17, R0, R20, !P2 ;  /* 0x0000001400117207 */ /* 0x004fc40005000000 */
[C---:B0-----:R-:W-:Y:S01]  /*1ba80*/  SEL R10, R0.reuse, R24, !P2 ;  /* 0x00000018000a7207 */ /* 0x041fe20005000000 */
[----:B------:R0:W-:Y:S04]  /*1ba90*/  STL [R1+0x80c], R11 ;  /* 0x00080c0b01007387 */ /* 0x0001e80000100800 */
[----:B------:R1:W-:Y:S04]  /*1baa0*/  STL [R1+0x808], R10 ;  /* 0x0008080a01007387 */ /* 0x0003e80000100800 */
[----:B------:R2:W-:Y:S01]  /*1bab0*/  STL [R1+0x804], R17 ;  /* 0x0008041101007387 */ /* 0x0005e20000100800 */
[----:B0-----:R-:W-:-:S02]  /*1bac0*/  SEL R11, R0, R21, !P2 ;  /* 0x00000015000b7207 */ /* 0x001fc40005000000 */
[----:B-1----:R-:W-:-:S03]  /*1bad0*/  SEL R10, R0, R19, !P2 ;  /* 0x00000013000a7207 */ /* 0x002fc60005000000 */
[----:B------:R0:W-:Y:S01]  /*1bae0*/  STL [R1+0x800], R11 ;  /* 0x0008000b01007387 */ /* 0x0001e20000100800 */
[----:B--2---:R-:W-:-:S03]  /*1baf0*/  SEL R17, R0, R25, !P2 ;  /* 0x0000001900117207 */ /* 0x004fc60005000000 */
[----:B------:R1:W-:Y:S04]  /*1bb00*/  STL [R1+0x7fc], R10 ;  /* 0x0007fc0a01007387 */ /* 0x0003e80000100800 */
[----:B------:R2:W-:Y:S01]  /*1bb10*/  STL [R1+0x7f8], R17 ;  /* 0x0007f81101007387 */ /* 0x0005e20000100800 */
[----:B0-----:R-:W-:-:S03]  /*1bb20*/  SEL R11, R0, R8, !P2 ;  /* 0x00000008000b7207 */ /* 0x001fc60005000000 */
[----:B------:R-:W5:Y:S01]  /*1bb30*/  LDL.LU R8, [R1+0x7b8] ;  /* 0x0007b80001087983 */ /* 0x000f620000300800 */
[----:B-1----:R-:W-:-:S03]  /*1bb40*/  SEL R10, R0, R7, !P2 ;  /* 0x00000007000a7207 */ /* 0x002fc60005000000 */
[----:B------:R0:W-:Y:S04]  /*1bb50*/  STL [R1+0x7f4], R11 ;  /* 0x0007f40b01007387 */ /* 0x0001e80000100800 */
[----:B------:R-:W5:Y:S01]  /*1bb60*/  LDL.LU R7, [R1+0x7ac] ;  /* 0x0007ac0001077983 */ /* 0x000f620000300800 */
[----:B--2---:R-:W-:-:S03]  /*1bb70*/  SEL R17, R0, R23, !P2 ;  /* 0x0000001700117207 */ /* 0x004fc60005000000 */
[----:B------:R1:W-:Y:S01]  /*1bb80*/  STL [R1+0x7f0], R10 ;  /* 0x0007f00a01007387 */ /* 0x0003e20000100800 */
[----:B0-----:R-:W-:-:S03]  /*1bb90*/  SEL R11, R0, R13, !P2 ;  /* 0x0000000d000b7207 */ /* 0x001fc60005000000 */
[----:B------:R-:W-:Y:S01]  /*1bba0*/  STL [R1+0x7ec], R17 ;  /* 0x0007ec1101007387 */ /* 0x000fe20000100800 */
[C---:B------:R-:W-:Y:S02]  /*1bbb0*/  SEL R13, R0.reuse, R16, !P2 ;  /* 0x00000010000d7207 */ /* 0x040fe40005000000 */
[C---:B-1----:R-:W-:Y:S01]  /*1bbc0*/  SEL R10, R0.reuse, R14, !P2 ;  /* 0x0000000e000a7207 */ /* 0x042fe20005000000 */
[----:B------:R0:W-:Y:S04]  /*1bbd0*/  STL [R1+0x7e8], R11 ;  /* 0x0007e80b01007387 */ /* 0x0001e80000100800 */
[----:B------:R1:W-:Y:S01]  /*1bbe0*/  STL [R1+0x7e4], R10 ;  /* 0x0007e40a01007387 */ /* 0x0003e20000100800 */
[----:B0-----:R-:W-:-:S03]  /*1bbf0*/  SEL R11, R0, R9, !P2 ;  /* 0x00000009000b7207 */ /* 0x001fc60005000000 */
[----:B------:R-:W-:Y:S01]  /*1bc00*/  STL [R1+0x7e0], R13 ;  /* 0x0007e00d01007387 */ /* 0x000fe20000100800 */
[----:B-1----:R-:W-:-:S03]  /*1bc10*/  SEL R10, R0, R15, !P2 ;  /* 0x0000000f000a7207 */ /* 0x002fc60005000000 */
[----:B------:R0:W-:Y:S01]  /*1bc20*/  STL [R1+0x7dc], R11 ;  /* 0x0007dc0b01007387 */ /* 0x0001e20000100800 */
[----:B------:R-:W-:-:S03]  /*1bc30*/  SEL R9, R0, R12, !P2 ;  /* 0x0000000c00097207 */ /* 0x000fc60005000000 */
[----:B------:R1:W-:Y:S01]  /*1bc40*/  STL [R1+0x7d8], R10 ;  /* 0x0007d80a01007387 */ /* 0x0003e20000100800 */
[----:B------:R-:W-:-:S03]  /*1bc50*/  SEL R4, R0, R4, !P2 ;  /* 0x0000000400047207 */ /* 0x000fc60005000000 */
[----:B------:R-:W2:Y:S04]  /*1bc60*/  LDL.LU R18, [R1+0x7b0] ;  /* 0x0007b00001127983 */ /* 0x000ea80000300800 */
[----:B------:R-:W-:Y:S04]  /*1bc70*/  STL [R1+0x7d4], R9 ;  /* 0x0007d40901007387 */ /* 0x000fe80000100800 */
[----:B------:R-:W2:Y:S04]  /*1bc80*/  LDL.LU R17, [R1+0x7a8] ;  /* 0x0007a80001117983 */ /* 0x000ea80000300800 */
[----:B------:R1:W-:Y:S04]  /*1bc90*/  STL [R1+0x7d0], R4 ;  /* 0x0007d00401007387 */ /* 0x0003e80000100800 */
[----:B0-----:R-:W2:Y:S04]  /*1bca0*/  LDL.LU R11, [R1+0x794] ;  /* 0x00079400010b7983 */ /* 0x001ea80000300800 */
[----:B-1----:R-:W2:Y:S04]  /*1bcb0*/  LDL.LU R10, [R1+0x790] ;  /* 0x00079000010a7983 */ /* 0x002ea80000300800 */
[----:B------:R-:W2:Y:S04]  /*1bcc0*/  LDL.LU R26, [R1+0x784] ;  /* 0x00078400011a7983 */ /* 0x000ea80000300800 */
[----:B------:R-:W2:Y:S04]  /*1bcd0*/  LDL.LU R28, [R1+0x780] ;  /* 0x00078000011c7983 */ /* 0x000ea80000300800 */
[----:B------:R-:W2:Y:S04]  /*1bce0*/  LDL.LU R27, [R1+0x77c] ;  /* 0x00077c00011b7983 */ /* 0x000ea80000300800 */
[----:B------:R-:W2:Y:S01]  /*1bcf0*/  LDL.LU R4, [R1+0x464] ;  /* 0x0004640001047983 */ /* 0x000ea20000300800 */
[----:B------:R-:W-:-:S03]  /*1bd00*/  SEL R12, R0, R2, !P2 ;  /* 0x00000002000c7207 */ /* 0x000fc60005000000 */
[----:B------:R-:W2:Y:S04]  /*1bd10*/  LDL.LU R2, [R1+0x494] ;  /* 0x0004940001027983 */ /* 0x000ea80000300800 */
[----:B------:R0:W-:Y:S01]  /*1bd20*/  STL [R1+0x7cc], R12 ;  /* 0x0007cc0c01007387 */ /* 0x0001e20000100800 */
[----:B---3--:R-:W-:-:S03]  /*1bd30*/  SEL R9, R0, R3, !P2 ;  /* 0x0000000300097207 */ /* 0x008fc60005000000 */
[----:B------:R-:W3:Y:S04]  /*1bd40*/  LDL.LU R3, [R1+0x4e4] ;  /* 0x0004e40001037983 */ /* 0x000ee80000300800 */
[----:B------:R-:W-:Y:S01]  /*1bd50*/  STL [R1+0x7c8], R9 ;  /* 0x0007c80901007387 */ /* 0x000fe20000100800 */
[----:B----4-:R-:W-:-:S03]  /*1bd60*/  SEL R5, R0, R5, !P2 ;  /* 0x0000000500057207 */ /* 0x010fc60005000000 */
[----:B------:R-:W4:Y:S04]  /*1bd70*/  LDL.LU R29, [R1+0x75c] ;  /* 0x00075c00011d7983 */ /* 0x000f280000300800 */
[----:B------:R-:W4:Y:S04]  /*1bd80*/  LDL.LU R24, [R1+0x760] ;  /* 0x0007600001187983 */ /* 0x000f280000300800 */
[----:B------:R1:W-:Y:S04]  /*1bd90*/  STL [R1+0x7c4], R5 ;  /* 0x0007c40501007387 */ /* 0x0003e80000100800 */
[----:B------:R-:W4:Y:S04]  /*1bda0*/  LDL.LU R20, [R1+0x764] ;  /* 0x0007640001147983 */ /* 0x000f280000300800 */
[----:B------:R-:W4:Y:S04]  /*1bdb0*/  LDL.LU R21, [R1+0x768] ;  /* 0x0007680001157983 */ /* 0x000f280000300800 */
[----:B------:R-:W4:Y:S04]  /*1bdc0*/  LDL.LU R19, [R1+0x774] ;  /* 0x0007740001137983 */ /* 0x000f280000300800 */
[----:B------:R-:W4:Y:S04]  /*1bdd0*/  LDL.LU R25, [R1+0x770] ;  /* 0x0007700001197983 */ /* 0x000f280000300800 */
[----:B0-----:R-:W4:Y:S04]  /*1bde0*/  LDL.LU R12, [R1+0x76c] ;  /* 0x00076c00010c7983 */ /* 0x001f280000300800 */
[----:B-1----:R-:W4:Y:S04]  /*1bdf0*/  LDL.LU R5, [R1+0x748] ;  /* 0x0007480001057983 */ /* 0x002f280000300800 */
[----:B------:R-:W4:Y:S01]  /*1be00*/  LDL.LU R23, [R1+0x74c] ;  /* 0x00074c0001177983 */ /* 0x000f220000300800 */
[----:B-----5:R-:W-:-:S05]  /*1be10*/  SEL R8, R0, R8, !P2 ;  /* 0x0000000800087207 */ /* 0x020fca0005000000 */
[----:B------:R0:W-:Y:S01]  /*1be20*/  STL [R1+0x7c0], R8 ;  /* 0x0007c00801007387 */ /* 0x0001e20000100800 */
[----:B------:R-:W-:-:S03]  /*1be30*/  SEL R7, R0, R7, !P2 ;  /* 0x0000000700077207 */ /* 0x000fc60005000000 */
[----:B------:R-:W5:Y:S04]  /*1be40*/  LDL.LU R13, [R1+0x750] ;  /* 0x00075000010d7983 */ /* 0x000f680000300800 */
[----:B------:R1:W-:Y:S04]  /*1be50*/  STL [R1+0x7bc], R7 ;  /* 0x0007bc0701007387 */ /* 0x0003e80000100800 */
[----:B------:R-:W5:Y:S04]  /*1be60*/  LDL.LU R14, [R1+0x754] ;  /* 0x00075400010e7983 */ /* 0x000f680000300800 */
[----:B------:R-:W5:Y:S04]  /*1be70*/  LDL.LU R16, [R1+0x758] ;  /* 0x0007580001107983 */ /* 0x000f680000300800 */
[----:B------:R-:W5:Y:S04]  /*1be80*/  LDL.LU R9, [R1+0x6e0] ;  /* 0x0006e00001097983 */ /* 0x000f680000300800 */
[----:B------:R-:W5:Y:S04]  /*1be90*/  LDL.LU R15, [R1+0x6e4] ;  /* 0x0006e400010f7983 */ /* 0x000f680000300800 */
[----:B0-----:R-:W5:Y:S04]  /*1bea0*/  LDL.LU R8, [R1+0x6f4] ;  /* 0x0006f40001087983 */ /* 0x001f680000300800 */
[----:B-1----:R-:W5:Y:S01]  /*1beb0*/  LDL.LU R7, [R1+0x738] ;  /* 0x0007380001077983 */ /* 0x002f620000300800 */
[----:B--2---:R-:W-:-:S05]  /*1bec0*/  SEL R18, R0, R18, !P2 ;  /* 0x0000001200127207 */ /* 0x004fca0005000000 */
[----:B------:R0:W-:Y:S02]  /*1bed0*/  STL [R1+0x7b8], R18 ;  /* 0x0007b81201007387 */ /* 0x0001e40000100800 */
[C---:B0-----:R-:W-:Y:S02]  /*1bee0*/  SEL R18, R0.reuse, R17, !P2 ;  /* 0x0000001100127207 */ /* 0x041fe40005000000 */
[C---:B------:R-:W-:Y:S02]  /*1bef0*/  SEL R17, R0.reuse, R11, !P2 ;  /* 0x0000000b00117207 */ /* 0x040fe40005000000 */
[C---:B------:R-:W-:Y:S01]  /*1bf00*/  SEL R11, R0.reuse, R10, !P2 ;  /* 0x0000000a000b7207 */ /* 0x040fe20005000000 */
[----:B------:R-:W-:Y:S01]  /*1bf10*/  STL [R1+0x7b4], R18 ;  /* 0x0007b41201007387 */ /* 0x000fe20000100800 */
[----:B------:R-:W-:-:S03]  /*1bf20*/  SEL R10, R0, R26, !P2 ;  /* 0x0000001a000a7207 */ /* 0x000fc60005000000 */
[----:B------:R0:W-:Y:S04]  /*1bf30*/  STL [R1+0x7b0], R17 ;  /* 0x0007b01101007387 */ /* 0x0001e80000100800 */
[----:B------:R1:W-:Y:S01]  /*1bf40*/  STL [R1+0x7ac], R11 ;  /* 0x0007ac0b01007387 */ /* 0x0003e20000100800 */
[----:B0-----:R-:W-:-:S03]  /*1bf50*/  SEL R17, R0, R28, !P2 ;  /* 0x0000001c00117207 */ /* 0x001fc60005000000 */
[----:B------:R0:W-:Y:S01]  /*1bf60*/  STL [R1+0x7a8], R10 ;  /* 0x0007a80a01007387 */ /* 0x0001e20000100800 */
[----:B-1----:R-:W-:-:S03]  /*1bf70*/  SEL R11, R0, R27, !P2 ;  /* 0x0000001b000b7207 */ /* 0x002fc60005000000 */
[----:B------:R-:W-:Y:S01]  /*1bf80*/  STL [R1+0x7a4], R17 ;  /* 0x0007a41101007387 */ /* 0x000fe20000100800 */
[----:B0-----:R-:W-:-:S03]  /*1bf90*/  SEL R10, R0, R4, !P2 ;  /* 0x00000004000a7207 */ /* 0x001fc60005000000 */
[----:B------:R-:W2:Y:S04]  /*1bfa0*/  LDL.LU R4, [R1+0x73c] ;  /* 0x00073c0001047983 */ /* 0x000ea80000300800 */
[----:B------:R0:W-:Y:S04]  /*1bfb0*/  STL [R1+0x7a0], R11 ;  /* 0x0007a00b01007387 */ /* 0x0001e80000100800 */
[----:B------:R3:W-:Y:S01]  /*1bfc0*/  STL [R1+0x79c], R10 ;  /* 0x00079c0a01007387 */ /* 0x0007e20000100800 */
[----:B0-----:R-:W-:-:S03]  /*1bfd0*/  SEL R11, R0, R2, !P2 ;  /* 0x00000002000b7207 */ /* 0x001fc60005000000 */
[----:B------:R-:W2:Y:S04]  /*1bfe0*/  LDL.LU R2, [R1+0x744] ;  /* 0x0007440001027983 */ /* 0x000ea80000300800 */
[----:B------:R4:W-:Y:S01]  /*1bff0*/  STL [R1+0x798], R11 ;  /* 0x0007980b01007387 */ /* 0x0009e20000100800 */
[----:B---3--:R-:W-:-:S03]  /*1c000*/  SEL R10, R0, R3, !P2 ;  /* 0x00000003000a7207 */ /* 0x008fc60005000000 */
[----:B------:R-:W3:Y:S04]  /*1c010*/  LDL.LU R3, [R1+0x740] ;  /* 0x0007400001037983 */ /* 0x000ee80000300800 */
[----:B------:R0:W-:Y:S01]  /*1c020*/  STL [R1+0x794], R10 ;  /* 0x0007940a01007387 */ /* 0x0001e20000100800 */
[----:B----4-:R-:W-:-:S05]  /*1c030*/  SEL R11, R0, R29, !P2 ;  /* 0x0000001d000b7207 */ /* 0x010fca0005000000 */
[----:B------:R1:W-:Y:S01]  /*1c040*/  STL [R1+0x790], R11 ;  /* 0x0007900b01007387 */ /* 0x0003e20000100800 */
[C---:B0-----:R-:W-:Y:S02]  /*1c050*/  SEL R10, R0.reuse, R24, !P2 ;  /* 0x00000018000a7207 */ /* 0x041fe40005000000 */
[----:B------:R-:W-:-:S03]  /*1c060*/  SEL R17, R0, R20, !P2 ;  /* 0x0000001400117207 */ /* 0x000fc60005000000 */
[----:B------:R0:W-:Y:S01]  /*1c070*/  STL [R1+0x78c], R10 ;  /* 0x00078c0a01007387 */ /* 0x0001e20000100800 */
[----:B-1----:R-:W-:-:S03]  /*1c080*/  SEL R11, R0, R21, !P2 ;  /* 0x00000015000b7207 */ /* 0x002fc60005000000 */
[----:B------:R1:W-:Y:S04]  /*1c090*/  STL [R1+0x788], R17 ;  /* 0x0007881101007387 */ /* 0x0003e80000100800 */
[----:B------:R4:W-:Y:S01]  /*1c0a0*/  STL [R1+0x784], R11 ;  /* 0x0007840b01007387 */ /* 0x0009e20000100800 */
[C---:B0-----:R-:W-:Y:S02]  /*1c0b0*/  SEL R10, R0.reuse, R19, !P2 ;  /* 0x00000013000a7207 */ /* 0x041fe40005000000 */
[----:B-1----:R-:W-:-:S03]  /*1c0c0*/  SEL R17, R0, R25, !P2 ;  /* 0x0000001900117207 */ /* 0x002fc60005000000 */
[----:B------:R0:W-:Y:S01]  /*1c0d0*/  STL [R1+0x780], R10 ;  /* 0x0007800a01007387 */ /* 0x0001e20000100800 */
[----:B----4-:R-:W-:-:S03]  /*1c0e0*/  SEL R11, R0, R12, !P2 ;  /* 0x0000000c000b7207 */ /* 0x010fc60005000000 */
[----:B------:R-:W-:Y:S04]  /*1c0f0*/  STL [R1+0x77c], R17 ;  /* 0x00077c1101007387 */ /* 0x000fe80000100800 */
[----:B------:R-:W4:Y:S01]  /*1c100*/  LDL.LU R12, [R1+0x71c] ;  /* 0x00071c00010c7983 */ /* 0x000f220000300800 */
[----:B0-----:R-:W-:-:S03]  /*1c110*/  SEL R10, R0, R5, !P2 ;  /* 0x00000005000a7207 */ /* 0x001fc60005000000 */
[----:B------:R0:W-:Y:S04]  /*1c120*/  STL [R1+0x778], R11 ;  /* 0x0007780b01007387 */ /* 0x0001e80000100800 */
[----:B------:R-:W4:Y:S04]  /*1c130*/  LDL.LU R5, [R1+0x720] ;  /* 0x0007200001057983 */ /* 0x000f280000300800 */
[----:B------:R5:W-:Y:S01]  /*1c140*/  STL [R1+0x774], R10 ;  /* 0x0007740a01007387 */ /* 0x000be20000100800 */
[C---:B0-----:R-:W-:Y:S02]  /*1c150*/  SEL R11, R0.reuse, R23, !P2 ;  /* 0x00000017000b7207 */ /* 0x041fe40005000000 */
[----:B-----5:R-:W-:-:S03]  /*1c160*/  SEL R10, R0, R13, !P2 ;  /* 0x0000000d000a7207 */ /* 0x020fc60005000000 */
[----:B------:R0:W-:Y:S01]  /*1c170*/  STL [R1+0x770], R11 ;  /* 0x0007700b01007387 */ /* 0x0001e20000100800 */
[----:B------:R-:W-:-:S03]  /*1c180*/  SEL R13, R0, R14, !P2 ;  /* 0x0000000e000d7207 */ /* 0x000fc60005000000 */
[----:B------:R1:W-:Y:S01]  /*1c190*/  STL [R1+0x76c], R10 ;  /* 0x00076c0a01007387 */ /* 0x0003e20000100800 */
[----:B0-----:R-:W-:-:S03]  /*1c1a0*/  SEL R11, R0, R16, !P2 ;  /* 0x00000010000b7207 */ /* 0x001fc60005000000 */
[----:B------:R-:W-:Y:S01]  /*1c1b0*/  STL [R1+0x768], R13 ;  /* 0x0007680d01007387 */ /* 0x000fe20000100800 */
[C---:B-1----:R-:W-:Y:S02]  /*1c1c0*/  SEL R10, R0.reuse, R9, !P2 ;  /* 0x00000009000a7207 */ /* 0x042fe40005000000 */
[C---:B------:R-:W-:Y:S01]  /*1c1d0*/  SEL R9, R0.reuse, R15, !P2 ;  /* 0x0000000f00097207 */ /* 0x040fe20005000000 */
[----:B------:R0:W-:Y:S01]  /*1c1e0*/  STL [R1+0x764], R11 ;  /* 0x0007640b01007387 */ /* 0x0001e20000100800 */
[----:B------:R-:W-:-:S03]  /*1c1f0*/  SEL R8, R0, R8, !P2 ;  /* 0x0000000800087207 */ /* 0x000fc60005000000 */
[----:B------:R1:W-:Y:S01]  /*1c200*/  STL [R1+0x760], R10 ;  /* 0x0007600a01007387 */ /* 0x0003e20000100800 */
[----:B------:R-:W-:-:S03]  /*1c210*/  SEL R7, R0, R7, !P2 ;  /* 0x0000000700077207 */ /* 0x000fc60005000000 */
[----:B------:R-:W-:Y:S04]  /*1c220*/  STL [R1+0x75c], R9 ;  /* 0x00075c0901007387 */ /* 0x000fe80000100800 */
[----:B------:R-:W5:Y:S04]  /*1c230*/  LDL.LU R18, [R1+0x734] ;  /* 0x0007340001127983 */ /* 0x000f680000300800 */
[----:B------:R-:W-:Y:S04]  /*1c240*/  STL [R1+0x758], R8 ;  /* 0x0007580801007387 */ /* 0x000fe80000100800 */
[----:B------:R-:W5:Y:S04]  /*1c250*/  LDL.LU R17, [R1+0x730] ;  /* 0x0007300001117983 */ /* 0x000f680000300800 */
[----:B------:R1:W-:Y:S04]  /*1c260*/  STL [R1+0x754], R7 ;  /* 0x0007540701007387 */ /* 0x0003e80000100800 */
[----:B0-----:R-:W5:Y:S04]  /*1c270*/  LDL.LU R11, [R1+0x728] ;  /* 0x00072800010b7983 */ /* 0x001f680000300800 */
[----:B-1----:R-:W5:Y:S04]  /*1c280*/  LDL.LU R10, [R1+0x72c] ;  /* 0x00072c00010a7983 */ /* 0x002f680000300800 */
[----:B------:R-:W5:Y:S04]  /*1c290*/  LDL.LU R26, [R1+0x724] ;  /* 0x00072400011a7983 */ /* 0x000f680000300800 */
[----:B------:R-:W5:Y:S04]  /*1c2a0*/  LDL.LU R28, [R1+0x718] ;  /* 0x00071800011c7983 */ /* 0x000f680000300800 */
[----:B------:R-:W5:Y:S04]  /*1c2b0*/  LDL.LU R27, [R1+0x714] ;  /* 0x00071400011b7983 */ /* 0x000f680000300800 */
[----:B------:R-:W5:Y:S01]  /*1c2c0*/  LDL.LU R7, [R1+0x710] ;  /* 0x0007100001077983 */ /* 0x000f620000300800 */
[----:B--2---:R-:W-:-:S03]  /*1c2d0*/  SEL R9, R0, R4, !P2 ;  /* 0x0000000400097207 */ /* 0x004fc60005000000 */
[----:B------:R-:W2:Y:S04]  /*1c2e0*/  LDL.LU R4, [R1+0x70c] ;  /* 0x00070c0001047983 */ /* 0x000ea80000300800 */
[----:B------:R-:W-:Y:S01]  /*1c2f0*/  STL [R1+0x750], R9 ;  /* 0x0007500901007387 */ /* 0x000fe20000100800 */
[----:B------:R-:W-:-:S03]  /*1c300*/  SEL R8, R0, R2, !P2 ;  /* 0x0000000200087207 */ /* 0x000fc60005000000 */
[----:B------:R-:W2:Y:S04]  /*1c310*/  LDL.LU R2, [R1+0x6f8] ;  /* 0x0006f80001027983 */ /* 0x000ea80000300800 */
[----:B------:R0:W-:Y:S04]  /*1c320*/  STL [R1+0x74c], R8 ;  /* 0x00074c0801007387 */ /* 0x0001e80000100800 */
[----:B------:R-:W2:Y:S04]  /*1c330*/  LDL.LU R29, [R1+0x704] ;  /* 0x00070400011d7983 */ /* 0x000ea80000300800 */
[----:B------:R-:W2:Y:S01]  /*1c340*/  LDL.LU R24, [R1+0x708] ;  /* 0x0007080001187983 */ /* 0x000ea20000300800 */
[----:B---3--:R-:W-:-:S05]  /*1c350*/  SEL R3, R0, R3, !P2 ;  /* 0x0000000300037207 */ /* 0x008fca0005000000 */
[----:B------:R1:W-:Y:S04]  /*1c360*/  STL [R1+0x748], R3 ;  /* 0x0007480301007387 */ /* 0x0003e80000100800 */
[----:B------:R-:W3:Y:S04]  /*1c370*/  LDL.LU R20, [R1+0x6fc] ;  /* 0x0006fc0001147983 */ /* 0x000ee80000300800 */
[----:B------:R-:W3:Y:S04]  /*1c380*/  LDL.LU R21, [R1+0x700] ;  /* 0x0007000001157983 */ /* 0x000ee80000300800 */
[----:B------:R-:W3:Y:S04]  /*1c390*/  LDL.LU R19, [R1+0x6f0] ;  /* 0x0006f00001137983 */ /* 0x000ee80000300800 */
[----:B------:R-:W3:Y:S04]  /*1c3a0*/  LDL.LU R25, [R1+0x6ec] ;  /* 0x0006ec0001197983 */ /* 0x000ee80000300800 */
[----:B0-----:R-:W3:Y:S04]  /*1c3b0*/  LDL.LU R8, [R1+0x6e8] ;  /* 0x0006e80001087983 */ /* 0x001ee80000300800 */
[----:B-1----:R-:W3:Y:S04]  /*1c3c0*/  LDL.LU R3, [R1+0x6dc] ;  /* 0x0006dc0001037983 */ /* 0x002ee80000300800 */
[----:B------:R-:W3:Y:S01]  /*1c3d0*/  LDL.LU R23, [R1+0x6d8] ;  /* 0x0006d80001177983 */ /* 0x000ee20000300800 */
[----:B----4-:R-:W-:-:S05]  /*1c3e0*/  SEL R9, R0, R12, !P2 ;  /* 0x0000000c00097207 */ /* 0x010fca0005000000 */
[----:B------:R0:W-:Y:S01]  /*1c3f0*/  STL [R1+0x744], R9 ;  /* 0x0007440901007387 */ /* 0x0001e20000100800 */
[----:B------:R-:W-:-:S03]  /*1c400*/  SEL R5, R0, R5, !P2 ;  /* 0x0000000500057207 */ /* 0x000fc60005000000 */
[----:B------:R-:W4:Y:S04]  /*1c410*/  LDL.LU R13, [R1+0x6d4] ;  /* 0x0006d400010d7983 */ /* 0x000f280000300800 */
[----:B------:R1:W-:Y:S04]  /*1c420*/  STL [R1+0x740], R5 ;  /* 0x0007400501007387 */ /* 0x0003e80000100800 */
[----:B------:R-:W4:Y:S04]  /*1c430*/  LDL.LU R14, [R1+0x6d0] ;  /* 0x0006d000010e7983 */ /* 0x000f280000300800 */
[----:B------:R-:W4:Y:S04]  /*1c440*/  LDL.LU R16, [R1+0x6cc] ;  /* 0x0006cc0001107983 */ /* 0x000f280000300800 */
[----:B0-----:R-:W4:Y:S04]  /*1c450*/  LDL.LU R9, [R1+0x6c8] ;  /* 0x0006c80001097983 */ /* 0x001f280000300800 */
[----:B------:R-:W4:Y:S04]  /*1c460*/  LDL.LU R15, [R1+0x6c4] ;  /* 0x0006c400010f7983 */ /* 0x000f280000300800 */
[----:B------:R-:W4:Y:S04]  /*1c470*/  LDL.LU R12, [R1+0x674] ;  /* 0x00067400010c7983 */ /* 0x000f280000300800 */
[----:B-1----:R-:W4:Y:S01]  /*1c480*/  LDL.LU R5, [R1+0x6c0] ;  /* 0x0006c00001057983 */ /* 0x002f220000300800 */
[----:B-----5:R-:W-:-:S05]  /*1c490*/  SEL R18, R0, R18, !P2 ;  /* 0x0000001200127207 */ /* 0x020fca0005000000 */
[----:B------:R0:W-:Y:S02]  /*1c4a0*/  STL [R1+0x73c], R18 ;  /* 0x00073c1201007387 */ /* 0x0001e40000100800 */
[C---:B0-----:R-:W-:Y:S02]  /*1c4b0*/  SEL R18, R0.reuse, R17, !P2 ;  /* 0x0000001100127207 */ /* 0x041fe40005000000 */
[C---:B------:R-:W-:Y:S02]  /*1c4c0*/  SEL R17, R0.reuse, R11, !P2 ;  /* 0x0000000b00117207 */ /* 0x040fe40005000000 */
[C---:B------:R-:W-:Y:S01]  /*1c4d0*/  SEL R11, R0.reuse, R10, !P2 ;  /* 0x0000000a000b7207 */ /* 0x040fe20005000000 */
[----:B------:R-:W-:Y:S01]  /*1c4e0*/  STL [R1+0x738], R18 ;  /* 0x0007381201007387 */ /* 0x000fe20000100800 */
[----:B------:R-:W-:-:S03]  /*1c4f0*/  SEL R10, R0, R26, !P2 ;  /* 0x0000001a000a7207 */ /* 0x000fc60005000000 */
[----:B------:R0:W-:Y:S04]  /*1c500*/  STL [R1+0x734], R17 ;  /* 0x0007341101007387 */ /* 0x0001e80000100800 */
[----:B------:R-:W-:Y:S01]  /*1c510*/  STL [R1+0x730], R11 ;  /* 0x0007300b01007387 */ /* 0x000fe20000100800 */
[----:B0-----:R-:W-:-:S03]  /*1c520*/  SEL R17, R0, R28, !P2 ;  /* 0x0000001c00117207 */ /* 0x001fc60005000000 */
[----:B------:R0:W-:Y:S04]  /*1c530*/  STL [R1+0x72c], R10 ;  /* 0x00072c0a01007387 */ /* 0x0001e80000100800 */
[----:B------:R-:W-:Y:S01]  /*1c540*/  STL [R1+0x728], R17 ;  /* 0x0007281101007387 */ /* 0x000fe20000100800 */
[----:B0-----:R-:W-:-:S03]  /*1c550*/  SEL R10, R0, R7, !P2 ;  /* 0x00000007000a7207 */ /* 0x001fc60005000000 */
[----:B------:R-:W5:Y:S01]  /*1c560*/  LDL.LU R7, [R1+0x688] ;  /* 0x0006880001077983 */ /* 0x000f620000300800 */
[----:B------:R-:W-:-:S05]  /*1c570*/  SEL R11, R0, R27, !P2 ;  /* 0x0000001b000b7207 */ /* 0x000fca0005000000 */
[----:B------:R2:W-:Y:S04]  /*1c580*/  STL [R1+0x724], R11 ;  /* 0x0007240b01007387 */ /* 0x0005e80000100800 */
[----:B------:R0:W-:Y:S01]  /*1c590*/  STL [R1+0x720], R10 ;  /* 0x0007200a01007387 */ /* 0x0001e20000100800 */
[----:B--2---:R-:W-:-:S03]  /*1c5a0*/  SEL R11, R0, R4, !P2 ;  /* 0x00000004000b7207 */ /* 0x004fc60005000000 */
[----:B------:R-:W2:Y:S01]  /*1c5b0*/  LDL.LU R4, [R1+0x6bc] ;  /* 0x0006bc0001047983 */ /* 0x000ea20000300800 */
[----:B0-----:R-:W-:-:S03]  /*1c5c0*/  SEL R10, R0, R2, !P2 ;  /* 0x00000002000a7207 */ /* 0x001fc60005000000 */
[----:B------:R0:W-:Y:S04]  /*1c5d0*/  STL [R1+0x71c], R11 ;  /* 0x00071c0b01007387 */ /* 0x0001e80000100800 */
[----:B------:R-:W2:Y:S04]  /*1c5e0*/  LDL.LU R2, [R1+0x6a8] ;  /* 0x0006a80001027983 */ /* 0x000ea80000300800 */
[----:B------:R1:W-:Y:S01]  /*1c5f0*/  STL [R1+0x718], R10 ;  /* 0x0007180a01007387 */ /* 0x0003e20000100800 */
[C---:B0-----:R-:W-:Y:S02]  /*1c600*/  SEL R11, R0.reuse, R29, !P2 ;  /* 0x0000001d000b7207 */ /* 0x041fe40005000000 */
[----:B-1----:R-:W-:-:S03]  /*1c610*/  SEL R10, R0, R24, !P2 ;  /* 0x00000018000a7207 */ /* 0x002fc60005000000 */
[----:B------:R0:W-:Y:S04]  /*1c620*/  STL [R1+0x714], R11 ;  /* 0x0007140b01007387 */ /* 0x0001e80000100800 */
[----:B------:R1:W-:Y:S01]  /*1c630*/  STL [R1+0x710], R10 ;  /* 0x0007100a01007387 */ /* 0x0003e20000100800 */
[C---:B---3--:R-:W-:Y:S02]  /*1c640*/  SEL R17, R0.reuse, R20, !P2 ;  /* 0x0000001400117207 */ /* 0x048fe40005000000 */
[----:B0-----:R-:W-:-:S03]  /*1c650*/  SEL R11, R0, R21, !P2 ;  /* 0x00000015000b7207 */ /* 0x001fc60005000000 */
[----:B------:R0:W-:Y:S01]  /*1c660*/  STL [R1+0x70c], R17 ;  /* 0x00070c1101007387 */ /* 0x0001e20000100800 */
[----:B-1----:R-:W-:-:S03]  /*1c670*/  SEL R10, R0, R19, !P2 ;  /* 0x00000013000a7207 */ /* 0x002fc60005000000 */
[----:B------:R1:W-:Y:S01]  /*1c680*/  STL [R1+0x708], R11 ;  /* 0x0007080b01007387 */ /* 0x0003e20000100800 */
[----:B0-----:R-:W-:-:S03]  /*1c690*/  SEL R17, R0, R25, !P2 ;  /* 0x0000001900117207 */ /* 0x001fc60005000000 */
[----:B------:R0:W-:Y:S01]  /*1c6a0*/  STL [R1+0x704], R10 ;  /* 0x0007040a01007387 */ /* 0x0001e20000100800 */
[----:B-1----:R-:W-:-:S03]  /*1c6b0*/  SEL R11, R0, R8, !P2 ;  /* 0x00000008000b7207 */ /* 0x002fc60005000000 */
[----:B------:R1:W-:Y:S04]  /*1c6c0*/  STL [R1+0x700], R17 ;  /* 0x0007001101007387 */ /* 0x0003e80000100800 */
[----:B------:R-:W3:Y:S01]  /*1c6d0*/  LDL.LU R8, [R1+0x6b0] ;  /* 0x0006b00001087983 */ /* 0x000ee20000300800 */
[----:B0-----:R-:W-:-:S03]  /*1c6e0*/  SEL R10, R0, R3, !P2 ;  /* 0x00000003000a7207 */ /* 0x001fc60005000000 */
[----:B------:R4:W-:Y:S04]  /*1c6f0*/  STL [R1+0x6fc], R11 ;  /* 0x0006fc0b01007387 */ /* 0x0009e80000100800 */
[----:B------:R-:W3:Y:S01]  /*1c700*/  LDL.LU R3, [R1+0x6b4] ;  /* 0x0006b40001037983 */ /* 0x000ee20000300800 */
[----:B-1----:R-:W-:-:S03]  /*1c710*/  SEL R17, R0, R23, !P2 ;  /* 0x0000001700117207 */ /* 0x002fc60005000000 */
[----:B------:R0:W-:Y:S01]  /*1c720*/  STL [R1+0x6f8], R10 ;  /* 0x0006f80a01007387 */ /* 0x0001e20000100800 */
[----:B----4-:R-:W-:-:S03]  /*1c730*/  SEL R11, R0, R13, !P2 ;  /* 0x0000000d000b7207 */ /* 0x010fc60005000000 */
[----:B------:R-:W-:Y:S01]  /*1c740*/  STL [R1+0x6f4], R17 ;  /* 0x0006f41101007387 */ /* 0x000fe20000100800 */
[----:B0-----:R-:W-:-:S03]  /*1c750*/  SEL R10, R0, R14, !P2 ;  /* 0x0000000e000a7207 */ /* 0x001fc60005000000 */
[----:B------:R0:W-:Y:S01]  /*1c760*/  STL [R1+0x6f0], R11 ;  /* 0x0006f00b01007387 */ /* 0x0001e20000100800 */
[----:B------:R-:W-:-:S03]  /*1c770*/  SEL R13, R0, R16, !P2 ;  /* 0x00000010000d7207 */ /* 0x000fc60005000000 */
        /* <DEDUP_REMOVED lines=8> */
[----:B------:R-:W4:Y:S04]  /*1c800*/  LDL.LU R18, [R1+0x6b8] ;  /* 0x0006b80001127983 */ /* 0x000f280000300800 */
[----:B------:R-:W-:Y:S04]  /*1c810*/  STL [R1+0x6dc], R9 ;  /* 0x0006dc0901007387 */ /* 0x000fe80000100800 */
[----:B------:R-:W4:Y:S04]  /*1c820*/  LDL.LU R17, [R1+0x6ac] ;  /* 0x0006ac0001117983 */ /* 0x000f280000300800 */
[----:B------:R1:W-:Y:S04]  /*1c830*/  STL [R1+0x6d8], R5 ;  /* 0x0006d80501007387 */ /* 0x0003e80000100800 */
[----:B0-----:R-:W4:Y:S04]  /*1c840*/  LDL.LU R11, [R1+0x69c] ;  /* 0x00069c00010b7983 */ /* 0x001f280000300800 */
[----:B-1----:R-:W4:Y:S04]  /*1c850*/  LDL.LU R10, [R1+0x6a0] ;  /* 0x0006a000010a7983 */ /* 0x002f280000300800 */
[----:B------:R-:W4:Y:S04]  /*1c860*/  LDL.LU R26, [R1+0x6a4] ;  /* 0x0006a400011a7983 */ /* 0x000f280000300800 */
[----:B------:R-:W4:Y:S04]  /*1c870*/  LDL.LU R28, [R1+0x698] ;  /* 0x00069800011c7983 */ /* 0x000f280000300800 */
[----:B------:R-:W4:Y:S04]  /*1c880*/  LDL.LU R27, [R1+0x694] ;  /* 0x00069400011b7983 */ /* 0x000f280000300800 */
[----:B------:R-:W4:Y:S01]  /*1c890*/  LDL.LU R5, [R1+0x690] ;  /* 0x0006900001057983 */ /* 0x000f220000300800 */
[----:B-----5:R-:W-:-:S03]  /*1c8a0*/  SEL R12, R0, R7, !P2 ;  /* 0x00000007000c7207 */ /* 0x020fc60005000000 */
[----:B------:R-:W5:Y:S04]  /*1c8b0*/  LDL.LU R7, [R1+0x68c] ;  /* 0x00068c0001077983 */ /* 0x000f680000300800 */
[----:B------:R0:W-:Y:S01]  /*1c8c0*/  STL [R1+0x6d4], R12 ;  /* 0x0006d40c01007387 */ /* 0x0001e20000100800 */
[----:B--2---:R-:W-:-:S03]  /*1c8d0*/  SEL R9, R0, R4, !P2 ;  /* 0x0000000400097207 */ /* 0x004fc60005000000 */
[----:B------:R-:W2:Y:S04]  /*1c8e0*/  LDL.LU R4, [R1+0x684] ;  /* 0x0006840001047983 */ /* 0x000ea80000300800 */
[----:B------:R-:W-:Y:S01]  /*1c8f0*/  STL [R1+0x6d0], R9 ;  /* 0x0006d00901007387 */ /* 0x000fe20000100800 */
[----:B------:R-:W-:-:S03]  /*1c900*/  SEL R2, R0, R2, !P2 ;  /* 0x0000000200027207 */ /* 0x000fc60005000000 */
[----:B------:R-:W2:Y:S04]  /*1c910*/  LDL.LU R29, [R1+0x680] ;  /* 0x00068000011d7983 */ /* 0x000ea80000300800 */
[----:B------:R-:W2:Y:S04]  /*1c920*/  LDL.LU R24, [R1+0x678] ;  /* 0x0006780001187983 */ /* 0x000ea80000300800 */
[----:B------:R1:W-:Y:S04]  /*1c930*/  STL [R1+0x6cc], R2 ;  /* 0x0006cc0201007387 */ /* 0x0003e80000100800 */
[----:B------:R-:W2:Y:S04]  /*1c940*/  LDL.LU R20, [R1+0x67c] ;  /* 0x00067c0001147983 */ /* 0x000ea80000300800 */
[----:B------:R-:W2:Y:S04]  /*1c950*/  LDL.LU R21, [R1+0x63c] ;  /* 0x00063c0001157983 */ /* 0x000ea80000300800 */
[----:B------:R-:W2:Y:S04]  /*1c960*/  LDL.LU R19, [R1+0x64c] ;  /* 0x00064c0001137983 */ /* 0x000ea80000300800 */
[----:B------:R-:W2:Y:S04]  /*1c970*/  LDL.LU R25, [R1+0x670] ;  /* 0x0006700001197983 */ /* 0x000ea80000300800 */
[----:B0-----:R-:W2:Y:S04]  /*1c980*/  LDL.LU R12, [R1+0x654] ;  /* 0x00065400010c7983 */ /* 0x001ea80000300800 */
[----:B-1----:R-:W2:Y:S04]  /*1c990*/  LDL.LU R2, [R1+0x658] ;  /* 0x0006580001027983 */ /* 0x002ea80000300800 */
[----:B------:R-:W2:Y:S01]  /*1c9a0*/  LDL.LU R23, [R1+0x65c] ;  /* 0x00065c0001177983 */ /* 0x000ea20000300800 */
[----:B---3--:R-:W-:-:S05]  /*1c9b0*/  SEL R8, R0, R8, !P2 ;  /* 0x0000000800087207 */ /* 0x008fca0005000000 */
[----:B------:R0:W-:Y:S01]  /*1c9c0*/  STL [R1+0x6c8], R8 ;  /* 0x0006c80801007387 */ /* 0x0001e20000100800 */
[----:B------:R-:W-:-:S03]  /*1c9d0*/  SEL R3, R0, R3, !P2 ;  /* 0x0000000300037207 */ /* 0x000fc60005000000 */
[----:B------:R-:W3:Y:S04]  /*1c9e0*/  LDL.LU R13, [R1+0x660] ;  /* 0x00066000010d7983 */ /* 0x000ee80000300800 */
[----:B------:R1:W-:Y:S04]  /*1c9f0*/  STL [R1+0x6c4], R3 ;  /* 0x0006c40301007387 */ /* 0x0003e80000100800 */
[----:B------:R-:W3:Y:S04]  /*1ca00*/  LDL.LU R14, [R1+0x668] ;  /* 0x00066800010e7983 */ /* 0x000ee80000300800 */
[----:B------:R-:W3:Y:S04]  /*1ca10*/  LDL.LU R16, [R1+0x66c] ;  /* 0x00066c0001107983 */ /* 0x000ee80000300800 */
[----:B------:R-:W3:Y:S04]  /*1ca20*/  LDL.LU R9, [R1+0x664] ;  /* 0x0006640001097983 */ /* 0x000ee80000300800 */
[----:B------:R-:W3:Y:S04]  /*1ca30*/  LDL.LU R15, [R1+0x830] ;  /* 0x00083000010f7983 */ /* 0x000ee80000300800 */
[----:B0-----:R-:W3:Y:S04]  /*1ca40*/  LDL.LU R8, [R1+0x650] ;  /* 0x0006500001087983 */ /* 0x001ee80000300800 */
[----:B-1----:R-:W3:Y:S01]  /*1ca50*/  LDL.LU R3, [R1+0x648] ;  /* 0x0006480001037983 */ /* 0x002ee20000300800 */
[----:B----4-:R-:W-:-:S05]  /*1ca60*/  SEL R18, R0, R18, !P2 ;  /* 0x0000001200127207 */ /* 0x010fca0005000000 */
        /* <DEDUP_REMOVED lines=13> */
[----:B------:R-:W4:Y:S04]  /*1cb40*/  LDL.LU R5, [R1+0x644] ;  /* 0x0006440001057983 */ /* 0x000f280000300800 */
[----:B------:R5:W-:Y:S04]  /*1cb50*/  STL [R1+0x6a8], R11 ;  /* 0x0006a80b01007387 */ /* 0x000be80000100800 */
[----:B------:R2:W-:Y:S01]  /*1cb60*/  STL [R1+0x6a4], R10 ;  /* 0x0006a40a01007387 */ /* 0x0005e20000100800 */
[----:B-----5:R-:W-:-:S03]  /*1cb70*/  SEL R11, R0, R7, !P2 ;  /* 0x00000007000b7207 */ /* 0x020fc60005000000 */
[----:B------:R-:W5:Y:S04]  /*1cb80*/  LDL.LU R7, [R1+0x640] ;  /* 0x0006400001077983 */ /* 0x000f680000300800 */
[----:B------:R0:W-:Y:S01]  /*1cb90*/  STL [R1+0x6a0], R11 ;  /* 0x0006a00b01007387 */ /* 0x0001e20000100800 */
[----:B--2---:R-:W-:-:S03]  /*1cba0*/  SEL R10, R0, R4, !P2 ;  /* 0x00000004000a7207 */ /* 0x004fc60005000000 */
[----:B------:R-:W2:Y:S04]  /*1cbb0*/  LDL.LU R4, [R1+0x618] ;  /* 0x0006180001047983 */ /* 0x000ea80000300800 */
[----:B------:R1:W-:Y:S01]  /*1cbc0*/  STL [R1+0x69c], R10 ;  /* 0x00069c0a01007387 */ /* 0x0003e20000100800 */
[----:B0-----:R-:W-:-:S05]  /*1cbd0*/  SEL R11, R0, R29, !P2 ;  /* 0x0000001d000b7207 */ /* 0x001fca0005000000 */
[----:B------:R0:W-:Y:S01]  /*1cbe0*/  STL [R1+0x698], R11 ;  /* 0x0006980b01007387 */ /* 0x0001e20000100800 */
[C---:B-1----:R-:W-:Y:S02]  /*1cbf0*/  SEL R10, R0.reuse, R24, !P2 ;  /* 0x00000018000a7207 */ /* 0x042fe40005000000 */
[----:B------:R-:W-:-:S03]  /*1cc00*/  SEL R17, R0, R20, !P2 ;  /* 0x0000001400117207 */ /* 0x000fc60005000000 */
[----:B------:R1:W-:Y:S01]  /*1cc10*/  STL [R1+0x694], R10 ;  /* 0x0006940a01007387 */ /* 0x0003e20000100800 */
[----:B0-----:R-:W-:-:S03]  /*1cc20*/  SEL R11, R0, R21, !P2 ;  /* 0x00000015000b7207 */ /* 0x001fc60005000000 */
[----:B------:R0:W-:Y:S04]  /*1cc30*/  STL [R1+0x690], R17 ;  /* 0x0006901101007387 */ /* 0x0001e80000100800 */
[----:B------:R0:W-:Y:S01]  /*1cc40*/  STL [R1+0x68c], R11 ;  /* 0x00068c0b01007387 */ /* 0x0001e20000100800 */
[C---:B-1----:R-:W-:Y:S02]  /*1cc50*/  SEL R10, R0.reuse, R19, !P2 ;  /* 0x00000013000a7207 */ /* 0x042fe40005000000 */
[----:B0-----:R-:W-:-:S03]  /*1cc60*/  SEL R17, R0, R25, !P2 ;  /* 0x0000001900117207 */ /* 0x001fc60005000000 */
[----:B------:R0:W-:Y:S01]  /*1cc70*/  STL [R1+0x688], R10 ;  /* 0x0006880a01007387 */ /* 0x0001e20000100800 */
[----:B------:R-:W-:-:S03]  /*1cc80*/  SEL R11, R0, R12, !P2 ;  /* 0x0000000c000b7207 */ /* 0x000fc60005000000 */
[----:B------:R-:W-:Y:S04]  /*1cc90*/  STL [R1+0x684], R17 ;  /* 0x0006841101007387 */ /* 0x000fe80000100800 */
[----:B------:R-:W2:Y:S01]  /*1cca0*/  LDL.LU R12, [R1+0x61c] ;  /* 0x00061c00010c7983 */ /* 0x000ea20000300800 */
[----:B0-----:R-:W-:-:S03]  /*1ccb0*/  SEL R10, R0, R2, !P2 ;  /* 0x00000002000a7207 */ /* 0x001fc60005000000 */
[----:B------:R0:W-:Y:S04]  /*1ccc0*/  STL [R1+0x680], R11 ;  /* 0x0006800b01007387 */ /* 0x0001e80000100800 */
[----:B------:R-:W2:Y:S04]  /*1ccd0*/  LDL.LU R2, [R1+0x638] ;  /* 0x0006380001027983 */ /* 0x000ea80000300800 */
[----:B------:R3:W-:Y:S01]  /*1cce0*/  STL [R1+0x67c], R10 ;  /* 0x00067c0a01007387 */ /* 0x0007e20000100800 */
[----:B0-----:R-:W-:-:S05]  /*1ccf0*/  SEL R11, R0, R23, !P2 ;  /* 0x00000017000b7207 */ /* 0x001fca0005000000 */
[----:B------:R0:W-:Y:S01]  /*1cd00*/  STL [R1+0x678], R11 ;  /* 0x0006780b01007387 */ /* 0x0001e20000100800 */
[----:B---3--:R-:W-:-:S05]  /*1cd10*/  SEL R10, R0, R13, !P2 ;  /* 0x0000000d000a7207 */ /* 0x008fca0005000000 */
[----:B------:R1:W-:Y:S01]  /*1cd20*/  STL [R1+0x674], R10 ;  /* 0x0006740a01007387 */ /* 0x0003e20000100800 */
[C---:B------:R-:W-:Y:S02]  /*1cd30*/  SEL R13, R0.reuse, R14, !P2 ;  /* 0x0000000e000d7207 */ /* 0x040fe40005000000 */
[----:B0-----:R-:W-:-:S03]  /*1cd40*/  SEL R11, R0, R16, !P2 ;  /* 0x00000010000b7207 */ /* 0x001fc60005000000 */
[----:B------:R-:W-:Y:S01]  /*1cd50*/  STL [R1+0x670], R13 ;  /* 0x0006700d01007387 */ /* 0x000fe20000100800 */
[----:B-1----:R-:W-:-:S03]  /*1cd60*/  SEL R10, R0, R9, !P2 ;  /* 0x00000009000a7207 */ /* 0x002fc60005000000 */
[----:B------:R0:W-:Y:S01]  /*1cd70*/  STL [R1+0x66c], R11 ;  /* 0x00066c0b01007387 */ /* 0x0001e20000100800 */
[----:B------:R-:W-:-:S03]  /*1cd80*/  SEL R9, R0, R15, !P2 ;  /* 0x0000000f00097207 */ /* 0x000fc60005000000 */
[----:B------:R1:W-:Y:S01]  /*1cd90*/  STL [R1+0x668], R10 ;  /* 0x0006680a01007387 */ /* 0x0003e20000100800 */
[----:B------:R-:W-:-:S03]  /*1cda0*/  SEL R8, R0, R8, !P2 ;  /* 0x0000000800087207 */ /* 0x000fc60005000000 */
[----:B------:R-:W-:Y:S01]  /*1cdb0*/  STL [R1+0x664], R9 ;  /* 0x0006640901007387 */ /* 0x000fe20000100800 */
[----:B------:R-:W-:-:S03]  /*1cdc0*/  SEL R3, R0, R3, !P2 ;  /* 0x0000000300037207 */ /* 0x000fc60005000000 */
[----:B------:R-:W3:Y:S04]  /*1cdd0*/  LDL.LU R18, [R1+0x624] ;  /* 0x0006240001127983 */ /* 0x000ee80000300800 */
[----:B------:R-:W-:Y:S04]  /*1cde0*/  STL [R1+0x660], R8 ;  /* 0x0006600801007387 */ /* 0x000fe80000100800 */
[----:B------:R-:W3:Y:S04]  /*1cdf0*/  LDL.LU R17, [R1+0x634] ;  /* 0x0006340001117983 */ /* 0x000ee80000300800 */
[----:B------:R1:W-:Y:S04]  /*1ce00*/  STL [R1+0x65c], R3 ;  /* 0x00065c0301007387 */ /* 0x0003e80000100800 */
[----:B0-----:R-:W3:Y:S04]  /*1ce10*/  LDL.LU R11, [R1+0x628] ;  /* 0x00062800010b7983 */ /* 0x001ee80000300800 */
[----:B-1----:R-:W3:Y:S04]  /*1ce20*/  LDL.LU R10, [R1+0x630] ;  /* 0x00063000010a7983 */ /* 0x002ee80000300800 */
[----:B------:R-:W3:Y:S04]  /*1ce30*/  LDL.LU R26, [R1+0x62c] ;  /* 0x00062c00011a7983 */ /* 0x000ee80000300800 */
[----:B------:R-:W3:Y:S04]  /*1ce40*/  LDL.LU R28, [R1+0x620] ;  /* 0x00062000011c7983 */ /* 0x000ee80000300800 */
[----:B------:R-:W3:Y:S04]  /*1ce50*/  LDL.LU R27, [R1+0x614] ;  /* 0x00061400011b7983 */ /* 0x000ee80000300800 */
[----:B------:R-:W3:Y:S01]  /*1ce60*/  LDL.LU R3, [R1+0x610] ;  /* 0x0006100001037983 */ /* 0x000ee20000300800 */
[----:B----4-:R-:W-:-:S03]  /*1ce70*/  SEL R9, R0, R5, !P2 ;  /* 0x0000000500097207 */ /* 0x010fc60005000000 */
[----:B------:R-:W4:Y:S04]  /*1ce80*/  LDL.LU R5, [R1+0x60c] ;  /* 0x00060c0001057983 */ /* 0x000f280000300800 */
[----:B------:R-:W-:Y:S01]  /*1ce90*/  STL [R1+0x658], R9 ;  /* 0x0006580901007387 */ /* 0x000fe20000100800 */
[----:B-----5:R-:W-:-:S03]  /*1cea0*/  SEL R8, R0, R7, !P2 ;  /* 0x0000000700087207 */ /* 0x020fc60005000000 */
[----:B------:R-:W5:Y:S04]  /*1ceb0*/  LDL.LU R7, [R1+0x608] ;  /* 0x0006080001077983 */ /* 0x000f680000300800 */
[----:B------:R0:W-:Y:S04]  /*1cec0*/  STL [R1+0x654], R8 ;  /* 0x0006540801007387 */ /* 0x0001e80000100800 */
[----:B------:R-:W5:Y:S04]  /*1ced0*/  LDL.LU R29, [R1+0x5fc] ;  /* 0x0005fc00011d7983 */ /* 0x000f680000300800 */
[----:B------:R-:W5:Y:S01]  /*1cee0*/  LDL.LU R24, [R1+0x5f8] ;  /* 0x0005f80001187983 */ /* 0x000f620000300800 */
[----:B--2---:R-:W-:-:S05]  /*1cef0*/  SEL R4, R0, R4, !P2 ;  /* 0x0000000400047207 */ /* 0x004fca0005000000 */
        /* <DEDUP_REMOVED lines=8> */
[----:B------:R-:W-:-:S05]  /*1cf80*/  SEL R9, R0, R12, !P2 ;  /* 0x0000000c00097207 */ /* 0x000fca0005000000 */
[----:B------:R0:W-:Y:S01]  /*1cf90*/  STL [R1+0x64c], R9 ;  /* 0x00064c0901007387 */ /* 0x0001e20000100800 */
[----:B------:R-:W-:-:S03]  /*1cfa0*/  SEL R2, R0, R2, !P2 ;  /* 0x0000000200027207 */ /* 0x000fc60005000000 */
[----:B------:R-:W2:Y:S04]  /*1cfb0*/  LDL.LU R13, [R1+0x5d0] ;  /* 0x0005d000010d7983 */ /* 0x000ea80000300800 */
[----:B------:R1:W-:Y:S04]  /*1cfc0*/  STL [R1+0x648], R2 ;  /* 0x0006480201007387 */ /* 0x0003e80000100800 */
[----:B------:R-:W2:Y:S04]  /*1cfd0*/  LDL.LU R14, [R1+0x5d8] ;  /* 0x0005d800010e7983 */ /* 0x000ea80000300800 */
[----:B------:R-:W2:Y:S04]  /*1cfe0*/  LDL.LU R16, [R1+0x5dc] ;  /* 0x0005dc0001107983 */ /* 0x000ea80000300800 */
[----:B0-----:R-:W2:Y:S04]  /*1cff0*/  LDL.LU R9, [R1+0x5e0] ;  /* 0x0005e00001097983 */ /* 0x001ea80000300800 */
[----:B------:R-:W2:Y:S04]  /*1d000*/  LDL.LU R15, [R1+0x5d4] ;  /* 0x0005d400010f7983 */ /* 0x000ea80000300800 */
[----:B------:R-:W2:Y:S04]  /*1d010*/  LDL.LU R12, [R1+0x5c4] ;  /* 0x0005c400010c7983 */ /* 0x000ea80000300800 */
[----:B-1----:R-:W2:Y:S01]  /*1d020*/  LDL.LU R2, [R1+0x5c0] ;  /* 0x0005c00001027983 */ /* 0x002ea20000300800 */
[----:B---3--:R-:W-:-:S05]  /*1d030*/  SEL R18, R0, R18, !P2 ;  /* 0x0000001200127207 */ /* 0x008fca0005000000 */
        /* <DEDUP_REMOVED lines=13> */
[----:B------:R-:W3:Y:S04]  /*1d110*/  LDL.LU R3, [R1+0x5bc] ;  /* 0x0005bc0001037983 */ /* 0x000ee80000300800 */
[----:B------:R4:W-:Y:S04]  /*1d120*/  STL [R1+0x62c], R11 ;  /* 0x00062c0b01007387 */ /* 0x0009e80000100800 */
[----:B------:R5:W-:Y:S01]  /*1d130*/  STL [R1+0x628], R10 ;  /* 0x0006280a01007387 */ /* 0x000be20000100800 */
[----:B----4-:R-:W-:-:S03]  /*1d140*/  SEL R11, R0, R5, !P2 ;  /* 0x00000005000b7207 */ /* 0x010fc60005000000 */
[----:B------:R-:W4:Y:S04]  /*1d150*/  LDL.LU R5, [R1+0x5b8] ;  /* 0x0005b80001057983 */ /* 0x000f280000300800 */
[----:B------:R0:W-:Y:S01]  /*1d160*/  STL [R1+0x624], R11 ;  /* 0x0006240b01007387 */ /* 0x0001e20000100800 */
[----:B-----5:R-:W-:-:S03]  /*1d170*/  SEL R10, R0, R7, !P2 ;  /* 0x00000007000a7207 */ /* 0x020fc60005000000 */
[----:B------:R-:W5:Y:S04]  /*1d180*/  LDL.LU R7, [R1+0x5b4] ;  /* 0x0005b40001077983 */ /* 0x000f680000300800 */
[----:B------:R1:W-:Y:S01]  /*1d190*/  STL [R1+0x620], R10 ;  /* 0x0006200a01007387 */ /* 0x0003e20000100800 */
[C---:B0-----:R-:W-:Y:S02]  /*1d1a0*/  SEL R11, R0.reuse, R29, !P2 ;  /* 0x0000001d000b7207 */ /* 0x041fe40005000000 */
[----:B-1----:R-:W-:-:S03]  /*1d1b0*/  SEL R10, R0, R24, !P2 ;  /* 0x00000018000a7207 */ /* 0x002fc60005000000 */
[----:B------:R0:W-:Y:S01]  /*1d1c0*/  STL [R1+0x61c], R11 ;  /* 0x00061c0b01007387 */ /* 0x0001e20000100800 */
[----:B--2---:R-:W-:-:S03]  /*1d1d0*/  SEL R17, R0, R20, !P2 ;  /* 0x0000001400117207 */ /* 0x004fc60005000000 */
[----:B------:R1:W-:Y:S01]  /*1d1e0*/  STL [R1+0x618], R10 ;  /* 0x0006180a01007387 */ /* 0x0003e20000100800 */
[----:B0-----:R-:W-:-:S03]  /*1d1f0*/  SEL R11, R0, R21, !P2 ;  /* 0x00000015000b7207 */ /* 0x001fc60005000000 */
[----:B------:R0:W-:Y:S01]  /*1d200*/  STL [R1+0x614], R17 ;  /* 0x0006141101007387 */ /* 0x0001e20000100800 */
[----:B-1----:R-:W-:-:S03]  /*1d210*/  SEL R10, R0, R19, !P2 ;  /* 0x00000013000a7207 */ /* 0x002fc60005000000 */
[----:B------:R1:W-:Y:S01]  /*1d220*/  STL [R1+0x610], R11 ;  /* 0x0006100b01007387 */ /* 0x0003e20000100800 */
[----:B0-----:R-:W-:-:S03]  /*1d230*/  SEL R17, R0, R25, !P2 ;  /* 0x0000001900117207 */ /* 0x001fc60005000000 */
[----:B------:R0:W-:Y:S04]  /*1d240*/  STL [R1+0x60c], R10 ;  /* 0x00060c0a01007387 */ /* 0x0001e80000100800 */
[----:B------:R2:W-:Y:S01]  /*1d250*/  STL [R1+0x608], R17 ;  /* 0x0006081101007387 */ /* 0x0005e20000100800 */
[----:B-1----:R-:W-:-:S03]  /*1d260*/  SEL R11, R0, R8, !P2 ;  /* 0x00000008000b7207 */ /* 0x002fc60005000000 */
[----:B------:R-:W5:Y:S01]  /*1d270*/  LDL.LU R8, [R1+0x5b0] ;  /* 0x0005b00001087983 */ /* 0x000f620000300800 */
[----:B0-----:R-:W-:-:S03]  /*1d280*/  SEL R10, R0, R4, !P2 ;  /* 0x00000004000a7207 */ /* 0x001fc60005000000 */
[----:B------:R0:W-:Y:S01]  /*1d290*/  STL [R1+0x5fc], R11 ;  /* 0x0005fc0b01007387 */ /* 0x0001e20000100800 */
[----:B--2---:R-:W-:-:S03]  /*1d2a0*/  SEL R17, R0, R23, !P2 ;  /* 0x0000001700117207 */ /* 0x004fc60005000000 */
[----:B------:R-:W2:Y:S04]  /*1d2b0*/  LDL.LU R4, [R1+0x5ac] ;  /* 0x0005ac0001047983 */ /* 0x000ea80000300800 */
[----:B------:R1:W-:Y:S01]  /*1d2c0*/  STL [R1+0x5f8], R10 ;  /* 0x0005f80a01007387 */ /* 0x0003e20000100800 */
[----:B0-----:R-:W-:-:S03]  /*1d2d0*/  SEL R11, R0, R13, !P2 ;  /* 0x0000000d000b7207 */ /* 0x001fc60005000000 */
[----:B------:R-:W-:Y:S01]  /*1d2e0*/  STL [R1+0x5f4], R17 ;  /* 0x0005f41101007387 */ /* 0x000fe20000100800 */
[----:B-1----:R-:W-:-:S03]  /*1d2f0*/  SEL R10, R0, R14, !P2 ;  /* 0x0000000e000a7207 */ /* 0x002fc60005000000 */
        /* <DEDUP_REMOVED lines=20> */
[----:B---3--:R-:W-:-:S03]  /*1d440*/  SEL R12, R0, R3, !P2 ;  /* 0x00000003000c7207 */ /* 0x008fc60005000000 */
[----:B------:R-:W3:Y:S04]  /*1d450*/  LDL.LU R3, [R1+0x578] ;  /* 0x0005780001037983 */ /* 0x000ee80000300800 */
[----:B------:R0:W-:Y:S01]  /*1d460*/  STL [R1+0x5d4], R12 ;  /* 0x0005d40c01007387 */ /* 0x0001e20000100800 */
[----:B----4-:R-:W-:-:S03]  /*1d470*/  SEL R9, R0, R5, !P2 ;  /* 0x0000000500097207 */ /* 0x010fc60005000000 */
[----:B------:R-:W4:Y:S04]  /*1d480*/  LDL.LU R5, [R1+0x57c] ;  /* 0x00057c0001057983 */ /* 0x000f280000300800 */
[----:B------:R-:W-:Y:S04]  /*1d490*/  STL [R1+0x5d0], R9 ;  /* 0x0005d00901007387 */ /* 0x000fe80000100800 */
[----:B------:R-:W4:Y:S04]  /*1d4a0*/  LDL.LU R29, [R1+0x580] ;  /* 0x00058000011d7983 */ /* 0x000f280000300800 */
[----:B------:R-:W4:Y:S01]  /*1d4b0*/  LDL.LU R24, [R1+0x584] ;  /* 0x0005840001187983 */ /* 0x000f220000300800 */
[----:B-----5:R-:W-:-:S05]  /*1d4c0*/  SEL R7, R0, R7, !P2 ;  /* 0x0000000700077207 */ /* 0x020fca0005000000 */
[----:B------:R1:W-:Y:S04]  /*1d4d0*/  STL [R1+0x5cc], R7 ;  /* 0x0005cc0701007387 */ /* 0x0003e80000100800 */
[----:B------:R-:W5:Y:S04]  /*1d4e0*/  LDL.LU R20, [R1+0x588] ;  /* 0x0005880001147983 */ /* 0x000f680000300800 */
[----:B------:R-:W5:Y:S04]  /*1d4f0*/  LDL.LU R21, [R1+0x4f4] ;  /* 0x0004f40001157983 */ /* 0x000f680000300800 */
[----:B------:R-:W5:Y:S04]  /*1d500*/  LDL.LU R19, [R1+0x4f8] ;  /* 0x0004f80001137983 */ /* 0x000f680000300800 */
[----:B------:R-:W5:Y:S04]  /*1d510*/  LDL.LU R25, [R1+0x508] ;  /* 0x0005080001197983 */ /* 0x000f680000300800 */
[----:B0-----:R-:W5:Y:S04]  /*1d520*/  LDL.LU R12, [R1+0x568] ;  /* 0x00056800010c7983 */ /* 0x001f680000300800 */
[----:B-1----:R-:W5:Y:S04]  /*1d530*/  LDL.LU R7, [R1+0x56c] ;  /* 0x00056c0001077983 */ /* 0x002f680000300800 */
[----:B------:R-:W5:Y:S01]  /*1d540*/  LDL.LU R23, [R1+0x574] ;  /* 0x0005740001177983 */ /* 0x000f620000300800 */
[----:B------:R-:W-:-:S05]  /*1d550*/  SEL R8, R0, R8, !P2 ;  /* 0x0000000800087207 */ /* 0x000fca0005000000 */
[----:B------:R0:W-:Y:S01]  /*1d560*/  STL [R1+0x5c8], R8 ;  /* 0x0005c80801007387 */ /* 0x0001e20000100800 */
[----:B--2---:R-:W-:-:S03]  /*1d570*/  SEL R4, R0, R4, !P2 ;  /* 0x0000000400047207 */ /* 0x004fc60005000000 */
[----:B------:R-:W2:Y:S04]  /*1d580*/  LDL.LU R13, [R1+0x570] ;  /* 0x00057000010d7983 */ /* 0x000ea80000300800 */
[----:B------:R1:W-:Y:S04]  /*1d590*/  STL [R1+0x5c4], R4 ;  /* 0x0005c40401007387 */ /* 0x0003e80000100800 */
[----:B------:R-:W2:Y:S04]  /*1d5a0*/  LDL.LU R14, [R1+0x54c] ;  /* 0x00054c00010e7983 */ /* 0x000ea80000300800 */
[----:B------:R-:W2:Y:S04]  /*1d5b0*/  LDL.LU R16, [R1+0x550] ;  /* 0x0005500001107983 */ /* 0x000ea80000300800 */
[----:B------:R-:W2:Y:S04]  /*1d5c0*/  LDL.LU R9, [R1+0x564] ;  /* 0x0005640001097983 */ /* 0x000ea80000300800 */
[----:B------:R-:W2:Y:S04]  /*1d5d0*/  LDL.LU R15, [R1+0x560] ;  /* 0x00056000010f7983 */ /* 0x000ea80000300800 */
[----:B0-----:R-:W2:Y:S04]  /*1d5e0*/  LDL.LU R8, [R1+0x558] ;  /* 0x0005580001087983 */ /* 0x001ea80000300800 */
[----:B-1----:R-:W2:Y:S01]  /*1d5f0*/  LDL.LU R4, [R1+0x55c] ;  /* 0x00055c0001047983 */ /* 0x002ea20000300800 */
[----:B------:R-:W-:-:S05]  /*1d600*/  SEL R18, R0, R18, !P2 ;  /* 0x0000001200127207 */ /* 0x000fca0005000000 */
        /* <DEDUP_REMOVED lines=16> */
[----:B---3--:R-:W-:-:S03]  /*1d710*/  SEL R11, R0, R3, !P2 ;  /* 0x00000003000b7207 */ /* 0x008fc60005000000 */
[----:B------:R-:W3:Y:S04]  /*1d720*/  LDL.LU R3, [R1+0x548] ;  /* 0x0005480001037983 */ /* 0x000ee80000300800 */
[----:B------:R0:W-:Y:S01]  /*1d730*/  STL [R1+0x5a0], R11 ;  /* 0x0005a00b01007387 */ /* 0x0001e20000100800 */
[----:B----4-:R-:W-:-:S03]  /*1d740*/  SEL R10, R0, R5, !P2 ;  /* 0x00000005000a7207 */ /* 0x010fc60005000000 */
[----:B------:R-:W4:Y:S04]  /*1d750*/  LDL.LU R5, [R1+0x544] ;  /* 0x0005440001057983 */ /* 0x000f280000300800 */
[----:B------:R1:W-:Y:S01]  /*1d760*/  STL [R1+0x59c], R10 ;  /* 0x00059c0a01007387 */ /* 0x0003e20000100800 */
[----:B0-----:R-:W-:-:S05]  /*1d770*/  SEL R11, R0, R29, !P2 ;  /* 0x0000001d000b7207 */ /* 0x001fca0005000000 */
[----:B------:R0:W-:Y:S01]  /*1d780*/  STL [R1+0x598], R11 ;  /* 0x0005980b01007387 */ /* 0x0001e20000100800 */
[C---:B-1----:R-:W-:Y:S02]  /*1d790*/  SEL R10, R0.reuse, R24, !P2 ;  /* 0x00000018000a7207 */ /* 0x042fe40005000000 */
[----:B-----5:R-:W-:-:S03]  /*1d7a0*/  SEL R17, R0, R20, !P2 ;  /* 0x0000001400117207 */ /* 0x020fc60005000000 */
[----:B------:R1:W-:Y:S01]  /*1d7b0*/  STL [R1+0x594], R10 ;  /* 0x0005940a01007387 */ /* 0x0003e20000100800 */
[----:B0-----:R-:W-:-:S03]  /*1d7c0*/  SEL R11, R0, R21, !P2 ;  /* 0x00000015000b7207 */ /* 0x001fc60005000000 */
[----:B------:R0:W-:Y:S04]  /*1d7d0*/  STL [R1+0x590], R17 ;  /* 0x0005901101007387 */ /* 0x0001e80000100800 */
[----:B------:R5:W-:Y:S01]  /*1d7e0*/  STL [R1+0x58c], R11 ;  /* 0x00058c0b01007387 */ /* 0x000be20000100800 */
[C---:B-1----:R-:W-:Y:S02]  /*1d7f0*/  SEL R10, R0.reuse, R19, !P2 ;  /* 0x00000013000a7207 */ /* 0x042fe40005000000 */
[----:B0-----:R-:W-:-:S03]  /*1d800*/  SEL R17, R0, R25, !P2 ;  /* 0x0000001900117207 */ /* 0x001fc60005000000 */
[----:B------:R0:W-:Y:S01]  /*1d810*/  STL [R1+0x588], R10 ;  /* 0x0005880a01007387 */ /* 0x0001e20000100800 */
[----:B-----5:R-:W-:-:S03]  /*1d820*/  SEL R11, R0, R12, !P2 ;  /* 0x0000000c000b7207 */ /* 0x020fc60005000000 */
[----:B------:R-:W-:Y:S04]  /*1d830*/  STL [R1+0x584], R17 ;  /* 0x0005841101007387 */ /* 0x000fe80000100800 */
[----:B------:R-:W5:Y:S01]  /*1d840*/  LDL.LU R12, [R1+0x540] ;  /* 0x00054000010c7983 */ /* 0x000f620000300800 */
[----:B0-----:R-:W-:-:S03]  /*1d850*/  SEL R10, R0, R7, !P2 ;  /* 0x00000007000a7207 */ /* 0x001fc60005000000 */
[----:B------:R0:W-:Y:S04]  /*1d860*/  STL [R1+0x580], R11 ;  /* 0x0005800b01007387 */ /* 0x0001e80000100800 */
[----:B------:R-:W5:Y:S04]  /*1d870*/  LDL.LU R7, [R1+0x53c] ;  /* 0x00053c0001077983 */ /* 0x000f680000300800 */
[----:B------:R2:W-:Y:S01]  /*1d880*/  STL [R1+0x57c], R10 ;  /* 0x00057c0a01007387 */ /* 0x0005e20000100800 */
[C---:B0-----:R-:W-:Y:S02]  /*1d890*/  SEL R11, R0.reuse, R23, !P2 ;  /* 0x00000017000b7207 */ /* 0x041fe40005000000 */
[----:B--2---:R-:W-:-:S03]  /*1d8a0*/  SEL R10, R0, R13, !P2 ;  /* 0x0000000d000a7207 */ /* 0x004fc60005000000 */
[----:B------:R0:W-:Y:S04]  /*1d8b0*/  STL [R1+0x578], R11 ;  /* 0x0005780b01007387 */ /* 0x0001e80000100800 */
        /* <DEDUP_REMOVED lines=23> */
[----:B------:R-:W-:Y:S01]  /*1da30*/  STL [R1+0x558], R9 ;  /* 0x0005580901007387 */ /* 0x000fe20000100800 */
[----:B---3--:R-:W-:-:S03]  /*1da40*/  SEL R8, R0, R3, !P2 ;  /* 0x0000000300087207 */ /* 0x008fc60005000000 */
[----:B------:R-:W3:Y:S04]  /*1da50*/  LDL.LU R3, [R1+0x82c] ;  /* 0x00082c0001037983 */ /* 0x000ee80000300800 */
[----:B------:R0:W-:Y:S04]  /*1da60*/  STL [R1+0x554], R8 ;  /* 0x0005540801007387 */ /* 0x0001e80000100800 */
[----:B------:R-:W3:Y:S04]  /*1da70*/  LDL.LU R29, [R1+0x828] ;  /* 0x00082800011d7983 */ /* 0x000ee80000300800 */
[----:B------:R-:W3:Y:S01]  /*1da80*/  LDL.LU R24, [R1+0x824] ;  /* 0x0008240001187983 */ /* 0x000ee20000300800 */
[----:B----4-:R-:W-:-:S05]  /*1da90*/  SEL R5, R0, R5, !P2 ;  /* 0x0000000500057207 */ /* 0x010fca0005000000 */
        /* <DEDUP_REMOVED lines=15> */
[----:B0-----:R-:W5:Y:S04]  /*1db90*/  LDL.LU R9, [R1+0x4e8] ;  /* 0x0004e80001097983 */ /* 0x001f680000300800 */
[----:B------:R-:W5:Y:S04]  /*1dba0*/  LDL.LU R15, [R1+0x4e0] ;  /* 0x0004e000010f7983 */ /* 0x000f680000300800 */
[----:B------:R-:W5:Y:S04]  /*1dbb0*/  LDL.LU R12, [R1+0x4dc] ;  /* 0x0004dc00010c7983 */ /* 0x000f680000300800 */
        /* <DEDUP_REMOVED lines=24> */
[C---:B0-----:R-:W-:Y:S02]  /*1dd40*/  SEL R11, R0.reuse, R29, !P2 ;  /* 0x0000001d000b7207 */ /* 0x041fe40005000000 */
[----:B-1----:R-:W-:-:S03]  /*1dd50*/  SEL R10, R0, R24, !P2 ;  /* 0x00000018000a7207 */ /* 0x002fc60005000000 */
[----:B------:R0:W-:Y:S01]  /*1dd60*/  STL [R1+0x51c], R11 ;  /* 0x00051c0b01007387 */ /* 0x0001e20000100800 */
[----:B----4-:R-:W-:-:S03]  /*1dd70*/  SEL R17, R0, R20, !P2 ;  /* 0x0000001400117207 */ /* 0x010fc60005000000 */
        /* <DEDUP_REMOVED lines=9> */
[----:B------:R-:W3:Y:S01]  /*1de10*/  LDL.LU R8, [R1+0x4c8] ;  /* 0x0004c80001087983 */ /* 0x000ee20000300800 */
[----:B0-----:R-:W-:-:S03]  /*1de20*/  SEL R10, R0, R5, !P2 ;  /* 0x00000005000a7207 */ /* 0x001fc60005000000 */
[----:B------:R5:W-:Y:S04]  /*1de30*/  STL [R1+0x500], R11 ;  /* 0x0005000b01007387 */ /* 0x000be80000100800 */
[----:B------:R-:W3:Y:S01]  /*1de40*/  LDL.LU R5, [R1+0x4c4] ;  /* 0x0004c40001057983 */ /* 0x000ee20000300800 */
[----:B----4-:R-:W-:-:S03]  /*1de50*/  SEL R17, R0, R23, !P2 ;  /* 0x0000001700117207 */ /* 0x010fc60005000000 */
[----:B------:R0:W-:Y:S04]  /*1de60*/  STL [R1+0x4fc], R10 ;  /* 0x0004fc0a01007387 */ /* 0x0001e80000100800 */
[----:B------:R-:W-:Y:S01]  /*1de70*/  STL [R1+0x4f8], R17 ;  /* 0x0004f81101007387 */ /* 0x000fe20000100800 */
[C---:B-----5:R-:W-:Y:S02]  /*1de80*/  SEL R11, R0.reuse, R13, !P2 ;  /* 0x0000000d000b7207 */ /* 0x060fe40005000000 */
        /* <DEDUP_REMOVED lines=23> */
[----:B------:R0:W-:Y:S01]  /*1e000*/  STL [R1+0x4d8], R12 ;  /* 0x0004d80c01007387 */ /* 0x0001e20000100800 */
[----:B------:R-:W-:-:S03]  /*1e010*/  SEL R9, R0, R2, !P2 ;  /* 0x0000000200097207 */ /* 0x000fc60005000000 */
[----:B------:R-:W2:Y:S04]  /*1e020*/  LDL.LU R2, [R1+0x49c] ;  /* 0x00049c0001027983 */ /* 0x000ea80000300800 */
[----:B------:R-:W-:Y:S04]  /*1e030*/  STL [R1+0x4d4], R9 ;  /* 0x0004d40901007387 */ /* 0x000fe80000100800 */
        /* <DEDUP_REMOVED lines=11> */
[----:B------:R-:W-:-:S05]  /*1e0f0*/  SEL R8, R0, R8, !P2 ;  /* 0x0000000800087207 */ /* 0x000fca0005000000 */
        /* <DEDUP_REMOVED lines=12> */
[C---:B-----5:R-:W-:Y:S02]  /*1e1c0*/  SEL R18, R0.reuse, R17, !P2 ;  /* 0x0000001100127207 */ /* 0x060fe40005000000 */
        /* <DEDUP_REMOVED lines=10> */
[----:B------:R-:W4:Y:S01]  /*1e270*/  LDL.LU R7, [R1+0x448] ;  /* 0x0004480001077983 */ /* 0x000f220000300800 */
[----:B------:R-:W-:-:S05]  /*1e280*/  SEL R11, R0, R27, !P2 ;  /* 0x0000001b000b7207 */ /* 0x000fca0005000000 */
[----:B------:R2:W-:Y:S04]  /*1e290*/  STL [R1+0x4ac], R11 ;  /* 0x0004ac0b01007387 */ /* 0x0005e80000100800 */
[----:B------:R0:W-:Y:S01]  /*1e2a0*/  STL [R1+0x4a8], R10 ;  /* 0x0004a80a01007387 */ /* 0x0001e20000100800 */
[----:B--2---:R-:W-:-:S03]  /*1e2b0*/  SEL R11, R0, R4, !P2 ;  /* 0x00000004000b7207 */ /* 0x004fc60005000000 */
[----:B------:R-:W2:Y:S04]  /*1e2c0*/  LDL.LU R4, [R1+0x444] ;  /* 0x0004440001047983 */ /* 0x000ea80000300800 */
[----:B------:R1:W-:Y:S01]  /*1e2d0*/  STL [R1+0x4a4], R11 ;  /* 0x0004a40b01007387 */ /* 0x0003e20000100800 */
[----:B0-----:R-:W-:-:S03]  /*1e2e0*/  SEL R10, R0, R2, !P2 ;  /* 0x00000002000a7207 */ /* 0x001fc60005000000 */
[----:B------:R-:W5:Y:S04]  /*1e2f0*/  LDL.LU R2, [R1+0x440] ;  /* 0x0004400001027983 */ /* 0x000f680000300800 */
[----:B------:R0:W-:Y:S01]  /*1e300*/  STL [R1+0x4a0], R10 ;  /* 0x0004a00a01007387 */ /* 0x0001e20000100800 */
[----:B-1----:R-:W-:-:S05]  /*1e310*/  SEL R11, R0, R29, !P2 ;  /* 0x0000001d000b7207 */ /* 0x002fca0005000000 */
[----:B------:R1:W-:Y:S01]  /*1e320*/  STL [R1+0x49c], R11 ;  /* 0x00049c0b01007387 */ /* 0x0003e20000100800 */
[----:B0-----:R-:W-:-:S05]  /*1e330*/  SEL R10, R0, R24, !P2 ;  /* 0x00000018000a7207 */ /* 0x001fca0005000000 */
[----:B------:R0:W-:Y:S01]  /*1e340*/  STL [R1+0x498], R10 ;  /* 0x0004980a01007387 */ /* 0x0001e20000100800 */
[C---:B---3--:R-:W-:Y:S02]  /*1e350*/  SEL R17, R0.reuse, R20, !P2 ;  /* 0x0000001400117207 */ /* 0x048fe40005000000 */
[----:B-1----:R-:W-:-:S03]  /*1e360*/  SEL R11, R0, R21, !P2 ;  /* 0x00000015000b7207 */ /* 0x002fc60005000000 */
[----:B------:R1:W-:Y:S01]  /*1e370*/  STL [R1+0x494], R17 ;  /* 0x0004941101007387 */ /* 0x0003e20000100800 */
[----:B0-----:R-:W-:-:S03]  /*1e380*/  SEL R10, R0, R19, !P2 ;  /* 0x00000013000a7207 */ /* 0x001fc60005000000 */
[----:B------:R0:W-:Y:S01]  /*1e390*/  STL [R1+0x490], R11 ;  /* 0x0004900b01007387 */ /* 0x0001e20000100800 */
[----:B-1----:R-:W-:-:S03]  /*1e3a0*/  SEL R17, R0, R25, !P2 ;  /* 0x0000001900117207 */ /* 0x002fc60005000000 */
[----:B------:R1:W-:Y:S01]  /*1e3b0*/  STL [R1+0x48c], R10 ;  /* 0x00048c0a01007387 */ /* 0x0003e20000100800 */
[----:B0-----:R-:W-:-:S03]  /*1e3c0*/  SEL R11, R0, R12, !P2 ;  /* 0x0000000c000b7207 */ /* 0x001fc60005000000 */
[----:B------:R-:W-:Y:S04]  /*1e3d0*/  STL [R1+0x488], R17 ;  /* 0x0004881101007387 */ /* 0x000fe80000100800 */
[----:B------:R-:W3:Y:S01]  /*1e3e0*/  LDL.LU R12, [R1+0x43c] ;  /* 0x00043c00010c7983 */ /* 0x000ee20000300800 */
[----:B-1----:R-:W-:-:S03]  /*1e3f0*/  SEL R10, R0, R3, !P2 ;  /* 0x00000003000a7207 */ /* 0x002fc60005000000 */
[----:B------:R0:W-:Y:S04]  /*1e400*/  STL [R1+0x484], R11 ;  /* 0x0004840b01007387 */ /* 0x0001e80000100800 */
[----:B------:R-:W3:Y:S04]  /*1e410*/  LDL.LU R3, [R1+0x438] ;  /* 0x0004380001037983 */ /* 0x000ee80000300800 */
[----:B------:R1:W-:Y:S01]  /*1e420*/  STL [R1+0x480], R10 ;  /* 0x0004800a01007387 */ /* 0x0003e20000100800 */
[C---:B0-----:R-:W-:Y:S02]  /*1e430*/  SEL R11, R0.reuse, R23, !P2 ;  /* 0x00000017000b7207 */ /* 0x041fe40005000000 */
[----:B-1----:R-:W-:-:S03]  /*1e440*/  SEL R10, R0, R13, !P2 ;  /* 0x0000000d000a7207 */ /* 0x002fc60005000000 */
        /* <DEDUP_REMOVED lines=25> */
[----:B--2---:R-:W-:-:S03]  /*1e5e0*/  SEL R8, R0, R4, !P2 ;  /* 0x0000000400087207 */ /* 0x004fc60005000000 */
[----:B------:R-:W2:Y:S04]  /*1e5f0*/  LDL.LU R4, [R1+0x40c] ;  /* 0x00040c0001047983 */ /* 0x000ea80000300800 */
[----:B------:R0:W-:Y:S04]  /*1e600*/  STL [R1+0x450], R8 ;  /* 0x0004500801007387 */ /* 0x0001e80000100800 */
[----:B------:R-:W2:Y:S01]  /*1e610*/  LDL.LU R29, [R1+0x408] ;  /* 0x00040800011d7983 */ /* 0x000ea20000300800 */
[----:B-----5:R-:W-:-:S03]  /*1e620*/  SEL R2, R0, R2, !P2 ;  /* 0x0000000200027207 */ /* 0x020fc60005000000 */
[----:B------:R-:W5:Y:S04]  /*1e630*/  LDL.LU R24, [R1+0x404] ;  /* 0x0004040001187983 */ /* 0x000f680000300800 */
        /* <DEDUP_REMOVED lines=8> */
[----:B---3--:R-:W-:-:S05]  /*1e6c0*/  SEL R9, R0, R12, !P2 ;  /* 0x0000000c00097207 */ /* 0x008fca0005000000 */
[----:B------:R0:W-:Y:S01]  /*1e6d0*/  STL [R1+0x448], R9 ;  /* 0x0004480901007387 */ /* 0x0001e20000100800 */
[----:B------:R-:W-:-:S03]  /*1e6e0*/  SEL R3, R0, R3, !P2 ;  /* 0x0000000300037207 */ /* 0x000fc60005000000 */
[----:B------:R-:W3:Y:S04]  /*1e6f0*/  LDL.LU R13, [R1+0x3d8] ;  /* 0x0003d800010d7983 */ /* 0x000ee80000300800 */
[----:B------:R1:W-:Y:S04]  /*1e700*/  STL [R1+0x444], R3 ;  /* 0x0004440301007387 */ /* 0x0003e80000100800 */
[----:B------:R-:W3:Y:S04]  /*1e710*/  LDL.LU R14, [R1+0x3e0] ;  /* 0x0003e000010e7983 */ /* 0x000ee80000300800 */
[----:B------:R-:W3:Y:S04]  /*1e720*/  LDL.LU R16, [R1+0x3e4] ;  /* 0x0003e40001107983 */ /* 0x000ee80000300800 */
[----:B0-----:R-:W3:Y:S04]  /*1e730*/  LDL.LU R9, [R1+0x3dc] ;  /* 0x0003dc0001097983 */ /* 0x001ee80000300800 */
[----:B------:R-:W3:Y:S04]  /*1e740*/  LDL.LU R15, [R1+0x3d4] ;  /* 0x0003d400010f7983 */ /* 0x000ee80000300800 */
[----:B------:R-:W3:Y:S04]  /*1e750*/  LDL.LU R12, [R1+0x3d0] ;  /* 0x0003d000010c7983 */ /* 0x000ee80000300800 */
[----:B-1----:R-:W3:Y:S01]  /*1e760*/  LDL.LU R3, [R1+0x3cc] ;  /* 0x0003cc0001037983 */ /* 0x002ee20000300800 */
        /* <DEDUP_REMOVED lines=20> */
[----:B--2---:R-:W-:-:S03]  /*1e8b0*/  SEL R10, R0, R4, !P2 ;  /* 0x00000004000a7207 */ /* 0x004fc60005000000 */
[----:B------:R-:W2:Y:S04]  /*1e8c0*/  LDL.LU R4, [R1+0x3bc] ;  /* 0x0003bc0001047983 */ /* 0x000ea80000300800 */
[----:B------:R5:W-:Y:S01]  /*1e8d0*/  STL [R1+0x41c], R10 ;  /* 0x00041c0a01007387 */ /* 0x000be20000100800 */
[C---:B0-----:R-:W-:Y:S02]  /*1e8e0*/  SEL R11, R0.reuse, R29, !P2 ;  /* 0x0000001d000b7207 */ /* 0x041fe40005000000 */
[----:B-----5:R-:W-:-:S03]  /*1e8f0*/  SEL R10, R0, R24, !P2 ;  /* 0x00000018000a7207 */ /* 0x020fc60005000000 */
[----:B------:R0:W-:Y:S01]  /*1e900*/  STL [R1+0x418], R11 ;  /* 0x0004180b01007387 */ /* 0x0001e20000100800 */
[----:B------:R-:W-:-:S03]  /*1e910*/  SEL R17, R0, R20, !P2 ;  /* 0x0000001400117207 */ /* 0x000fc60005000000 */
[----:B------:R1:W-:Y:S04]  /*1e920*/  STL [R1+0x414], R10 ;  /* 0x0004140a01007387 */ /* 0x0003e80000100800 */
[----:B------:R5:W-:Y:S01]  /*1e930*/  STL [R1+0x40c], R17 ;  /* 0x00040c1101007387 */ /* 0x000be20000100800 */
[C---:B0-----:R-:W-:Y:S02]  /*1e940*/  SEL R11, R0.reuse, R21, !P2 ;  /* 0x00000015000b7207 */ /* 0x041fe40005000000 */
[----:B-1----:R-:W-:-:S03]  /*1e950*/  SEL R10, R0, R19, !P2 ;  /* 0x00000013000a7207 */ /* 0x002fc60005000000 */
[----:B------:R0:W-:Y:S01]  /*1e960*/  STL [R1+0x408], R11 ;  /* 0x0004080b01007387 */ /* 0x0001e20000100800 */
[----:B-----5:R-:W-:-:S03]  /*1e970*/  SEL R17, R0, R25, !P2 ;  /* 0x0000001900117207 */ /* 0x020fc60005000000 */
[----:B------:R1:W-:Y:S04]  /*1e980*/  STL [R1+0x404], R10 ;  /* 0x0004040a01007387 */ /* 0x0003e80000100800 */
[----:B------:R5:W-:Y:S01]  /*1e990*/  STL [R1+0x400], R17 ;  /* 0x0004001101007387 */ /* 0x000be20000100800 */
[----:B0-----:R-:W-:-:S03]  /*1e9a0*/  SEL R11, R0, R8, !P2 ;  /* 0x00000008000b7207 */ /* 0x001fc60005000000 */
[----:B------:R-:W2:Y:S01]  /*1e9b0*/  LDL.LU R8, [R1+0x3b8] ;  /* 0x0003b80001087983 */ /* 0x000ea20000300800 */
[----:B-1----:R-:W-:-:S03]  /*1e9c0*/  SEL R10, R0, R2, !P2 ;  /* 0x00000002000a7207 */ /* 0x002fc60005000000 */
[----:B------:R3:W-:Y:S01]  /*1e9d0*/  STL [R1+0x3fc], R11 ;  /* 0x0003fc0b01007387 */ /* 0x0007e20000100800 */
[----:B-----5:R-:W-:-:S03]  /*1e9e0*/  SEL R17, R0, R23, !P2 ;  /* 0x0000001700117207 */ /* 0x020fc60005000000 */
[----:B------:R-:W5:Y:S04]  /*1e9f0*/  LDL.LU R2, [R1+0x3b4] ;  /* 0x0003b40001027983 */ /* 0x000f680000300800 */
[----:B------:R0:W-:Y:S04]  /*1ea00*/  STL [R1+0x3f8], R10 ;  /* 0x0003f80a01007387 */ /* 0x0001e80000100800 */
[----:B------:R-:W-:Y:S01]  /*1ea10*/  STL [R1+0x3f4], R17 ;  /* 0x0003f41101007387 */ /* 0x000fe20000100800 */
[C---:B---3--:R-:W-:Y:S02]  /*1ea20*/  SEL R11, R0.reuse, R13, !P2 ;  /* 0x0000000d000b7207 */ /* 0x048fe40005000000 */
        /* <DEDUP_REMOVED lines=21> */
[----:B------:R-:W-:-:S03]  /*1eb80*/  SEL R12, R0, R5, !P2 ;  /* 0x00000005000c7207 */ /* 0x000fc60005000000 */
[----:B------:R-:W3:Y:S04]  /*1eb90*/  LDL.LU R5, [R1+0x390] ;  /* 0x0003900001057983 */ /* 0x000ee80000300800 */
[----:B------:R0:W-:Y:S01]  /*1eba0*/  STL [R1+0x3d4], R12 ;  /* 0x0003d40c01007387 */ /* 0x0001e20000100800 */
[----:B----4-:R-:W-:-:S03]  /*1ebb0*/  SEL R9, R0, R7, !P2 ;  /* 0x0000000700097207 */ /* 0x010fc60005000000 */
[----:B------:R-:W4:Y:S04]  /*1ebc0*/  LDL.LU R7, [R1+0x38c] ;  /* 0x00038c0001077983 */ /* 0x000f280000300800 */
[----:B------:R-:W-:Y:S04]  /*1ebd0*/  STL [R1+0x3d0], R9 ;  /* 0x0003d00901007387 */ /* 0x000fe80000100800 */
[----:B------:R-:W4:Y:S04]  /*1ebe0*/  LDL.LU R29, [R1+0x388] ;  /* 0x00038800011d7983 */ /* 0x000f280000300800 */
[----:B------:R-:W4:Y:S01]  /*1ebf0*/  LDL.LU R24, [R1+0x384] ;  /* 0x0003840001187983 */ /* 0x000f220000300800 */
        /* <DEDUP_REMOVED lines=37> */
[----:B0-----:R-:W-:-:S03]  /*1ee50*/  SEL R11, R0, R5, !P2 ;  /* 0x00000005000b7207 */ /* 0x001fc60005000000 */
[----:B------:R-:W3:Y:S04]  /*1ee60*/  LDL.LU R5, [R1+0x350] ;  /* 0x0003500001057983 */ /* 0x000ee80000300800 */
[----:B------:R0:W-:Y:S01]  /*1ee70*/  STL [R1+0x3a0], R11 ;  /* 0x0003a00b01007387 */ /* 0x0001e20000100800 */
[----:B----4-:R-:W-:-:S03]  /*1ee80*/  SEL R10, R0, R7, !P2 ;  /* 0x00000007000a7207 */ /* 0x010fc60005000000 */
[----:B------:R-:W4:Y:S04]  /*1ee90*/  LDL.LU R7, [R1+0x50c] ;  /* 0x00050c0001077983 */ /* 0x000f280000300800 */
[----:B------:R1:W-:Y:S01]  /*1eea0*/  STL [R1+0x39c], R10 ;  /* 0x00039c0a01007387 */ /* 0x0003e20000100800 */
[----:B0-----:R-:W-:-:S05]  /*1eeb0*/  SEL R11, R0, R29, !P2 ;  /* 0x0000001d000b7207 */ /* 0x001fca0005000000 */
[----:B------:R0:W-:Y:S01]  /*1eec0*/  STL [R1+0x398], R11 ;  /* 0x0003980b01007387 */ /* 0x0001e20000100800 */
[----:B-1----:R-:W-:-:S05]  /*1eed0*/  SEL R10, R0, R24, !P2 ;  /* 0x00000018000a7207 */ /* 0x002fca0005000000 */
[----:B------:R1:W-:Y:S01]  /*1eee0*/  STL [R1+0x394], R10 ;  /* 0x0003940a01007387 */ /* 0x0003e20000100800 */
[C---:B--2---:R-:W-:Y:S02]  /*1eef0*/  SEL R17, R0.reuse, R20, !P2 ;  /* 0x0000001400117207 */ /* 0x044fe40005000000 */
[----:B0-----:R-:W-:-:S03]  /*1ef00*/  SEL R11, R0, R21, !P2 ;  /* 0x00000015000b7207 */ /* 0x001fc60005000000 */
[----:B------:R0:W-:Y:S01]  /*1ef10*/  STL [R1+0x390], R17 ;  /* 0x0003901101007387 */ /* 0x0001e20000100800 */
[----:B-1----:R-:W-:-:S03]  /*1ef20*/  SEL R10, R0, R19, !P2 ;  /* 0x00000013000a7207 */ /* 0x002fc60005000000 */
[----:B------:R1:W-:Y:S01]  /*1ef30*/  STL [R1+0x38c], R11 ;  /* 0x00038c0b01007387 */ /* 0x0003e20000100800 */
[----:B0-----:R-:W-:-:S03]  /*1ef40*/  SEL R17, R0, R25, !P2 ;  /* 0x0000001900117207 */ /* 0x001fc60005000000 */
[----:B------:R0:W-:Y:S01]  /*1ef50*/  STL [R1+0x388], R10 ;  /* 0x0003880a01007387 */ /* 0x0001e20000100800 */
[----:B-1----:R-:W-:-:S03]  /*1ef60*/  SEL R11, R0, R12, !P2 ;  /* 0x0000000c000b7207 */ /* 0x002fc60005000000 */
[----:B------:R-:W-:Y:S04]  /*1ef70*/  STL [R1+0x384], R17 ;  /* 0x0003841101007387 */ /* 0x000fe80000100800 */
[----:B------:R-:W2:Y:S01]  /*1ef80*/  LDL.LU R12, [R1+0x344] ;  /* 0x00034400010c7983 */ /* 0x000ea20000300800 */
[----:B0-----:R-:W-:-:S03]  /*1ef90*/  SEL R10, R0, R4, !P2 ;  /* 0x00000004000a7207 */ /* 0x001fc60005000000 */
[----:B------:R0:W-:Y:S04]  /*1efa0*/  STL [R1+0x380], R11 ;  /* 0x0003800b01007387 */ /* 0x0001e80000100800 */
[----:B------:R-:W2:Y:S04]  /*1efb0*/  LDL.LU R4, [R1+0x338] ;  /* 0x0003380001047983 */ /* 0x000ea80000300800 */
        /* <DEDUP_REMOVED lines=25> */
[----:B---3--:R-:W-:-:S03]  /*1f150*/  SEL R9, R0, R3, !P2 ;  /* 0x0000000300097207 */ /* 0x008fc60005000000 */
[----:B------:R-:W3:Y:S04]  /*1f160*/  LDL.LU R3, [R1+0x314] ;  /* 0x0003140001037983 */ /* 0x000ee80000300800 */
[----:B------:R-:W-:Y:S01]  /*1f170*/  STL [R1+0x354], R9 ;  /* 0x0003540901007387 */ /* 0x000fe20000100800 */
[----:B------:R-:W-:-:S03]  /*1f180*/  SEL R8, R0, R5, !P2 ;  /* 0x0000000500087207 */ /* 0x000fc60005000000 */
        /* <DEDUP_REMOVED lines=13> */
[----:B--2---:R-:W-:-:S05]  /*1f260*/  SEL R9, R0, R12, !P2 ;  /* 0x0000000c00097207 */ /* 0x004fca0005000000 */
        /* <DEDUP_REMOVED lines=24> */
[----:B------:R-:W5:Y:S04]  /*1f3f0*/  LDL.LU R2, [R1+0x2cc] ;  /* 0x0002cc0001027983 */ /* 0x000f680000300800 */
[----:B------:R3:W-:Y:S04]  /*1f400*/  STL [R1+0x328], R11 ;  /* 0x0003280b01007387 */ /* 0x0007e80000100800 */
[----:B------:R0:W-:Y:S01]  /*1f410*/  STL [R1+0x324], R10 ;  /* 0x0003240a01007387 */ /* 0x0001e20000100800 */
[----:B---3--:R-:W-:-:S03]  /*1f420*/  SEL R11, R0, R3, !P2 ;  /* 0x00000003000b7207 */ /* 0x008fc60005000000 */
[----:B------:R-:W3:Y:S04]  /*1f430*/  LDL.LU R3, [R1+0x2c8] ;  /* 0x0002c80001037983 */ /* 0x000ee80000300800 */
[----:B------:R1:W-:Y:S01]  /*1f440*/  STL [R1+0x320], R11 ;  /* 0x0003200b01007387 */ /* 0x0003e20000100800 */
[----:B0-----:R-:W-:-:S03]  /*1f450*/  SEL R10, R0, R5, !P2 ;  /* 0x00000005000a7207 */ /* 0x001fc60005000000 */
[----:B------:R-:W3:Y:S04]  /*1f460*/  LDL.LU R5, [R1+0x2c4] ;  /* 0x0002c40001057983 */ /* 0x000ee80000300800 */
[----:B------:R0:W-:Y:S01]  /*1f470*/  STL [R1+0x31c], R10 ;  /* 0x00031c0a01007387 */ /* 0x0001e20000100800 */
[C---:B-1----:R-:W-:Y:S02]  /*1f480*/  SEL R11, R0.reuse, R29, !P2 ;  /* 0x0000001d000b7207 */ /* 0x042fe40005000000 */
[----:B0-----:R-:W-:-:S03]  /*1f490*/  SEL R10, R0, R24, !P2 ;  /* 0x00000018000a7207 */ /* 0x001fc60005000000 */
        /* <DEDUP_REMOVED lines=18> */
[C---:B--2---:R-:W-:Y:S02]  /*1f5c0*/  SEL R11, R0.reuse, R13, !P2 ;  /* 0x0000000d000b7207 */ /* 0x044fe40005000000 */
        /* <DEDUP_REMOVED lines=24> */
[----:B---3--:R-:W-:-:S03]  /*1f750*/  SEL R9, R0, R3, !P2 ;  /* 0x0000000300097207 */ /* 0x008fc60005000000 */
[----:B------:R-:W3:Y:S04]  /*1f760*/  LDL.LU R3, [R1+0x298] ;  /* 0x0002980001037983 */ /* 0x000ee80000300800 */
[----:B------:R-:W-:Y:S04]  /*1f770*/  STL [R1+0x2d4], R9 ;  /* 0x0002d40901007387 */ /* 0x000fe80000100800 */
[----:B------:R-:W3:Y:S04]  /*1f780*/  LDL.LU R29, [R1+0x29c] ;  /* 0x00029c00011d7983 */ /* 0x000ee80000300800 */
[----:B------:R-:W3:Y:S01]  /*1f790*/  LDL.LU R24, [R1+0x288] ;  /* 0x0002880001187983 */ /* 0x000ee20000300800 */
[----:B------:R-:W-:-:S05]  /*1f7a0*/  SEL R5, R0, R5, !P2 ;  /* 0x0000000500057207 */ /* 0x000fca0005000000 */
        /* <DEDUP_REMOVED lines=19> */
[----:B--2---:R-:W-:-:S05]  /*1f8e0*/  SEL R18, R0, R18, !P2 ;  /* 0x0000001200127207 */ /* 0x004fca0005000000 */
[----:B------:R4:W-:Y:S02]  /*1f8f0*/  STL [R1+0x2c4], R18 ;  /* 0x0002c41201007387 */ /* 0x0009e40000100800 */
[C---:B----4-:R-:W-:Y:S02]  /*1f900*/  SEL R18, R0.reuse, R17, !P2 ;  /* 0x0000001100127207 */ /* 0x050fe40005000000 */
        /* <DEDUP_REMOVED lines=14> */
[----:B-----5:R-:W-:-:S03]  /*1f9f0*/  SEL R11, R0, R2, !P2 ;  /* 0x00000002000b7207 */ /* 0x020fc60005000000 */
[----:B------:R-:W4:Y:S04]  /*1fa00*/  LDL.LU R2, [R1+0x248] ;  /* 0x0002480001027983 */ /* 0x000f280000300800 */
[----:B------:R0:W-:Y:S01]  /*1fa10*/  STL [R1+0x2a4], R11 ;  /* 0x0002a40b01007387 */ /* 0x0001e20000100800 */
[----:B---3--:R-:W-:-:S03]  /*1fa20*/  SEL R10, R0, R3, !P2 ;  /* 0x00000003000a7207 */ /* 0x008fc60005000000 */
[----:B------:R-:W3:Y:S04]  /*1fa30*/  LDL.LU R3, [R1+0x23c] ;  /* 0x00023c0001037983 */ /* 0x000ee80000300800 */
        /* <DEDUP_REMOVED lines=46> */
[----:B----4-:R-:W-:-:S03]  /*1fd20*/  SEL R9, R0, R2, !P2 ;  /* 0x0000000200097207 */ /* 0x010fc60005000000 */
[----:B0-----:R-:W4:Y:S04]  /*1fd30*/  LDL.LU R8, [R1+0x20c] ;  /* 0x00020c0001087983 */ /* 0x001f280000300800 */
[----:B------:R-:W-:Y:S04]  /*1fd40*/  STL [R1+0x258], R9 ;  /* 0x0002580901007387 */ /* 0x000fe80000100800 */
[----:B------:R-:W4:Y:S04]  /*1fd50*/  LDL.LU R29, [R1+0x1c4] ;  /* 0x0001c400011d7983 */ /* 0x000f280000300800 */
[----:B------:R-:W4:Y:S01]  /*1fd60*/  LDL.LU R24, [R1+0x1fc] ;  /* 0x0001fc0001187983 */ /* 0x000f220000300800 */
[----:B---3--:R-:W-:-:S05]  /*1fd70*/  SEL R2, R0, R3, !P2 ;  /* 0x0000000300027207 */ /* 0x008fca0005000000 */
[----:B------:R0:W-:Y:S04]  /*1fd80*/  STL [R1+0x254], R2 ;  /* 0x0002540201007387 */ /* 0x0001e80000100800 */
[----:B------:R-:W3:Y:S04]  /*1fd90*/  LDL.LU R20, [R1+0x200] ;  /* 0x0002000001147983 */ /* 0x000ee80000300800 */
[----:B------:R-:W3:Y:S04]  /*1fda0*/  LDL.LU R21, [R1+0x204] ;  /* 0x0002040001157983 */ /* 0x000ee80000300800 */
[----:B------:R-:W3:Y:S04]  /*1fdb0*/  LDL.LU R19, [R1+0x1d4] ;  /* 0x0001d40001137983 */ /* 0x000ee80000300800 */
[----:B------:R-:W3:Y:S04]  /*1fdc0*/  LDL.LU R25, [R1+0x1f8] ;  /* 0x0001f80001197983 */ /* 0x000ee80000300800 */
[----:B0-----:R-:W3:Y:S04]  /*1fdd0*/  LDL.LU R2, [R1+0x1dc] ;  /* 0x0001dc0001027983 */ /* 0x001ee80000300800 */
[----:B------:R-:W3:Y:S04]  /*1fde0*/  LDL.LU R3, [R1+0x1f4] ;  /* 0x0001f40001037983 */ /* 0x000ee80000300800 */
[----:B------:R-:W3:Y:S01]  /*1fdf0*/  LDL.LU R23, [R1+0x1e4] ;  /* 0x0001e40001177983 */ /* 0x000ee20000300800 */
        /* <DEDUP_REMOVED lines=29> */
[----:B------:R-:W2:Y:S04]  /*1ffd0*/  LDL.LU R4, [R1+0x1b8] ;  /* 0x0001b80001047983 */ /* 0x000ea80000300800 */
        /* <DEDUP_REMOVED lines=46> */
[----:B------:R-:W-:-:S03]  /*202c0*/  SEL R12, R0, R7, !P2 ;  /* 0x00000007000c7207 */ /* 0x000fc60005000000 */
[----:B------:R-:W5:Y:S04]  /*202d0*/  LDL.LU R7, [R1+0x194] ;  /* 0x0001940001077983 */ /* 0x000f680000300800 */
[----:B------:R0:W-:Y:S01]  /*202e0*/  STL [R1+0x1d8], R12 ;  /* 0x0001d80c01007387 */ /* 0x0001e20000100800 */
[----:B--2---:R-:W-:-:S03]  /*202f0*/  SEL R9, R0, R4, !P2 ;  /* 0x0000000400097207 */ /* 0x004fc60005000000 */
[----:B------:R-:W2:Y:S04]  /*20300*/  LDL.LU R4, [R1+0x174] ;  /* 0x0001740001047983 */ /* 0x000ea80000300800 */
[----:B------:R-:W-:Y:S04]  /*20310*/  STL [R1+0x1d4], R9 ;  /* 0x0001d40901007387 */ /* 0x000fe80000100800 */
[----:B------:R-:W2:Y:S04]  /*20320*/  LDL.LU R29, [R1+0x170] ;  /* 0x00017000011d7983 */ /* 0x000ea80000300800 */
[----:B------:R-:W2:Y:S01]  /*20330*/  LDL.LU R24, [R1+0x164] ;  /* 0x0001640001187983 */ /* 0x000ea20000300800 */
        /* <DEDUP_REMOVED lines=18> */
[----:B-1----:R-:W3:Y:S04]  /*20460*/  LDL.LU R2, [R1+0x114] ;  /* 0x0001140001027983 */ /* 0x002ee80000300800 */
[----:B------:R-:W3:Y:S01]  /*20470*/  LDL.LU R3, [R1+0x118] ;  /* 0x0001180001037983 */ /* 0x000ee20000300800 */
        /* <DEDUP_REMOVED lines=17> */
[----:B0-----:R-:W-:-:S03]  /*20590*/  SEL R11, R0, R7, !P2 ;  /* 0x00000007000b7207 */ /* 0x001fc60005000000 */
        /* <DEDUP_REMOVED lines=8> */
[----:B----4-:R-:W-:-:S03]  /*20620*/  SEL R17, R0, R20, !P2 ;  /* 0x0000001400117207 */ /* 0x010fc60005000000 */
[----:B------:R1:W-:Y:S01]  /*20630*/  STL [R1+0x18c], R10 ;  /* 0x00018c0a01007387 */ /* 0x0003e20000100800 */
[----:B0-----:R-:W-:-:S03]  /*20640*/  SEL R11, R0, R21, !P2 ;  /* 0x00000015000b7207 */ /* 0x001fc60005000000 */
[----:B------:R0:W-:Y:S01]  /*20650*/  STL [R1+0x184], R17 ;  /* 0x0001841101007387 */ /* 0x0001e20000100800 */
[----:B-1----:R-:W-:-:S03]  /*20660*/  SEL R10, R0, R19, !P2 ;  /* 0x00000013000a7207 */ /* 0x002fc60005000000 */
[----:B------:R1:W-:Y:S01]  /*20670*/  STL [R1+0x180], R11 ;  /* 0x0001800b01007387 */ /* 0x0003e20000100800 */
[----:B0-----:R-:W-:-:S03]  /*20680*/  SEL R17, R0, R25, !P2 ;  /* 0x0000001900117207 */ /* 0x001fc60005000000 */
[----:B------:R0:W-:Y:S01]  /*20690*/  STL [R1+0x17c], R10 ;  /* 0x00017c0a01007387 */ /* 0x0001e20000100800 */
[----:B-1----:R-:W-:-:S03]  /*206a0*/  SEL R11, R0, R12, !P2 ;  /* 0x0000000c000b7207 */ /* 0x002fc60005000000 */
[----:B------:R1:W-:Y:S01]  /*206b0*/  STL [R1+0x174], R17 ;  /* 0x0001741101007387 */ /* 0x0003e20000100800 */
[----:B0-----:R-:W-:-:S03]  /*206c0*/  SEL R10, R0, R8, !P2 ;  /* 0x00000008000a7207 */ /* 0x001fc60005000000 */
[----:B------:R-:W4:Y:S04]  /*206d0*/  LDL.LU R12, [R1+0xa0] ;  /* 0x0000a000010c7983 */ /* 0x000f280000300800 */
[----:B------:R3:W-:Y:S01]  /*206e0*/  STL [R1+0x170], R11 ;  /* 0x0001700b01007387 */ /* 0x0007e20000100800 */
[----:B-1----:R-:W-:-:S03]  /*206f0*/  SEL R17, R0, R23, !P2 ;  /* 0x0000001700117207 */ /* 0x002fc60005000000 */
[----:B------:R-:W4:Y:S04]  /*20700*/  LDL.LU R8, [R1+0xa4] ;  /* 0x0000a40001087983 */ /* 0x000f280000300800 */
        /* <DEDUP_REMOVED lines=23> */
[----:B------:R-:W3:Y:S04]  /*20880*/  LDL.LU R2, [R1+0xf8] ;  /* 0x0000f80001027983 */ /* 0x000ee80000300800 */
[----:B------:R-:W3:Y:S01]  /*20890*/  LDL.LU R3, [R1+0xf4] ;  /* 0x0000f40001037983 */ /* 0x000ee20000300800 */
[----:B-----5:R-:W-:-:S05]  /*208a0*/  SEL R9, R0, R5, !P2 ;  /* 0x0000000500097207 */ /* 0x020fca0005000000 */
[----:B------:R-:W-:Y:S01]  /*208b0*/  STL [R1+0x13c], R9 ;  /* 0x00013c0901007387 */ /* 0x000fe20000100800 */
[----:B------:R-:W-:-:S03]  /*208c0*/  SEL R5, R0, R7, !P2 ;  /* 0x0000000700057207 */ /* 0x000fc60005000000 */
        /* <DEDUP_REMOVED lines=44> */
[----:B-----5:R-:W-:-:S03]  /*20b90*/  SEL R10, R0, R7, !P2 ;  /* 0x00000007000a7207 */ /* 0x020fc60005000000 */
[----:B------:R-:W5:Y:S04]  /*20ba0*/  LDL.LU R7, [R1+0x7c] ;  /* 0x00007c0001077983 */ /* 0x000f680000300800 */
        /* <DEDUP_REMOVED lines=14> */
[----:B------:R-:W2:Y:S01]  /*20c90*/  LDL.LU R5, [R1+0x78] ;  /* 0x0000780001057983 */ /* 0x000ea20000300800 */
[----:B0-----:R-:W-:-:S03]  /*20ca0*/  SEL R10, R0, R4, !P2 ;  /* 0x00000004000a7207 */ /* 0x001fc60005000000 */
[----:B------:R4:W-:Y:S01]  /*20cb0*/  STL [R1+0xd8], R11 ;  /* 0x0000d80b01007387 */ /* 0x0009e20000100800 */
[----:B-1----:R-:W-:-:S03]  /*20cc0*/  SEL R17, R0, R23, !P2 ;  /* 0x0000001700117207 */ /* 0x002fc60005000000 */
[----:B------:R-:W2:Y:S04]  /*20cd0*/  LDL.LU R4, [R1+0x30] ;  /* 0x0000300001047983 */ /* 0x000ea80000300800 */
[----:B------:R0:W-:Y:S04]  /*20ce0*/  STL [R1+0xd4], R10 ;  /* 0x0000d40a01007387 */ /* 0x0001e80000100800 */
[----:B------:R-:W-:Y:S01]  /*20cf0*/  STL [R1+0xd0], R17 ;  /* 0x0000d01101007387 */ /* 0x000fe20000100800 */
[C---:B----4-:R-:W-:Y:S02]  /*20d00*/  SEL R11, R0.reuse, R13, !P2 ;  /* 0x0000000d000b7207 */ /* 0x050fe40005000000 */
[----:B0-----:R-:W-:-:S03]  /*20d10*/  SEL R10, R0, R14, !P2 ;  /* 0x0000000e000a7207 */ /* 0x001fc60005000000 */
        /* <DEDUP_REMOVED lines=9> */
[----:B------:R1:W-:Y:S04]  /*20db0*/  STL [R1+0xb4], R10 ;  /* 0x0000b40a01007387 */ /* 0x0003e80000100800 */
[----:B------:R-:W4:Y:S04]  /*20dc0*/  LDL.LU R18, [R1+0x2c] ;  /* 0x00002c0001127983 */ /* 0x000f280000300800 */
[----:B------:R-:W-:Y:S04]  /*20dd0*/  STL [R1+0xb0], R9 ;  /* 0x0000b00901007387 */ /* 0x000fe80000100800 */
[----:B------:R-:W4:Y:S04]  /*20de0*/  LDL.LU R17, [R1+0x74] ;  /* 0x0000740001117983 */ /* 0x000f280000300800 */
[----:B------:R-:W-:Y:S04]  /*20df0*/  STL [R1+0xac], R8 ;  /* 0x0000ac0801007387 */ /* 0x000fe80000100800 */
[----:B0-----:R-:W4:Y:S04]  /*20e00*/  LDL.LU R11, [R1+0x28] ;  /* 0x00002800010b7983 */ /* 0x001f280000300800 */
[----:B-1----:R-:W4:Y:S04]  /*20e10*/  LDL.LU R10, [R1+0x6c] ;  /* 0x00006c00010a7983 */ /* 0x002f280000300800 */
[----:B------:R-:W4:Y:S04]  /*20e20*/  LDL.LU R26, [R1+0x58] ;  /* 0x00005800011a7983 */ /* 0x000f280000300800 */
[----:B------:R-:W4:Y:S04]  /*20e30*/  LDL.LU R24, [R1+0x60] ;  /* 0x0000600001187983 */ /* 0x000f280000300800 */
[----:B------:R-:W4:Y:S04]  /*20e40*/  LDL.LU R20, [R1+0x64] ;  /* 0x0000640001147983 */ /* 0x000f280000300800 */
[----:B------:R-:W4:Y:S04]  /*20e50*/  LDL.LU R29, [R1+0x240] ;  /* 0x00024000011d7983 */ /* 0x000f280000300800 */
[----:B------:R-:W4:Y:S01]  /*20e60*/  LDL.LU R28, [R1+0x224] ;  /* 0x00022400011c7983 */ /* 0x000f220000300800 */
[----:B---3--:R-:W-:-:S05]  /*20e70*/  SEL R2, R0, R2, !P2 ;  /* 0x0000000200027207 */ /* 0x008fca0005000000 */
[----:B------:R5:W-:Y:S04]  /*20e80*/  STL [R1+0xa8], R2 ;  /* 0x0000a80201007387 */ /* 0x000be80000100800 */
[----:B------:R-:W3:Y:S01]  /*20e90*/  LDL.LU R27, [R1+0x5c] ;  /* 0x00005c00011b7983 */ /* 0x000ee20000300800 */
[----:B------:R-:W-:-:S05]  /*20ea0*/  SEL R3, R0, R3, !P2 ;  /* 0x0000000300037207 */ /* 0x000fca0005000000 */
[----:B------:R2:W-:Y:S04]  /*20eb0*/  STL [R1+0xa4], R3 ;  /* 0x0000a40301007387 */ /* 0x0005e80000100800 */
[----:B------:R-:W3:Y:S04]  /*20ec0*/  LDL.LU R21, [R1+0x1e0] ;  /* 0x0001e00001157983 */ /* 0x000ee80000300800 */
[----:B------:R-:W3:Y:S01]  /*20ed0*/  LDL.LU R19, [R1+0x1f0] ;  /* 0x0001f00001137983 */ /* 0x000ee20000300800 */
[----:B-----5:R-:W-:-:S05]  /*20ee0*/  SEL R2, R0, R7, !P2 ;  /* 0x0000000700027207 */ /* 0x020fca0005000000 */
[----:B------:R0:W-:Y:S04]  /*20ef0*/  STL [R1+0xa0], R2 ;  /* 0x0000a00201007387 */ /* 0x0001e80000100800 */
[----:B------:R-:W5:Y:S04]  /*20f00*/  LDL.LU R25, [R1+0x1bc] ;  /* 0x0001bc0001197983 */ /* 0x000f680000300800 */
[----:B------:R-:W5:Y:S04]  /*20f10*/  LDL.LU R23, [R1+0x198] ;  /* 0x0001980001177983 */ /* 0x000f680000300800 */
[----:B------:R-:W5:Y:S04]  /*20f20*/  LDL.LU R13, [R1+0x190] ;  /* 0x00019000010d7983 */ /* 0x000f680000300800 */
[----:B------:R-:W5:Y:S04]  /*20f30*/  LDL.LU R14, [R1+0x188] ;  /* 0x00018800010e7983 */ /* 0x000f680000300800 */
[----:B------:R-:W5:Y:S04]  /*20f40*/  LDL.LU R16, [R1+0x24] ;  /* 0x0000240001107983 */ /* 0x000f680000300800 */
[----:B------:R-:W5:Y:S04]  /*20f50*/  LDL.LU R7, [R1+0x20] ;  /* 0x0000200001077983 */ /* 0x000f680000300800 */
[----:B------:R-:W5:Y:S01]  /*20f60*/  LDL.LU R9, [R1+0x154] ;  /* 0x0001540001097983 */ /* 0x000f620000300800 */
[----:B--2---:R-:W-:-:S05]  /*20f70*/  SEL R3, R0, R5, !P2 ;  /* 0x0000000500037207 */ /* 0x004fca0005000000 */
[----:B------:R-:W-:Y:S01]  /*20f80*/  STL [R1+0x9c], R3 ;  /* 0x00009c0301007387 */ /* 0x000fe20000100800 */
[----:B0-----:R-:W-:-:S03]  /*20f90*/  SEL R2, R0, R4, !P2 ;  /* 0x0000000400027207 */ /* 0x001fc60005000000 */
[----:B------:R-:W2:Y:S04]  /*20fa0*/  LDL.LU R15, [R1+0x16c] ;  /* 0x00016c00010f7983 */ /* 0x000ea80000300800 */
[----:B------:R0:W-:Y:S04]  /*20fb0*/  STL [R1+0x98], R2 ;  /* 0x0000980201007387 */ /* 0x0001e80000100800 */
[----:B------:R-:W2:Y:S04]  /*20fc0*/  LDL.LU R12, [R1+0x15c] ;  /* 0x00015c00010c7983 */ /* 0x000ea80000300800 */
[----:B------:R-:W2:Y:S04]  /*20fd0*/  LDL.LU R8, [R1+0xfc] ;  /* 0x0000fc0001087983 */ /* 0x000ea80000300800 */
[----:B0-----:R-:W2:Y:S04]  /*20fe0*/  LDL.LU R2, [R1+0x11c] ;  /* 0x00011c0001027983 */ /* 0x001ea80000300800 */
[----:B------:R-:W2:Y:S04]  /*20ff0*/  LDL.LU R3, [R1+0x124] ;  /* 0x0001240001037983 */ /* 0x000ea80000300800 */
[----:B------:R-:W2:Y:S04]  /*21000*/  LDL.LU R5, [R1+0x104] ;  /* 0x0001040001057983 */ /* 0x000ea80000300800 */
[----:B------:R-:W2:Y:S01]  /*21010*/  LDL.LU R4, [R1+0x70] ;  /* 0x0000700001047983 */ /* 0x000ea20000300800 */
[----:B----4-:R-:W-:-:S05]  /*21020*/  SEL R18, R0, R18, !P2 ;  /* 0x0000001200127207 */ /* 0x010fca0005000000 */
[----:B------:R0:W-:Y:S01]  /*21030*/  STL [R1+0x84], R18 ;  /* 0x0000841201007387 */ /* 0x0001e20000100800 */
[----:B------:R-:W-:-:S03]  /*21040*/  SEL R17, R0, R17, !P2 ;  /* 0x0000001100117207 */ /* 0x000fc60005000000 */
[----:B0-----:R-:W4:Y:S01]  /*21050*/  LDL.LU R18, [R1+0x3cf4] ;  /* 0x003cf40001127983 */ /* 0x001f220000300800 */
[----:B------:R-:W-:-:S03]  /*21060*/  SEL R11, R0, R11, !P2 ;  /* 0x0000000b000b7207 */ /* 0x000fc60005000000 */
[----:B------:R0:W-:Y:S01]  /*21070*/  STL [R1+0x80], R17 ;  /* 0x0000801101007387 */ /* 0x0001e20000100800 */
[C---:B------:R-:W-:Y:S02]  /*21080*/  SEL R10, R0.reuse, R10, !P2 ;  /* 0x0000000a000a7207 */ /* 0x040fe40005000000 */
[C---:B------:R-:W-:Y:S01]  /*21090*/  SEL R26, R0.reuse, R26, !P2 ;  /* 0x0000001a001a7207 */ /* 0x040fe20005000000 */
[----:B0-----:R-:W4:Y:S01]  /*210a0*/  LDL.LU R17, [R1+0x3cf0] ;  /* 0x003cf00001117983 */ /* 0x001f220000300800 */
[----:B------:R-:W-:-:S03]  /*210b0*/  SEL R24, R0, R24, !P2 ;  /* 0x0000001800187207 */ /* 0x000fc60005000000 */
[----:B------:R0:W-:Y:S01]  /*210c0*/  STL [R1+0x7c], R11 ;  /* 0x00007c0b01007387 */ /* 0x0001e20000100800 */
[C---:B------:R-:W-:Y:S02]  /*210d0*/  SEL R20, R0.reuse, R20, !P2 ;  /* 0x0000001400147207 */ /* 0x040fe40005000000 */
[C---:B------:R-:W-:Y:S01]  /*210e0*/  SEL R29, R0.reuse, R29, !P2 ;  /* 0x0000001d001d7207 */ /* 0x040fe20005000000 */
[----:B0-----:R-:W4:Y:S04]  /*210f0*/  LDL.LU R11, [R1+0x3cec] ;  /* 0x003cec00010b7983 */ /* 0x001f280000300800 */
[----:B------:R0:W-:Y:S01]  /*21100*/  STL [R1+0x78], R10 ;  /* 0x0000780a01007387 */ /* 0x0001e20000100800 */
[----:B------:R-:W-:-:S03]  /*21110*/  SEL R28, R0, R28, !P2 ;  /* 0x0000001c001c7207 */ /* 0x000fc60005000000 */
[----:B0-----:R-:W4:Y:S04]  /*21120*/  LDL.LU R10, [R1+0x3ce8] ;  /* 0x003ce800010a7983 */ /* 0x001f280000300800 */
[----:B------:R0:W-:Y:S04]  /*21130*/  STL [R1+0x74], R26 ;  /* 0x0000741a01007387 */ /* 0x0001e80000100800 */
        /* <DEDUP_REMOVED lines=8> */
[----:B0-----:R-:W4:Y:S01]  /*211c0*/  LDL.LU R28, [R1+0x88] ;  /* 0x00008800011c7983 */ /* 0x001f220000300800 */
[----:B---3--:R-:W-:-:S05]  /*211d0*/  SEL R27, R0, R27, !P2 ;  /* 0x0000001b001b7207 */ /* 0x008fca0005000000 */
[----:B------:R0:W-:Y:S04]  /*211e0*/  STL [R1+0x5c], R27 ;  /* 0x00005c1b01007387 */ /* 0x0001e80000100800 */
[----:B0-----:R-:W3:Y:S01]  /*211f0*/  LDL.LU R27, [R1+0x50] ;  /* 0x00005000011b7983 */ /* 0x001ee20000300800 */
[C---:B------:R-:W-:Y:S02]  /*21200*/  SEL R21, R0.reuse, R21, !P2 ;  /* 0x0000001500157207 */ /* 0x040fe40005000000 */
[----:B------:R-:W-:-:S03]  /*21210*/  SEL R19, R0, R19, !P2 ;  /* 0x0000001300137207 */ /* 0x000fc60005000000 */
[----:B------:R0:W-:Y:S04]  /*21220*/  STL [R1+0x58], R21 ;  /* 0x0000581501007387 */ /* 0x0001e80000100800 */
[----:B0-----:R-:W3:Y:S01]  /*21230*/  LDL.LU R21, [R1+0x3cd8] ;  /* 0x003cd80001157983 */ /* 0x001ee20000300800 */
[----:B-----5:R-:W-:-:S03]  /*21240*/  SEL R25, R0, R25, !P2 ;  /* 0x0000001900197207 */ /* 0x020fc60005000000 */
[----:B------:R0:W-:Y:S01]  /*21250*/  STL [R1+0x54], R19 ;  /* 0x0000541301007387 */ /* 0x0001e20000100800 */
[C---:B------:R-:W-:Y:S02]  /*21260*/  SEL R23, R0.reuse, R23, !P2 ;  /* 0x0000001700177207 */ /* 0x040fe40005000000 */
[C---:B------:R-:W-:Y:S01]  /*21270*/  SEL R13, R0.reuse, R13, !P2 ;  /* 0x0000000d000d7207 */ /* 0x040fe20005000000 */
[----:B0-----:R-:W5:Y:S01]  /*21280*/  LDL.LU R19, [R1+0x3cd4] ;  /* 0x003cd40001137983 */ /* 0x001f620000300800 */
[----:B------:R-:W-:-:S03]  /*21290*/  SEL R14, R0, R14, !P2 ;  /* 0x0000000e000e7207 */ /* 0x000fc60005000000 */
[----:B------:R0:W-:Y:S01]  /*212a0*/  STL [R1+0x4c], R25 ;  /* 0x00004c1901007387 */ /* 0x0001e20000100800 */
[C---:B------:R-:W-:Y:S02]  /*212b0*/  SEL R16, R0.reuse, R16, !P2 ;  /* 0x0000001000107207 */ /* 0x040fe40005000000 */
[C---:B------:R-:W-:Y:S01]  /*212c0*/  SEL R7, R0.reuse, R7, !P2 ;  /* 0x0000000700077207 */ /* 0x040fe20005000000 */
[----:B0-----:R-:W3:Y:S04]  /*212d0*/  LDL.LU R25, [R1+0x3cd0] ;  /* 0x003cd00001197983 */ /* 0x001ee80000300800 */
[----:B------:R0:W-:Y:S04]  /*212e0*/  STL [R1+0x48], R23 ;  /* 0x0000481701007387 */ /* 0x0001e80000100800 */
        /* <DEDUP_REMOVED lines=8> */
[----:B0-----:R-:W3:Y:S01]  /*21370*/  LDL.LU R7, [R1+0x3cbc] ;  /* 0x003cbc0001077983 */ /* 0x001ee20000300800 */
[----:B------:R-:W-:-:S02]  /*21380*/  SEL R9, R0, R9, !P2 ;  /* 0x0000000900097207 */ /* 0x000fc40005000000 */
[C---:B--2---:R-:W-:Y:S02]  /*21390*/  SEL R15, R0.reuse, R15, !P2 ;  /* 0x0000000f000f7207 */ /* 0x044fe40005000000 */
[C---:B------:R-:W-:Y:S02]  /*213a0*/  SEL R12, R0.reuse, R12, !P2 ;  /* 0x0000000c000c7207 */ /* 0x040fe40005000000 */
[C---:B------:R-:W-:Y:S02]  /*213b0*/  SEL R8, R0.reuse, R8, !P2 ;  /* 0x0000000800087207 */ /* 0x040fe40005000000 */
[C---:B------:R-:W-:Y:S02]  /*213c0*/  SEL R2, R0.reuse, R2, !P2 ;  /* 0x0000000200027207 */ /* 0x040fe40005000000 */
[C---:B------:R-:W-:Y:S02]  /*213d0*/  SEL R3, R0.reuse, R3, !P2 ;  /* 0x0000000300037207 */ /* 0x040fe40005000000 */
[----:B------:R-:W-:-:S02]  /*213e0*/  SEL R5, R0, R5, !P2 ;  /* 0x0000000500057207 */ /* 0x000fc40005000000 */
[C---:B------:R-:W-:Y:S02]  /*213f0*/  SEL R4, R0.reuse, R4, !P2 ;  /* 0x0000000400047207 */ /* 0x040fe40005000000 */
[----:B---3--:R-:W-:-:S05]  /*21400*/  SEL R7, R0, R7, !P2 ;  /* 0x0000000700077207 */ /* 0x008fca0005000000 */
[----:B------:R0:W-:Y:S04]  /*21410*/  STL [R1+0x34], R7 ;  /* 0x0000340701007387 */ /* 0x0001e80000100800 */
[----:B0-----:R-:W2:Y:S04]  /*21420*/  LDL.LU R7, [R1+0x1c] ;  /* 0x00001c0001077983 */ /* 0x001ea80000300800 */
        /* <DEDUP_REMOVED lines=16> */
[----:B----4-:R-:W-:-:S02]  /*21530*/  SEL R29, R0, R29, !P2 ;  /* 0x0000001d001d7207 */ /* 0x010fc40005000000 */
[C---:B------:R-:W-:Y:S02]  /*21540*/  SEL R28, R0.reuse, R28, !P2 ;  /* 0x0000001c001c7207 */ /* 0x040fe40005000000 */
[C---:B------:R-:W-:Y:S02]  /*21550*/  SEL R27, R0.reuse, R27, !P2 ;  /* 0x0000001b001b7207 */ /* 0x040fe40005000000 */
[C---:B------:R-:W-:Y:S02]  /*21560*/  SEL R16, R0.reuse, R16, !P2 ;  /* 0x0000001000107207 */ /* 0x040fe40005000000 */
[C---:B------:R-:W-:Y:S02]  /*21570*/  SEL R14, R0.reuse, R14, !P2 ;  /* 0x0000000e000e7207 */ /* 0x040fe40005000000 */
[C---:B------:R-:W-:Y:S02]  /*21580*/  SEL R13, R0.reuse, R13, !P2 ;  /* 0x0000000d000d7207 */ /* 0x040fe40005000000 */
[----:B------:R-:W-:-:S02]  /*21590*/  SEL R23, R0, R23, !P2 ;  /* 0x0000001700177207 */ /* 0x000fc40005000000 */
[C---:B------:R-:W-:Y:S02]  /*215a0*/  SEL R25, R0.reuse, R25, !P2 ;  /* 0x0000001900197207 */ /* 0x040fe40005000000 */
[C---:B-----5:R-:W-:Y:S02]  /*215b0*/  SEL R19, R0.reuse, R19, !P2 ;  /* 0x0000001300137207 */ /* 0x060fe40005000000 */
[C---:B------:R-:W-:Y:S02]  /*215c0*/  SEL R21, R0.reuse, R21, !P2 ;  /* 0x0000001500157207 */ /* 0x040fe40005000000 */
[C---:B--2---:R-:W-:Y:S02]  /*215d0*/  SEL R7, R0.reuse, R7, !P2 ;  /* 0x0000000700077207 */ /* 0x044fe40005000000 */
[C---:B---3--:R-:W-:Y:S02]  /*215e0*/  SEL R9, R0.reuse, R9, !P2 ;  /* 0x0000000900097207 */ /* 0x048fe40005000000 */
[----:B------:R-:W-:-:S02]  /*215f0*/  SEL R15, R0, R15, !P2 ;  /* 0x0000000f000f7207 */ /* 0x000fc40005000000 */
[C---:B------:R-:W-:Y:S02]  /*21600*/  SEL R12, R0.reuse, R12, !P2 ;  /* 0x0000000c000c7207 */ /* 0x040fe40005000000 */
[C---:B------:R-:W-:Y:S02]  /*21610*/  SEL R8, R0.reuse, R8, !P2 ;  /* 0x0000000800087207 */ /* 0x040fe40005000000 */
[C---:B------:R-:W-:Y:S02]  /*21620*/  SEL R2, R0.reuse, R2, !P2 ;  /* 0x0000000200027207 */ /* 0x040fe40005000000 */
[C---:B------:R-:W-:Y:S02]  /*21630*/  SEL R3, R0.reuse, R3, !P2 ;  /* 0x0000000300037207 */ /* 0x040fe40005000000 */
[C---:B------:R-:W-:Y:S02]  /*21640*/  SEL R5, R0.reuse, R5, !P2 ;  /* 0x0000000500057207 */ /* 0x040fe40005000000 */
[----:B------:R-:W-:-:S05]  /*21650*/  SEL R4, R0, R4, !P2 ;  /* 0x0000000400047207 */ /* 0x000fca0005000000 */
[----:B------:R-:W-:Y:S04]  /*21660*/  STL [R1+0x3bb0], R4 ;  /* 0x003bb00401007387 */ /* 0x000fe80000100800 */
[----:B------:R-:W-:Y:S04]  /*21670*/  STL [R1+0x3bb4], R5 ;  /* 0x003bb40501007387 */ /* 0x000fe80000100800 */
[----:B------:R-:W-:Y:S04]  /*21680*/  STL [R1+0x3bb8], R3 ;  /* 0x003bb80301007387 */ /* 0x000fe80000100800 */
[----:B------:R-:W-:Y:S04]  /*21690*/  STL [R1+0x3bbc], R2 ;  /* 0x003bbc0201007387 */ /* 0x000fe80000100800 */
[----:B------:R-:W-:Y:S04]  /*216a0*/  STL [R1+0x3bc0], R29 ;  /* 0x003bc01d01007387 */ /* 0x000fe80000100800 */
[----:B------:R-:W-:Y:S04]  /*216b0*/  STL [R1+0x3bc4], R28 ;  /* 0x003bc41c01007387 */ /* 0x000fe80000100800 */
[----:B------:R-:W-:Y:S04]  /*216c0*/  STL [R1+0x3bc8], R27 ;  /* 0x003bc81b01007387 */ /* 0x000fe80000100800 */
[----:B------:R-:W-:Y:S04]  /*216d0*/  STL [R1+0x3bcc], R8 ;  /* 0x003bcc0801007387 */ /* 0x000fe80000100800 */
[----:B------:R0:W-:Y:S04]  /*216e0*/  STL [R1+0x3bd0], R12 ;  /* 0x003bd00c01007387 */ /* 0x0001e80000100800 */
[----:B0-----:R-:W2:Y:S04]  /*216f0*/  LDL.LU R12, [R1+0x7ec] ;  /* 0x0007ec00010c7983 */ /* 0x001ea80000300800 */
[----:B------:R-:W3:Y:S04]  /*21700*/  LDL.LU R8, [R1+0x7e8] ;  /* 0x0007e80001087983 */ /* 0x000ee80000300800 */
[----:B------:R-:W4:Y:S04]  /*21710*/  LDL.LU R27, [R1+0x7e4] ;  /* 0x0007e400011b7983 */ /* 0x000f280000300800 */
[----:B------:R-:W5:Y:S04]  /*21720*/  LDL.LU R28, [R1+0x7e0] ;  /* 0x0007e000011c7983 */ /* 0x000f680000300800 */
[----:B------:R-:W2:Y:S04]  /*21730*/  LDL.LU R29, [R1+0x7dc] ;  /* 0x0007dc00011d7983 */ /* 0x000ea80000300800 */
[----:B------:R-:W2:Y:S04]  /*21740*/  LDL.LU R2, [R1+0x7d8] ;  /* 0x0007d80001027983 */ /* 0x000ea80000300800 */
[----:B------:R-:W2:Y:S04]  /*21750*/  LDL.LU R3, [R1+0x7d4] ;  /* 0x0007d40001037983 */ /* 0x000ea80000300800 */
[----:B------:R-:W3:Y:S04]  /*21760*/  LDL.LU R5, [R1+0x7d0] ;  /* 0x0007d00001057983 */ /* 0x000ee80000300800 */
[----:B------:R-:W3:Y:S04]  /*21770*/  LDL.LU R4, [R1+0x7cc] ;  /* 0x0007cc0001047983 */ /* 0x000ee80000300800 */
[----:B------:R0:W-:Y:S04]  /*21780*/  STL [R1+0x3bd4], R7 ;  /* 0x003bd40701007387 */ /* 0x0001e80000100800 */
[----:B0-----:R-:W3:Y:S04]  /*21790*/  LDL.LU R7, [R1+0x7f0] ;  /* 0x0007f00001077983 */ /* 0x001ee80000300800 */
[----:B------:R0:W-:Y:S04]  /*217a0*/  STL [R1+0x3bd8], R15 ;  /* 0x003bd80f01007387 */ /* 0x0001e80000100800 */
[----:B0-----:R-:W3:Y:S04]  /*217b0*/  LDL.LU R15, [R1+0x7f4] ;  /* 0x0007f400010f7983 */ /* 0x001ee80000300800 */
[----:B------:R0:W-:Y:S04]  /*217c0*/  STL [R1+0x3bdc], R9 ;  /* 0x003bdc0901007387 */ /* 0x0001e80000100800 */
[----:B0-----:R-:W3:Y:S04]  /*217d0*/  LDL.LU R9, [R1+0x7f8] ;  /* 0x0007f80001097983 */ /* 0x001ee80000300800 */
        /* <DEDUP_REMOVED lines=9> */
[----:B0-----:R-:W5:Y:S04]  /*21870*/  LDL.LU R25, [R1+0x80c] ;  /* 0x00080c0001197983 */ /* 0x001f680000300800 */
[----:B------:R0:W-:Y:S04]  /*21880*/  STL [R1+0x3bf4], R19 ;  /* 0x003bf41301007387 */ /* 0x0001e80000100800 */
[----:B0-----:R-:W5:Y:S04]  /*21890*/  LDL.LU R19, [R1+0x810] ;  /* 0x0008100001137983 */ /* 0x001f680000300800 */
[----:B------:R0:W-:Y:S04]  /*218a0*/  STL [R1+0x3bf8], R21 ;  /* 0x003bf81501007387 */ /* 0x0001e80000100800 */
[----:B0-----:R-:W5:Y:S01]  /*218b0*/  LDL.LU R21, [R1+0x814] ;  /* 0x0008140001157983 */ /* 0x001f620000300800 */
[C---:B------:R-:W-:Y:S01]  /*218c0*/  SEL R20, R0.reuse, R20, !P2 ;  /* 0x0000001400147207 */ /* 0x040fe20005000000 */
[----:B------:R-:W-:Y:S01]  /*218d0*/  @!P3 IMAD.MOV R6, RZ, RZ, -R6 ;  /* 0x000000ffff06b224 */ /* 0x000fe200078e0a06 */
[C---:B------:R-:W-:Y:S01]  /*218e0*/  SEL R24, R0.reuse, R24, !P2 ;  /* 0x0000001800187207 */ /* 0x040fe20005000000 */
[----:B------:R-:W-:Y:S01]  /*218f0*/  @!P4 IMAD.MOV R22, RZ, RZ, -R22 ;  /* 0x000000ffff16c224 */ /* 0x000fe200078e0a16 */
[----:B------:R-:W-:-:S02]  /*21900*/  SEL R26, R0, R26, !P2 ;  /* 0x0000001a001a7207 */ /* 0x000fc40005000000 */
[C---:B------:R-:W-:Y:S01]  /*21910*/  SEL R10, R0.reuse, R10, !P2 ;  /* 0x0000000a000a7207 */ /* 0x040fe20005000000 */
[----:B------:R-:W-:Y:S01]  /*21920*/  STL [R1+0x3bfc], R20 ;  /* 0x003bfc1401007387 */ /* 0x000fe20000100800 */
[C---:B------:R-:W-:Y:S02]  /*21930*/  SEL R11, R0.reuse, R11, !P2 ;  /* 0x0000000b000b7207 */ /* 0x040fe40005000000 */
[C---:B------:R-:W-:Y:S01]  /*21940*/  SEL R17, R0.reuse, R17, !P2 ;  /* 0x0000001100117207 */ /* 0x040fe20005000000 */
[----:B------:R-:W-:Y:S01]  /*21950*/  STL [R1+0x3c00], R24 ;  /* 0x003c001801007387 */ /* 0x000fe20000100800 */
[C---:B------:R-:W-:Y:S02]  /*21960*/  SEL R18, R0.reuse, R18, !P2 ;  /* 0x0000001200127207 */ /* 0x040fe40005000000 */
[C---:B------:R-:W-:Y:S01]  /*21970*/  SEL R6, R0.reuse, R6, !P2 ;  /* 0x0000000600067207 */ /* 0x040fe20005000000 */
[----:B------:R-:W-:Y:S01]  /*21980*/  STL [R1+0x3c04], R26 ;  /* 0x003c041a01007387 */ /* 0x000fe20000100800 */
[----:B------:R-:W-:-:S03]  /*21990*/  SEL R0, R0, R22, !P2 ;  /* 0x0000001600007207 */ /* 0x000fc60005000000 */
[----:B------:R-:W-:Y:S04]  /*219a0*/  STL [R1+0x3c08], R10 ;  /* 0x003c080a01007387 */ /* 0x000fe80000100800 */
[----:B------:R-:W-:Y:S04]  /*219b0*/  STL [R1+0x3c0c], R11 ;  /* 0x003c0c0b01007387 */ /* 0x000fe80000100800 */
[----:B------:R-:W-:Y:S04]  /*219c0*/  STL [R1+0x3c10], R17 ;  /* 0x003c101101007387 */ /* 0x000fe80000100800 */
[----:B------:R-:W-:Y:S04]  /*219d0*/  STL [R1+0x3c14], R18 ;  /* 0x003c141201007387 */ /* 0x000fe80000100800 */
[----:B------:R-:W-:Y:S04]  /*219e0*/  STL [R1+0x3c18], R6 ;  /* 0x003c180601007387 */ /* 0x000fe80000100800 */
[----:B------:R4:W-:Y:S01]  /*219f0*/  STL [R1+0x3c1c], R0 ;  /* 0x003c1c0001007387 */ /* 0x0009e20000100800 */
[----:B--2---:R-:W-:-:S02]  /*21a00*/  IMAD R3, R3, c[0x0][0x190], RZ ;  /* 0x0000640003037a24 */ /* 0x004fc400078e02ff */
[----:B---3--:R-:W-:Y:S02]  /*21a10*/  IMAD R9, R9, c[0x0][0x190], RZ ;  /* 0x0000640009097a24 */ /* 0x008fe400078e02ff */
[----:B----4-:R-:W-:Y:S02]  /*21a20*/  IMAD R0, R23, c[0x0][0x190], RZ ;  /* 0x0000640017007a24 */ /* 0x010fe400078e02ff */
[----:B-----5:R-:W-:Y:S02]  /*21a30*/  IMAD R6, R25, c[0x0][0x190], RZ ;  /* 0x0000640019067a24 */ /* 0x020fe400078e02ff */
[----:B------:R-:W-:Y:S02]  /*21a40*/  IMAD R10, R19, c[0x0][0x190], RZ ;  /* 0x00006400130a7a24 */ /* 0x000fe400078e02ff */
[----:B------:R-:W-:-:S05]  /*21a50*/  IMAD R22, R21, c[0x0][0x190], RZ ;  /* 0x0000640015167a24 */ /* 0x000fca00078e02ff */
[----:B------:R-:W-:Y:S04]  /*21a60*/  STL [R1+0x3c20], R22 ;  /* 0x003c201601007387 */ /* 0x000fe80000100800 */
[----:B------:R0:W-:Y:S04]  /*21a70*/  STL [R1+0x1c], R10 ;  /* 0x00001c0a01007387 */ /* 0x0001e80000100800 */
[----:B------:R1:W-:Y:S04]  /*21a80*/  STL [R1+0x50], R6 ;  /* 0x0000500601007387 */ /* 0x0003e80000100800 */
[----:B------:R2:W-:Y:S01]  /*21a90*/  STL [R1+0x70], R0 ;  /* 0x0000700001007387 */ /* 0x0005e20000100800 */
[----:B0-----:R-:W-:-:S02]  /*21aa0*/  IMAD R10, R13, c[0x0][0x190], RZ ;  /* 0x000064000d0a7a24 */ /* 0x001fc400078e02ff */
[----:B-1----:R-:W-:-:S03]  /*21ab0*/  IMAD R6, R14, c[0x0][0x190], RZ ;  /* 0x000064000e067a24 */ /* 0x002fc600078e02ff */
[----:B------:R-:W-:Y:S01]  /*21ac0*/  STL [R1+0x88], R10 ;  /* 0x0000880a01007387 */ /* 0x000fe20000100800 */
[----:B--2---:R-:W-:-:S03]  /*21ad0*/  IMAD R0, R16, c[0x0][0x190], RZ ;  /* 0x0000640010007a24 */ /* 0x004fc600078e02ff */
[----:B------:R0:W-:Y:S04]  /*21ae0*/  STL [R1+0x8c], R6 ;  /* 0x00008c0601007387 */ /* 0x0001e80000100800 */
[----:B------:R1:W-:Y:S01]  /*21af0*/  STL [R1+0x90], R0 ;  /* 0x0000900001007387 */ /* 0x0003e20000100800 */
[----:B0-----:R-:W-:-:S03]  /*21b00*/  IMAD R6, R15, c[0x0][0x190], RZ ;  /* 0x000064000f067a24 */ /* 0x001fc600078e02ff */
[----:B------:R-:W-:Y:S01]  /*21b10*/  STL [R1+0x94], R9 ;  /* 0x0000940901007387 */ /* 0x000fe20000100800 */
[----:B-1----:R-:W-:-:S03]  /*21b20*/  IMAD R0, R7, c[0x0][0x190], RZ ;  /* 0x0000640007007a24 */ /* 0x002fc600078e02ff */
[----:B------:R0:W-:Y:S01]  /*21b30*/  STL [R1+0xbc], R6 ;  /* 0x0000bc0601007387 */ /* 0x0001e20000100800 */
[----:B------:R-:W-:-:S03]  /*21b40*/  IMAD R7, R12, c[0x0][0x190], RZ ;  /* 0x000064000c077a24 */ /* 0x000fc600078e02ff */
[----:B------:R1:W-:Y:S01]  /*21b50*/  STL [R1+0xc4], R0 ;  /* 0x0000c40001007387 */ /* 0x0003e20000100800 */
[----:B0-----:R-:W-:-:S03]  /*21b60*/  IMAD R6, R8, c[0x0][0x190], RZ ;  /* 0x0000640008067a24 */ /* 0x001fc600078e02ff */
[----:B------:R0:W-:Y:S01]  /*21b70*/  STL [R1+0xfc], R7 ;  /* 0x0000fc0701007387 */ /* 0x0001e20000100800 */
[----:B-1----:R-:W-:-:S03]  /*21b80*/  IMAD R0, R27, c[0x0][0x190], RZ ;  /* 0x000064001b007a24 */ /* 0x002fc600078e02ff */
[----:B------:R1:W-:Y:S04]  /*21b90*/  STL [R1+0x7f0], R6 ;  /* 0x0007f00601007387 */ /* 0x0003e80000100800 */
[----:B------:R2:W-:Y:S01]  /*21ba0*/  STL [R1+0x7e4], R0 ;  /* 0x0007e40001007387 */ /* 0x0005e20000100800 */
[----:B0-----:R-:W-:Y:S02]  /*21bb0*/  IMAD R7, R28, c[0x0][0x190], RZ ;  /* 0x000064001c077a24 */ /* 0x001fe400078e02ff */
[----:B-1----:R-:W-:-:S03]  /*21bc0*/  IMAD R6, R29, c[0x0][0x190], RZ ;  /* 0x000064001d067a24 */ /* 0x002fc600078e02ff */
[----:B------:R-:W-:Y:S01]  /*21bd0*/  STL [R1+0x7e0], R7 ;  /* 0x0007e00701007387 */ /* 0x000fe20000100800 */
[----:B--2---:R-:W-:-:S03]  /*21be0*/  IMAD R0, R2, c[0x0][0x190], RZ ;  /* 0x0000640002007a24 */ /* 0x004fc600078e02ff */
[----:B------:R-:W-:Y:S04]  /*21bf0*/  STL [R1+0x7f4], R6 ;  /* 0x0007f40601007387 */ /* 0x000fe80000100800 */
[----:B------:R0:W-:Y:S04]  /*21c00*/  STL [R1+0x808], R0 ;  /* 0x0008080001007387 */ /* 0x0001e80000100800 */
[----:B------:R-:W-:Y:S04]  /*21c10*/  STL [R1+0x80c], R3 ;  /* 0x00080c0301007387 */ /* 0x000fe80000100800 */
[----:B------:R-:W2:Y:S01]  /*21c20*/  LDL.LU R22, [R1+0x7c0] ;  /* 0x0007c00001167983 */ /* 0x000ea20000300800 */
[----:B------:R-:W-:-:S02]  /*21c30*/  IMAD R2, R5, c[0x0][0x190], RZ ;  /* 0x0000640005027a24 */ /* 0x000fc400078e02ff */
[----:B0-----:R-:W-:-:S03]  /*21c40*/  IMAD R0, R4, c[0x0][0x190], RZ ;  /* 0x0000640004007a24 */ /* 0x001fc600078e02ff */
[----:B------:R-:W-:Y:S04]  /*21c50*/  STL [R1+0x818], R2 ;  /* 0x0008180201007387 */ /* 0x000fe80000100800 */
[----:B--2---:R0:W-:Y:S04]  /*21c60*/  STL [R1+0x3c94], R22 ;  /* 0x003c941601007387 */ /* 0x0041e80000100800 */
[----:B------:R-:W-:Y:S04]  /*21c70*/  STL [R1+0x7cc], R0 ;  /* 0x0007cc0001007387 */ /* 0x000fe80000100800 */
[----:B0-----:R-:W2:Y:S04]  /*21c80*/  LDL.LU R22, [R1+0x7c4] ;  /* 0x0007c40001167983 */ /* 0x001ea80000300800 */
[----:B--2---:R0:W-:Y:S04]  /*21c90*/  STL [R1+0x3c98], R22 ;  /* 0x003c981601007387 */ /* 0x0041e80000100800 */
[----:B0-----:R-:W2:Y:S04]  /*21ca0*/  LDL.LU R22, [R1+0x7c8] ;  /* 0x0007c80001167983 */ /* 0x001ea80000300800 */
[----:B------:R-:W3:Y:S04]  /*21cb0*/  LDL.LU R0, [R1+0x7bc] ;  /* 0x0007bc0001007983 */ /* 0x000ee80000300800 */
[----:B------:R-:W4:Y:S04]  /*21cc0*/  LDL.LU R6, [R1+0x7b8] ;  /* 0x0007b80001067983 */ /* 0x000f280000300800 */
[----:B------:R-:W5:Y:S04]  /*21cd0*/  LDL.LU R18, [R1+0x7b4] ;  /* 0x0007b40001127983 */ /* 0x000f680000300800 */
[----:B------:R-:W3:Y:S04]  /*21ce0*/  LDL.LU R17, [R1+0x7b0] ;  /* 0x0007b00001117983 */ /* 0x000ee80000300800 */
        /* <DEDUP_REMOVED lines=23> */
[----:B------:R-:W3:Y:S01]  /*21e60*/  LDL.LU R4, [R1+0x750] ;  /* 0x0007500001047983 */ /* 0x000ee20000300800 */
[----:B--2---:R-:W-:-:S05]  /*21e70*/  IMAD R22, R22, c[0x0][0x190], RZ ;  /* 0x0000640016167a24 */ /* 0x004fca00078e02ff */
[----:B------:R0:W-:Y:S04]  /*21e80*/  STL [R1+0x7c8], R22 ;  /* 0x0007c81601007387 */ /* 0x0001e80000100800 */
[----:B0-----:R-:W2:Y:S02]  /*21e90*/  LDL.LU R22, [R1+0x3c98] ;  /* 0x003c980001167983 */ /* 0x001ea40000300800 */
[----:B--2---:R-:W-:-:S05]  /*21ea0*/  IMAD R22, R22, c[0x0][0x190], RZ ;  /* 0x0000640016167a24 */ /* 0x004fca00078e02ff */
[----:B------:R0:W-:Y:S04]  /*21eb0*/  STL [R1+0x81c], R22 ;  /* 0x00081c1601007387 */ /* 0x0001e80000100800 */
[----:B0-----:R-:W2:Y:S01]  /*21ec0*/  LDL.LU R22, [R1+0x3c94] ;  /* 0x003c940001167983 */ /* 0x001ea20000300800 */
[----:B---3--:R-:W-:Y:S02]  /*21ed0*/  IMAD R0, R0, c[0x0][0x190], RZ ;  /* 0x0000640000007a24 */ /* 0x008fe400078e02ff */
[----:B------:R-:W-:Y:S02]  /*21ee0*/  IMAD R11, R11, c[0x0][0x190], RZ ;  /* 0x000064000b0b7a24 */ /* 0x000fe400078e02ff */
[----:B------:R-:W-:Y:S02]  /*21ef0*/  IMAD R9, R9, c[0x0][0x190], RZ ;  /* 0x0000640009097a24 */ /* 0x000fe400078e02ff */
[----:B------:R-:W-:-:S02]  /*21f00*/  IMAD R3, R3, c[0x0][0x190], RZ ;  /* 0x0000640003037a24 */ /* 0x000fc400078e02ff */
[----:B--2---:R-:W-:-:S05]  /*21f10*/  IMAD R22, R22, c[0x0][0x190], RZ ;  /* 0x0000640016167a24 */ /* 0x004fca00078e02ff */
[----:B------:R4:W-:Y:S04]  /*21f20*/  STL [R1+0x830], R22 ;  /* 0x0008301601007387 */ /* 0x0009e80000100800 */
[----:B------:R0:W-:Y:S01]  /*21f30*/  STL [R1+0x7bc], R0 ;  /* 0x0007bc0001007387 */ /* 0x0001e20000100800 */
[----:B----4-:R-:W-:Y:S02]  /*21f40*/  IMAD R22, R6, c[0x0][0x190], RZ ;  /* 0x0000640006167a24 */ /* 0x010fe400078e02ff */
[----:B-----5:R-:W-:Y:S02]  /*21f50*/  IMAD R6, R18, c[0x0][0x190], RZ ;  /* 0x0000640012067a24 */ /* 0x020fe400078e02ff */
[----:B0-----:R-:W-:Y:S01]  /*21f60*/  IMAD R0, R17, c[0x0][0x190], RZ ;  /* 0x0000640011007a24 */ /* 0x001fe200078e02ff */
[----:B------:R-:W-:Y:S04]  /*21f70*/  STL [R1+0x7b8], R22 ;  /* 0x0007b81601007387 */ /* 0x000fe80000100800 */
        /* <DEDUP_REMOVED lines=15> */
[----:B------:R0:W-:Y:S01]  /*22070*/  STL [R1+0x794], R10 ;  /* 0x0007940a01007387 */ /* 0x0001e20000100800 */
[----:B--2---:R-:W-:-:S03]  /*22080*/  IMAD R0, R23, c[0x0][0x190], RZ ;  /* 0x0000640017007a24 */ /* 0x004fc600078e02ff */
[----:B------:R1:W-:Y:S04]  /*22090*/  STL [R1+0x790], R6 ;  /* 0x0007900601007387 */ /* 0x0003e80000100800 */
[----:B------:R2:W-:Y:S01]  /*220a0*/  STL [R1+0x86c], R0 ;  /* 0x00086c0001007387 */ /* 0x0005e20000100800 */
[----:B0-----:R-:W-:Y:S02]  /*220b0*/  IMAD R10, R13, c[0x0][0x190], RZ ;  /* 0x000064000d0a7a24 */ /* 0x001fe400078e02ff */
        /* <DEDUP_REMOVED lines=1328> */
[----:B----4-:R-:W-:Y:S02]  /*273c0*/  IMAD R6, R6, c[0x0][0x190], RZ ;  /* 0x0000640006067a24 */ /* 0x010fe400078e02ff */
[----:B-----5:R-:W-:Y:S02]  /*273d0*/  IMAD R18, R18, c[0x0][0x190], RZ ;  /* 0x0000640012127a24 */ /* 0x020fe400078e02ff */
[----:B------:R-:W-:-:S02]  /*273e0*/  IMAD R17, R17, c[0x0][0x190], RZ ;  /* 0x0000640011117a24 */ /* 0x000fc400078e02ff */
[----:B------:R-:W-:Y:S02]  /*273f0*/  IMAD R11, R11, c[0x0][0x190], RZ ;  /* 0x000064000b0b7a24 */ /* 0x000fe400078e02ff */
[----:B------:R-:W-:Y:S02]  /*27400*/  IMAD R10, R10, c[0x0][0x190], RZ ;  /* 0x000064000a0a7a24 */ /* 0x000fe400078e02ff */
[----:B------:R-:W-:Y:S02]  /*27410*/  IMAD R26, R26, c[0x0][0x190], RZ ;  /* 0x000064001a1a7a24 */ /* 0x000fe400078e02ff */
[----:B------:R-:W-:Y:S02]  /*27420*/  IMAD R24, R24, c[0x0][0x190], RZ ;  /* 0x0000640018187a24 */ /* 0x000fe400078e02ff */
[----:B------:R-:W-:Y:S02]  /*27430*/  IMAD R20, R20, c[0x0][0x190], RZ ;  /* 0x0000640014147a24 */ /* 0x000fe400078e02ff */
        /* <DEDUP_REMOVED lines=19> */
[----:B--2---:R-:W-:-:S05]  /*27570*/  IMAD R22, R22, c[0x0][0x190], RZ ;  /* 0x0000640016167a24 */ /* 0x004fca00078e02ff */
[----:B------:R0:W-:Y:S04]  /*27580*/  STL [R1+0x434], R22 ;  /* 0x0004341601007387 */ /* 0x0001e80000100800 */
[----:B0-----:R-:W2:Y:S04]  /*27590*/  LDL.LU R22, [R1+0x3c20] ;  /* 0x003c200001167983 */ /* 0x001ea80000300800 */
[----:B------:R0:W-:Y:S04]  /*275a0*/  STL [R1+0x430], R0 ;  /* 0x0004300001007387 */ /* 0x0001e80000100800 */
[----:B0-----:R-:W3:Y:S04]  /*275b0*/  LDL.LU R0, [R1+0x3c1c] ;  /* 0x003c1c0001007983 */ /* 0x001ee80000300800 */
[----:B------:R0:W-:Y:S04]  /*275c0*/  STL [R1+0x40c], R6 ;  /* 0x00040c0601007387 */ /* 0x0001e80000100800 */
[----:B0-----:R-:W4:Y:S04]  /*275d0*/  LDL.LU R6, [R1+0x3c18] ;  /* 0x003c180001067983 */ /* 0x001f280000300800 */
[----:B------:R0:W-:Y:S04]  /*275e0*/  STL [R1+0x408], R18 ;  /* 0x0004081201007387 */ /* 0x0001e80000100800 */
[----:B0-----:R-:W5:Y:S04]  /*275f0*/  LDL.LU R18, [R1+0x3c14] ;  /* 0x003c140001127983 */ /* 0x001f680000300800 */
[----:B------:R0:W-:Y:S04]  /*27600*/  STL [R1+0x3e4], R17 ;  /* 0x0003e41101007387 */ /* 0x0001e80000100800 */
[----:B0-----:R-:W2:Y:S04]  /*27610*/  LDL.LU R17, [R1+0x3c10] ;  /* 0x003c100001117983 */ /* 0x001ea80000300800 */
        /* <DEDUP_REMOVED lines=45> */
[----:B0-----:R-:W5:Y:S04]  /*278f0*/  LDL.LU R5, [R1+0x3bb4] ;  /* 0x003bb40001057983 */ /* 0x001f680000300800 */
[----:B------:R0:W-:Y:S04]  /*27900*/  STL [R1+0x384], R4 ;  /* 0x0003840401007387 */ /* 0x0001e80000100800 */
[----:B0-----:R-:W5:Y:S01]  /*27910*/  LDL.LU R4, [R1+0x3bb0] ;  /* 0x003bb00001047983 */ /* 0x001f620000300800 */
[----:B--2---:R-:W-:-:S02]  /*27920*/  IMAD R8, R8, c[0x0][0x190], RZ ;  /* 0x0000640008087a24 */ /* 0x004fc400078e02ff */
[----:B---3--:R-:W-:Y:S02]  /*27930*/  IMAD R29, R29, c[0x0][0x190], RZ ;  /* 0x000064001d1d7a24 */ /* 0x008fe400078e02ff */
[----:B----4-:R-:W-:Y:S02]  /*27940*/  IMAD R3, R3, c[0x0][0x190], RZ ;  /* 0x0000640003037a24 */ /* 0x010fe400078e02ff */
[----:B-----5:R-:W-:Y:S02]  /*27950*/  IMAD R5, R5, c[0x0][0x190], RZ ;  /* 0x0000640005057a24 */ /* 0x020fe400078e02ff */
[----:B------:R-:W-:-:S05]  /*27960*/  IMAD R4, R4, c[0x0][0x190], RZ ;  /* 0x0000640004047a24 */ /* 0x000fca00078e02ff */
[----:B------:R0:W-:Y:S04]  /*27970*/  STL [R1+0x380], R4 ;  /* 0x0003800401007387 */ /* 0x0001e80000100800 */
[----:B0-----:R-:W2:Y:S04]  /*27980*/  LDL.LU R4, [R1+0x3bac] ;  /* 0x003bac0001047983 */ /* 0x001ea80000300800 */
[----:B------:R0:W-:Y:S04]  /*27990*/  STL [R1+0x37c], R5 ;  /* 0x00037c0501007387 */ /* 0x0001e80000100800 */
[----:B0-----:R-:W2:Y:S04]  /*279a0*/  LDL.LU R5, [R1+0x3ba8] ;  /* 0x003ba80001057983 */ /* 0x001ea80000300800 */
[----:B------:R0:W-:Y:S02]  /*279b0*/  STL [R1+0x378], R3 ;  /* 0x0003780301007387 */ /* 0x0001e40000100800 */
[----:B0-----:R-:W-:-:S02]  /*279c0*/  IMAD R3, R2, c[0x0][0x190], RZ ;  /* 0x0000640002037a24 */ /* 0x001fc400078e02ff */
[----:B------:R-:W-:-:S03]  /*279d0*/  IMAD R2, R28, c[0x0][0x190], RZ ;  /* 0x000064001c027a24 */ /* 0x000fc600078e02ff */
[----:B------:R0:W-:Y:S04]  /*279e0*/  STL [R1+0x374], R3 ;  /* 0x0003740301007387 */ /* 0x0001e80000100800 */
[----:B------:R-:W-:Y:S01]  /*279f0*/  STL [R1+0x370], R29 ;  /* 0x0003701d01007387 */ /* 0x000fe20000100800 */
[----:B0-----:R-:W-:-:S03]  /*27a00*/  IMAD R3, R27, c[0x0][0x190], RZ ;  /* 0x000064001b037a24 */ /* 0x001fc600078e02ff */
[----:B------:R0:W-:Y:S04]  /*27a10*/  STL [R1+0x36c], R2 ;  /* 0x00036c0201007387 */ /* 0x0001e80000100800 */
[----:B------:R1:W-:Y:S01]  /*27a20*/  STL [R1+0x368], R3 ;  /* 0x0003680301007387 */ /* 0x0003e20000100800 */
[----:B0-----:R-:W-:-:S03]  /*27a30*/  IMAD R2, R12, c[0x0][0x190], RZ ;  /* 0x000064000c027a24 */ /* 0x001fc600078e02ff */
[----:B------:R-:W-:Y:S01]  /*27a40*/  STL [R1+0x364], R8 ;  /* 0x0003640801007387 */ /* 0x000fe20000100800 */
[----:B-1----:R-:W-:Y:S02]  /*27a50*/  IMAD R3, R7, c[0x0][0x190], RZ ;  /* 0x0000640007037a24 */ /* 0x002fe400078e02ff */
[----:B------:R-:W-:Y:S01]  /*27a60*/  IMAD R7, R15, c[0x0][0x190], RZ ;  /* 0x000064000f077a24 */ /* 0x000fe200078e02ff */
[----:B------:R0:W-:Y:S04]  /*27a70*/  STL [R1+0x360], R2 ;  /* 0x0003600201007387 */ /* 0x0001e80000100800 */
[----:B------:R1:W-:Y:S04]  /*27a80*/  STL [R1+0x35c], R3 ;  /* 0x00035c0301007387 */ /* 0x0003e80000100800 */
[----:B------:R3:W-:Y:S01]  /*27a90*/  STL [R1+0x358], R7 ;  /* 0x0003580701007387 */ /* 0x0007e20000100800 */
[----:B0-----:R-:W-:-:S02]  /*27aa0*/  IMAD R2, R9, c[0x0][0x190], RZ ;  /* 0x0000640009027a24 */ /* 0x001fc400078e02ff */
[----:B-1----:R-:W-:-:S03]  /*27ab0*/  IMAD R3, R16, c[0x0][0x190], RZ ;  /* 0x0000640010037a24 */ /* 0x002fc600078e02ff */
[----:B------:R0:W-:Y:S01]  /*27ac0*/  STL [R1+0x354], R2 ;  /* 0x0003540201007387 */ /* 0x0001e20000100800 */
[----:B---3--:R-:W-:-:S03]  /*27ad0*/  IMAD R7, R14, c[0x0][0x190], RZ ;  /* 0x000064000e077a24 */ /* 0x008fc600078e02ff */
[----:B------:R1:W-:Y:S04]  /*27ae0*/  STL [R1+0x350], R3 ;  /* 0x0003500301007387 */ /* 0x0003e80000100800 */
[----:B------:R3:W-:Y:S01]  /*27af0*/  STL [R1+0x34c], R7 ;  /* 0x00034c0701007387 */ /* 0x0007e20000100800 */
[----:B0-----:R-:W-:Y:S02]  /*27b00*/  IMAD R2, R13, c[0x0][0x190], RZ ;  /* 0x000064000d027a24 */ /* 0x001fe400078e02ff */
[----:B-1----:R-:W-:-:S03]  /*27b10*/  IMAD R3, R23, c[0x0][0x190], RZ ;  /* 0x0000640017037a24 */ /* 0x002fc600078e02ff */
[----:B------:R0:W-:Y:S01]  /*27b20*/  STL [R1+0x348], R2 ;  /* 0x0003480201007387 */ /* 0x0001e20000100800 */
[----:B---3--:R-:W-:-:S03]  /*27b30*/  IMAD R7, R25, c[0x0][0x190], RZ ;  /* 0x0000640019077a24 */ /* 0x008fc600078e02ff */
[----:B------:R1:W-:Y:S04]  /*27b40*/  STL [R1+0x344], R3 ;  /* 0x0003440301007387 */ /* 0x0003e80000100800 */
[----:B------:R3:W-:Y:S01]  /*27b50*/  STL [R1+0x340], R7 ;  /* 0x0003400701007387 */ /* 0x0007e20000100800 */
[----:B0-----:R-:W-:Y:S02]  /*27b60*/  IMAD R2, R19, c[0x0][0x190], RZ ;  /* 0x0000640013027a24 */ /* 0x001fe400078e02ff */
[----:B-1----:R-:W-:-:S03]  /*27b70*/  IMAD R3, R21, c[0x0][0x190], RZ ;  /* 0x0000640015037a24 */ /* 0x002fc600078e02ff */
[----:B------:R-:W-:Y:S01]  /*27b80*/  STL [R1+0x33c], R2 ;  /* 0x00033c0201007387 */ /* 0x000fe20000100800 */
[----:B---3--:R-:W-:-:S03]  /*27b90*/  IMAD R7, R20, c[0x0][0x190], RZ ;  /* 0x0000640014077a24 */ /* 0x008fc600078e02ff */
[----:B------:R-:W-:Y:S01]  /*27ba0*/  STL [R1+0x338], R3 ;  /* 0x0003380301007387 */ /* 0x000fe20000100800 */
[----:B------:R-:W-:-:S03]  /*27bb0*/  IMAD R8, R10, c[0x0][0x190], RZ ;  /* 0x000064000a087a24 */ /* 0x000fc600078e02ff */
[----:B------:R0:W-:Y:S02]  /*27bc0*/  STL [R1+0x334], R7 ;  /* 0x0003340701007387 */ /* 0x0001e40000100800 */
[----:B0-----:R-:W-:Y:S02]  /*27bd0*/  IMAD R7, R11, c[0x0][0x190], RZ ;  /* 0x000064000b077a24 */ /* 0x001fe400078e02ff */
[----:B------:R-:W3:Y:S04]  /*27be0*/  LDL R11, [R1+0x8c] ;  /* 0x00008c00010b7983 */ /* 0x000ee80000100800 */
[----:B------:R-:W-:Y:S04]  /*27bf0*/  STL [R1+0x328], R8 ;  /* 0x0003280801007387 */ /* 0x000fe80000100800 */
[----:B------:R-:W3:Y:S04]  /*27c00*/  LDL R10, [R1+0x90] ;  /* 0x00009000010a7983 */ /* 0x000ee80000100800 */
[----:B------:R-:W-:Y:S04]  /*27c10*/  STL [R1+0x324], R7 ;  /* 0x0003240701007387 */ /* 0x000fe80000100800 */
[----:B---3--:R0:W-:Y:S04]  /*27c20*/  STL.64 [R1+0x3b98], R10 ;  /* 0x003b980a01007387 */ /* 0x0081e80000100a00 */
[----:B0-----:R-:W3:Y:S04]  /*27c30*/  LDL R11, [R1+0x50] ;  /* 0x00005000010b7983 */ /* 0x001ee80000100800 */
[----:B------:R-:W4:Y:S01]  /*27c40*/  LDL R10, [R1+0x1c] ;  /* 0x00001c00010a7983 */ /* 0x000f220000100800 */
[----:B------:R-:W-:-:S02]  /*27c50*/  IMAD R2, R24, c[0x0][0x190], RZ ;  /* 0x0000640018027a24 */ /* 0x000fc400078e02ff */
[----:B------:R-:W-:Y:S01]  /*27c60*/  IMAD R3, R26, c[0x0][0x190], RZ ;  /* 0x000064001a037a24 */ /* 0x000fe200078e02ff */
[----:B---3--:R-:W-:Y:S04]  /*27c70*/  STL [R1+0x3ba0], R11 ;  /* 0x003ba00b01007387 */ /* 0x008fe80000100800 */
[----:B----4-:R0:W-:Y:S04]  /*27c80*/  STL [R1+0x3ba4], R10 ;  /* 0x003ba40a01007387 */ /* 0x0101e80000100800 */
[----:B------:R-:W3:Y:S04]  /*27c90*/  LDL R26, [R1+0x94] ;  /* 0x00009400011a7983 */ /* 0x000ee80000100800 */
[----:B------:R-:W4:Y:S01]  /*27ca0*/  LDL R24, [R1+0xbc] ;  /* 0x0000bc0001187983 */ /* 0x000f220000100800 */
[----:B0-----:R-:W-:-:S03]  /*27cb0*/  IMAD R10, R17, c[0x0][0x190], RZ ;  /* 0x00006400110a7a24 */ /* 0x001fc600078e02ff */
[----:B------:R-:W5:Y:S04]  /*27cc0*/  LDL R20, [R1+0xc4] ;  /* 0x0000c40001147983 */ /* 0x000f680000100800 */
[----:B------:R-:W3:Y:S04]  /*27cd0*/  LDL R21, [R1+0xfc] ;  /* 0x0000fc0001157983 */ /* 0x000ee80000100800 */
        /* <DEDUP_REMOVED lines=14> */
[----:B------:R-:W-:Y:S04]  /*27dc0*/  STL [R1+0x330], R2 ;  /* 0x0003300201007387 */ /* 0x000fe80000100800 */
[----:B------:R-:W3:Y:S04]  /*27dd0*/  LDL R17, [R1+0x88] ;  /* 0x0000880001117983 */ /* 0x000ee80000100800 */
[----:B------:R-:W-:Y:S04]  /*27de0*/  STL [R1+0x32c], R3 ;  /* 0x00032c0301007387 */ /* 0x000fe80000100800 */
[----:B------:R0:W-:Y:S04]  /*27df0*/  STL [R1+0x320], R10 ;  /* 0x0003200a01007387 */ /* 0x0001e80000100800 */
[----:B------:R1:W-:Y:S01]  /*27e00*/  STL.64 [R1+0x3a28], R2 ;  /* 0x003a280201007387 */ /* 0x0003e20000100a00 */
[----:B0-----:R-:W-:-:S03]  /*27e10*/  IMAD R10, R18, c[0x0][0x190], RZ ;  /* 0x00006400120a7a24 */ /* 0x001fc600078e02ff */
[----:B-1----:R-:W3:Y:S01]  /*27e20*/  LDL R3, [R1+0x70] ;  /* 0x0000700001037983 */ /* 0x002ee20000100800 */
[----:B------:R-:W-:-:S03]  /*27e30*/  IMAD R2, R6, c[0x0][0x190], RZ ;  /* 0x0000640006027a24 */ /* 0x000fc600078e02ff */
[----:B------:R2:W-:Y:S04]  /*27e40*/  STL [R1+0x31c], R10 ;  /* 0x00031c0a01007387 */ /* 0x0005e80000100800 */
[----:B------:R-:W-:Y:S01]  /*27e50*/  STL [R1+0x318], R2 ;  /* 0x0003180201007387 */ /* 0x000fe20000100800 */
[----:B--2---:R-:W-:-:S05]  /*27e60*/  IMAD.WIDE R10, R22, 0x2, R4 ;  /* 0x00000002160a7825 */ /* 0x004fca00078e0204 */
[----:B------:R0:W-:Y:S04]  /*27e70*/  STL.64 [R1+0x310], R10 ;  /* 0x0003100a01007387 */ /* 0x0001e80000100a00 */
[----:B0-----:R-:W2:Y:S02]  /*27e80*/  LDL.LU R10, [R1+0x3ba4] ;  /* 0x003ba400010a7983 */ /* 0x001ea40000300800 */
[----:B--2---:R-:W-:-:S05]  /*27e90*/  IMAD.WIDE R10, R10, 0x2, R4 ;  /* 0x000000020a0a7825 */ /* 0x004fca00078e0204 */
[----:B------:R0:W-:Y:S04]  /*27ea0*/  STL.64 [R1+0x308], R10 ;  /* 0x0003080a01007387 */ /* 0x0001e80000100a00 */
[----:B0-----:R-:W2:Y:S01]  /*27eb0*/  LDL.LU R11, [R1+0x3ba0] ;  /* 0x003ba000010b7983 */ /* 0x001ea20000300800 */
[----:B---3--:R-:W-:-:S04]  /*27ec0*/  IMAD.WIDE R2, R3, 0x2, R4 ;  /* 0x0000000203027825 */ /* 0x008fc800078e0204 */
[----:B--2---:R-:W-:-:S05]  /*27ed0*/  IMAD.WIDE R10, R11, 0x2, R4 ;  /* 0x000000020b0a7825 */ /* 0x004fca00078e0204 */
[----:B------:R0:W-:Y:S04]  /*27ee0*/  STL.64 [R1+0x300], R10 ;  /* 0x0003000a01007387 */ /* 0x0001e80000100a00 */
[----:B0-----:R-:W2:Y:S04]  /*27ef0*/  LDL.LU.64 R10, [R1+0x3b98] ;  /* 0x003b9800010a7983 */ /* 0x001ea80000300a00 */
[----:B------:R0:W-:Y:S02]  /*27f00*/  STL.64 [R1+0x2f8], R2 ;  /* 0x0002f80201007387 */ /* 0x0001e40000100a00 */
[----:B0-----:R-:W-:-:S05]  /*27f10*/  IMAD.WIDE R2, R17, 0x2, R4 ;  /* 0x0000000211027825 */ /* 0x001fca00078e0204 */
[----:B------:R2:W-:Y:S02]  /*27f20*/  STL.64 [R1+0x2f0], R2 ;  /* 0x0002f00201007387 */ /* 0x0005e40000100a00 */
[----:B--2---:R-:W-:-:S05]  /*27f30*/  IMAD.WIDE R2, R11, 0x2, R4 ;  /* 0x000000020b027825 */ /* 0x004fca00078e0204 */
[----:B------:R0:W-:Y:S02]  /*27f40*/  STL.64 [R1+0x2e8], R2 ;  /* 0x0002e80201007387 */ /* 0x0001e40000100a00 */
[----:B0-----:R-:W-:-:S04]  /*27f50*/  IMAD.WIDE R2, R10, 0x2, R4 ;  /* 0x000000020a027825 */ /* 0x001fc800078e0204 */
[--C-:B------:R-:W-:Y:S01]  /*27f60*/  IMAD.WIDE R10, R26, 0x2, R4.reuse ;  /* 0x000000021a0a7825 */ /* 0x100fe200078e0204 */
[----:B------:R4:W-:Y:S04]  /*27f70*/  STL.64 [R1+0x2e0], R2 ;  /* 0x0002e00201007387 */ /* 0x0009e80000100a00 */
[----:B------:R5:W-:Y:S01]  /*27f80*/  STL.64 [R1+0x2d8], R10 ;  /* 0x0002d80a01007387 */ /* 0x000be20000100a00 */
[----:B----4-:R-:W-:-:S04]  /*27f90*/  IMAD.WIDE R2, R24, 0x2, R4 ;  /* 0x0000000218027825 */ /* 0x010fc800078e0204 */
[--C-:B-----5:R-:W-:Y:S01]  /*27fa0*/  IMAD.WIDE R10, R20, 0x2, R4.reuse ;  /* 0x00000002140a7825 */ /* 0x120fe200078e0204 */
[----:B------:R0:W-:Y:S04]  /*27fb0*/  STL.64 [R1+0x2d0], R2 ;  /* 0x0002d00201007387 */ /* 0x0001e80000100a00 */
[----:B------:R1:W-:Y:S01]  /*27fc0*/  STL.64 [R1+0x2c8], R10 ;  /* 0x0002c80a01007387 */ /* 0x0003e20000100a00 */
[----:B0-----:R-:W-:-:S04]  /*27fd0*/  IMAD.WIDE R2, R21, 0x2, R4 ;  /* 0x0000000215027825 */ /* 0x001fc800078e0204 */
[--C-:B-1----:R-:W-:Y:S01]  /*27fe0*/  IMAD.WIDE R10, R19, 0x2, R4.reuse ;  /* 0x00000002130a7825 */ /* 0x102fe200078e0204 */
[----:B------:R0:W-:Y:S03]  /*27ff0*/  STL.64 [R1+0x2c0], R2 ;  /* 0x0002c00201007387 */ /* 0x0001e60000100a00 */
[--C-:B------:R-:W-:Y:S01]  /*28000*/  IMAD.WIDE R18, R25, 0x2, R4.reuse ;  /* 0x0000000219127825 */ /* 0x100fe200078e0204 */
[----:B------:R1:W-:Y:S04]  /*28010*/  STL.64 [R1+0x2b8], R10 ;  /* 0x0002b80a01007387 */ /* 0x0003e80000100a00 */
[----:B------:R2:W-:Y:S01]  /*28020*/  STL.64 [R1+0x2b0], R18 ;  /* 0x0002b01201007387 */ /* 0x0005e20000100a00 */
[----:B0-----:R-:W-:-:S04]  /*28030*/  IMAD.WIDE R2, R23, 0x2, R4 ;  /* 0x0000000217027825 */ /* 0x001fc800078e0204 */
[--C-:B-1----:R-:W-:Y:S01]  /*28040*/  IMAD.WIDE R10, R13, 0x2, R4.reuse ;  /* 0x000000020d0a7825 */ /* 0x102fe200078e0204 */
[----:B------:R0:W-:Y:S03]  /*28050*/  STL.64 [R1+0x2a8], R2 ;  /* 0x0002a80201007387 */ /* 0x0001e60000100a00 */
[--C-:B--2---:R-:W-:Y:S01]  /*28060*/  IMAD.WIDE R18, R14, 0x2, R4.reuse ;  /* 0x000000020e127825 */ /* 0x104fe200078e0204 */
[----:B------:R1:W-:Y:S03]  /*28070*/  STL.64 [R1+0x2a0], R10 ;  /* 0x0002a00a01007387 */ /* 0x0003e60000100a00 */
[--C-:B------:R-:W-:Y:S01]  /*28080*/  IMAD.WIDE R14, R15, 0x2, R4.reuse ;  /* 0x000000020f0e7825 */ /* 0x100fe200078e0204 */
[----:B------:R-:W-:Y:S03]  /*28090*/  STL.64 [R1+0x298], R18 ;  /* 0x0002981201007387 */ /* 0x000fe60000100a00 */
[----:B0-----:R-:W-:-:S04]  /*280a0*/  IMAD.WIDE R2, R16, 0x2, R4 ;  /* 0x0000000210027825 */ /* 0x001fc800078e0204 */
[--C-:B-1----:R-:W-:Y:S01]  /*280b0*/  IMAD.WIDE R10, R9, 0x2, R4.reuse ;  /* 0x00000002090a7825 */ /* 0x102fe200078e0204 */
[----:B------:R0:W-:Y:S04]  /*280c0*/  STL.64 [R1+0x290], R2 ;  /* 0x0002900201007387 */ /* 0x0001e80000100a00 */
[----:B------:R1:W-:Y:S04]  /*280d0*/  STL.64 [R1+0x288], R10 ;  /* 0x0002880a01007387 */ /* 0x0003e80000100a00 */
[----:B------:R-:W-:Y:S01]  /*280e0*/  STL.64 [R1+0x280], R14 ;  /* 0x0002800e01007387 */ /* 0x000fe20000100a00 */
[----:B0-----:R-:W-:-:S04]  /*280f0*/  IMAD.WIDE R2, R7, 0x2, R4 ;  /* 0x0000000207027825 */ /* 0x001fc800078e0204 */
[--C-:B-1----:R-:W-:Y:S01]  /*28100*/  IMAD.WIDE R10, R12, 0x2, R4.reuse ;  /* 0x000000020c0a7825 */ /* 0x102fe200078e0204 */
[----:B------:R0:W-:Y:S03]  /*28110*/  STL.64 [R1+0x278], R2 ;  /* 0x0002780201007387 */ /* 0x0001e60000100a00 */
[--C-:B------:R-:W-:Y:S01]  /*28120*/  IMAD.WIDE R6, R8, 0x2, R4.reuse ;  /* 0x0000000208067825 */ /* 0x100fe200078e0204 */
[----:B------:R-:W-:Y:S03]  /*28130*/  STL.64 [R1+0x270], R10 ;  /* 0x0002700a01007387 */ /* 0x000fe60000100a00 */
[--C-:B------:R-:W-:Y:S01]  /*28140*/  IMAD.WIDE R8, R28, 0x2, R4.reuse ;  /* 0x000000021c087825 */ /* 0x100fe200078e0204 */
[----:B------:R-:W-:Y:S03]  /*28150*/  STL.64 [R1+0x268], R6 ;  /* 0x0002680601007387 */ /* 0x000fe60000100a00 */
[----:B0-----:R-:W-:-:S05]  /*28160*/  IMAD.WIDE R2, R27, 0x2, R4 ;  /* 0x000000021b027825 */ /* 0x001fca00078e0204 */
[----:B------:R0:W-:Y:S04]  /*28170*/  STL.64 [R1+0x260], R2 ;  /* 0x0002600201007387 */ /* 0x0001e80000100a00 */
[----:B0-----:R-:W2:Y:S04]  /*28180*/  LDL R2, [R1+0x868] ;  /* 0x0008680001027983 */ /* 0x001ea80000100800 */
[----:B------:R-:W-:Y:S04]  /*28190*/  STL.64 [R1+0x258], R8 ;  /* 0x0002580801007387 */ /* 0x000fe80000100a00 */
[----:B------:R-:W2:Y:S01]  /*281a0*/  LDL R3, [R1+0x794] ;  /* 0x0007940001037983 */ /* 0x000ea20000100800 */
[----:B------:R-:W-:-:S05]  /*281b0*/  IMAD.WIDE R6, R29, 0x2, R4 ;  /* 0x000000021d067825 */ /* 0x000fca00078e0204 */
[----:B------:R-:W-:Y:S04]  /*281c0*/  STL.64 [R1+0x250], R6 ;  /* 0x0002500601007387 */ /* 0x000fe80000100a00 */
[----:B--2---:R0:W-:Y:S04]  /*281d0*/  STL.64 [R1+0x3b80], R2 ;  /* 0x003b800201007387 */ /* 0x0041e80000100a00 */
[----:B0-----:R-:W2:Y:S04]  /*281e0*/  LDL R3, [R1+0x7a0] ;  /* 0x0007a00001037983 */ /* 0x001ea80000100800 */
[----:B------:R-:W3:Y:S04]  /*281f0*/  LDL R2, [R1+0x7a4] ;  /* 0x0007a40001027983 */ /* 0x000ee80000100800 */
[----:B--2---:R0:W-:Y:S04]  /*28200*/  STL [R1+0x3b88], R3 ;  /* 0x003b880301007387 */ /* 0x0041e80000100800 */
[----:B0-----:R-:W2:Y:S04]  /*28210*/  LDL R3, [R1+0x858] ;  /* 0x0008580001037983 */ /* 0x001ea80000100800 */
[----:B---3--:R0:W-:Y:S04]  /*28220*/  STL [R1+0x3b8c], R2 ;  /* 0x003b8c0201007387 */ /* 0x0081e80000100800 */
[----:B0-----:R-:W3:Y:S04]  /*28230*/  LDL R2, [R1+0x844] ;  /* 0x0008440001027983 */ /* 0x001ee80000100800 */
[----:B--2---:R0:W-:Y:S04]  /*28240*/  STL [R1+0x3b90], R3 ;  /* 0x003b900301007387 */ /* 0x0041e80000100800 */
[----:B0-----:R-:W2:Y:S04]  /*28250*/  LDL R3, [R1+0x840] ;  /* 0x0008400001037983 */ /* 0x001ea80000100800 */
[----:B---3--:R2:W-:Y:S04]  /*28260*/  STL [R1+0x3b94], R2 ;  /* 0x003b940201007387 */ /* 0x0085e80000100800 */
        /* <DEDUP_REMOVED lines=23> */
[----:B--2---:R-:W-:-:S03]  /*283e0*/  IMAD.WIDE R2, R3, 0x2, R4 ;  /* 0x0000000203027825 */ /* 0x004fc600078e0204 */
[----:B---3--:R0:W-:Y:S04]  /*283f0*/  STL.64 [R1+0x3b78], R22 ;  /* 0x003b781601007387 */ /* 0x0081e80000100a00 */
[----:B0-----:R-:W2:Y:S04]  /*28400*/  LDL R23, [R1+0x85c] ;  /* 0x00085c0001177983 */ /* 0x001ea80000100800 */
[----:B------:R0:W-:Y:S04]  /*28410*/  STL.64 [R1+0x248], R2 ;  /* 0x0002480201007387 */ /* 0x0001e80000100a00 */
[----:B0-----:R-:W3:Y:S02]  /*28420*/  LDL.LU R2, [R1+0x3b94] ;  /* 0x003b940001027983 */ /* 0x001ee40000300800 */
[----:B---3--:R-:W-:-:S05]  /*28430*/  IMAD.WIDE R2, R2, 0x2, R4 ;  /* 0x0000000202027825 */ /* 0x008fca00078e0204 */
        /* <DEDUP_REMOVED lines=10> */
[----:B0-----:R-:W3:Y:S01]  /*284e0*/  LDL.LU.64 R2, [R1+0x3b80] ;  /* 0x003b800001027983 */ /* 0x001ee20000300a00 */
[----:B--2---:R-:W-:-:S05]  /*284f0*/  IMAD.WIDE R22, R23, 0x2, R4 ;  /* 0x0000000217167825 */ /* 0x004fca00078e0204 */
[----:B------:R3:W-:Y:S02]  /*28500*/  STL.64 [R1+0x220], R22 ;  /* 0x0002201601007387 */ /* 0x0007e40000100a00 */
[----:B---3--:R-:W-:-:S05]  /*28510*/  IMAD.WIDE R22, R2, 0x2, R4 ;  /* 0x0000000202167825 */ /* 0x008fca00078e0204 */
        /* <DEDUP_REMOVED lines=8> */
[----:B------:R1:W-:Y:S04]  /*285a0*/  STL.64 [R1+0x1f8], R2 ;  /* 0x0001f80201007387 */ /* 0x0003e80000100a00 */
[----:B------:R2:W-:Y:S01]  /*285b0*/  STL.64 [R1+0x39a8], R10 ;  /* 0x0039a80a01007387 */ /* 0x0005e20000100a00 */
[----:B0-----:R-:W-:-:S04]  /*285c0*/  IMAD.WIDE R22, R11, 0x2, R4 ;  /* 0x000000020b167825 */ /* 0x001fc800078e0204 */
[--C-:B-1----:R-:W-:Y:S01]  /*285d0*/  IMAD.WIDE R2, R10, 0x2, R4.reuse ;  /* 0x000000020a027825 */ /* 0x102fe200078e0204 */
[----:B------:R0:W-:Y:S03]  /*285e0*/  STL.64 [R1+0x1f0], R22 ;  /* 0x0001f01601007387 */ /* 0x0001e60000100a00 */
[--C-:B--2---:R-:W-:Y:S01]  /*285f0*/  IMAD.WIDE R10, R26, 0x2, R4.reuse ;  /* 0x000000021a0a7825 */ /* 0x104fe200078e0204 */
[----:B------:R1:W-:Y:S04]  /*28600*/  STL.64 [R1+0x1e8], R2 ;  /* 0x0001e80201007387 */ /* 0x0003e80000100a00 */
[----:B------:R2:W-:Y:S01]  /*28610*/  STL.64 [R1+0x1e0], R10 ;  /* 0x0001e00a01007387 */ /* 0x0005e20000100a00 */
[----:B0-----:R-:W-:-:S04]  /*28620*/  IMAD.WIDE R22, R24, 0x2, R4 ;  /* 0x0000000218167825 */ /* 0x001fc800078e0204 */
[--C-:B-1----:R-:W-:Y:S01]  /*28630*/  IMAD.WIDE R2, R20, 0x2, R4.reuse ;  /* 0x0000000214027825 */ /* 0x102fe200078e0204 */
[----:B------:R-:W-:Y:S03]  /*28640*/  STL.64 [R1+0x1d8], R22 ;  /* 0x0001d81601007387 */ /* 0x000fe60000100a00 */
[--C-:B--2---:R-:W-:Y:S01]  /*28650*/  IMAD.WIDE R10, R25, 0x2, R4.reuse ;  /* 0x00000002190a7825 */ /* 0x104fe200078e0204 */
[----:B------:R-:W-:Y:S04]  /*28660*/  STL.64 [R1+0x39b0], R24 ;  /* 0x0039b01801007387 */ /* 0x000fe80000100a00 */
[----:B------:R0:W-:Y:S04]  /*28670*/  STL.64 [R1+0x1d0], R2 ;  /* 0x0001d00201007387 */ /* 0x0001e80000100a00 */
[----:B------:R1:W-:Y:S04]  /*28680*/  STL.64 [R1+0x1c8], R10 ;  /* 0x0001c80a01007387 */ /* 0x0003e80000100a00 */
[----:B------:R-:W-:Y:S01]  /*28690*/  STL.64 [R1+0x39b8], R28 ;  /* 0x0039b81c01007387 */ /* 0x000fe20000100a00 */
[----:B0-----:R-:W-:-:S04]  /*286a0*/  IMAD.WIDE R2, R28, 0x2, R4 ;  /* 0x000000021c027825 */ /* 0x001fc800078e0204 */
[--C-:B-1----:R-:W-:Y:S01]  /*286b0*/  IMAD.WIDE R10, R29, 0x2, R4.reuse ;  /* 0x000000021d0a7825 */ /* 0x102fe200078e0204 */
[----:B------:R0:W-:Y:S03]  /*286c0*/  STL.64 [R1+0x1c0], R2 ;  /* 0x0001c00201007387 */ /* 0x0001e60000100a00 */
[--C-:B------:R-:W-:Y:S01]  /*286d0*/  IMAD.WIDE R22, R13, 0x2, R4.reuse ;  /* 0x000000020d167825 */ /* 0x100fe200078e0204 */
[----:B------:R1:W-:Y:S04]  /*286e0*/  STL.64 [R1+0x1b8], R10 ;  /* 0x0001b80a01007387 */ /* 0x0003e80000100a00 */
[----:B------:R-:W-:Y:S01]  /*286f0*/  STL.64 [R1+0x39c0], R26 ;  /* 0x0039c01a01007387 */ /* 0x000fe20000100a00 */
[----:B0-----:R-:W-:-:S05]  /*28700*/  IMAD.WIDE R2, R27, 0x2, R4 ;  /* 0x000000021b027825 */ /* 0x001fca00078e0204 */
[----:B------:R0:W-:Y:S01]  /*28710*/  STL.64 [R1+0x1b0], R2 ;  /* 0x0001b00201007387 */ /* 0x0001e20000100a00 */
[----:B-1----:R-:W-:-:S03]  /*28720*/  IMAD.WIDE R10, R7, 0x2, R4 ;  /* 0x00000002070a7825 */ /* 0x002fc600078e0204 */
[----:B------:R-:W-:Y:S04]  /*28730*/  STL.64 [R1+0x1a8], R22 ;  /* 0x0001a81601007387 */ /* 0x000fe80000100a00 */
[----:B------:R1:W-:Y:S01]  /*28740*/  STL.64 [R1+0x39c8], R6 ;  /* 0x0039c80601007387 */ /* 0x0003e20000100a00 */
[----:B0-----:R-:W-:-:S05]  /*28750*/  IMAD.WIDE R2, R9, 0x2, R4 ;  /* 0x0000000209027825 */ /* 0x001fca00078e0204 */
[----:B------:R0:W-:Y:S01]  /*28760*/  STL.64 [R1+0x1a0], R2 ;  /* 0x0001a00201007387 */ /* 0x0001e20000100a00 */
[----:B-1----:R-:W-:-:S03]  /*28770*/  IMAD.WIDE R6, R14, 0x2, R4 ;  /* 0x000000020e067825 */ /* 0x002fc600078e0204 */
[----:B------:R-:W-:Y:S04]  /*28780*/  STL.64 [R1+0x198], R10 ;  /* 0x0001980a01007387 */ /* 0x000fe80000100a00 */
[----:B------:R1:W-:Y:S01]  /*28790*/  STL.64 [R1+0x39d0], R8 ;  /* 0x0039d00801007387 */ /* 0x0003e20000100a00 */
[----:B0-----:R-:W-:-:S05]  /*287a0*/  IMAD.WIDE R2, R8, 0x2, R4 ;  /* 0x0000000208027825 */ /* 0x001fca00078e0204 */
[----:B------:R0:W-:Y:S04]  /*287b0*/  STL.64 [R1+0x190], R2 ;  /* 0x0001900201007387 */ /* 0x0001e80000100a00 */
[----:B-1----:R-:W2:Y:S01]  /*287c0*/  LDL R8, [R1+0x71c] ;  /* 0x00071c0001087983 */ /* 0x002ea20000100800 */
[----:B------:R-:W-:-:S03]  /*287d0*/  IMAD.WIDE R22, R15, 0x2, R4 ;  /* 0x000000020f167825 */ /* 0x000fc600078e0204 */
[----:B------:R1:W-:Y:S01]  /*287e0*/  STL.64 [R1+0x188], R6 ;  /* 0x0001880601007387 */ /* 0x0003e20000100a00 */
[----:B0-----:R-:W-:-:S03]  /*287f0*/  IMAD.WIDE R2, R12, 0x2, R4 ;  /* 0x000000020c027825 */ /* 0x001fc600078e0204 */
[----:B------:R-:W3:Y:S04]  /*28800*/  LDL R9, [R1+0x718] ;  /* 0x0007180001097983 */ /* 0x000ee80000100800 */
[----:B------:R0:W-:Y:S04]  /*28810*/  STL.64 [R1+0x180], R2 ;  /* 0x0001800201007387 */ /* 0x0001e80000100a00 */
[----:B-1----:R-:W4:Y:S04]  /*28820*/  LDL R6, [R1+0x924] ;  /* 0x0009240001067983 */ /* 0x002f280000100800 */
[----:B------:R-:W5:Y:S04]  /*28830*/  LDL R7, [R1+0x930] ;  /* 0x0009300001077983 */ /* 0x000f680000100800 */
[----:B------:R-:W2:Y:S04]  /*28840*/  LDL R26, [R1+0x70c] ;  /* 0x00070c00011a7983 */ /* 0x000ea80000100800 */
[----:B------:R-:W2:Y:S04]  /*28850*/  LDL R27, [R1+0x708] ;  /* 0x00070800011b7983 */ /* 0x000ea80000100800 */
[----:B------:R-:W2:Y:S04]  /*28860*/  LDL R28, [R1+0x934] ;  /* 0x00093400011c7983 */ /* 0x000ea80000100800 */
[----:B------:R-:W2:Y:S04]  /*28870*/  LDL R29, [R1+0x948] ;  /* 0x00094800011d7983 */ /* 0x000ea80000100800 */
[----:B------:R-:W2:Y:S04]  /*28880*/  LDL R24, [R1+0x94c] ;  /* 0x00094c0001187983 */ /* 0x000ea80000100800 */
[----:B------:R-:W2:Y:S04]  /*28890*/  LDL R25, [R1+0x958] ;  /* 0x0009580001197983 */ /* 0x000ea80000100800 */
[----:B------:R-:W2:Y:S04]  /*288a0*/  LDL R10, [R1+0x6f4] ;  /* 0x0006f400010a7983 */ /* 0x000ea80000100800 */
[----:B------:R-:W2:Y:S04]  /*288b0*/  LDL R11, [R1+0x6f0] ;  /* 0x0006f000010b7983 */ /* 0x000ea80000100800 */
[----:B0-----:R-:W2:Y:S04]  /*288c0*/  LDL R2, [R1+0x95c] ;  /* 0x00095c0001027983 */ /* 0x001ea80000100800 */
[----:B------:R-:W2:Y:S04]  /*288d0*/  LDL R3, [R1+0x970] ;  /* 0x0009700001037983 */ /* 0x000ea80000100800 */
[----:B------:R0:W-:Y:S04]  /*288e0*/  STL.64 [R1+0x39d8], R12 ;  /* 0x0039d80c01007387 */ /* 0x0001e80000100a00 */
[----:B0-----:R-:W2:Y:S04]  /*288f0*/  LDL R12, [R1+0x90c] ;  /* 0x00090c00010c7983 */ /* 0x001ea80000100800 */
[----:B------:R-:W2:Y:S04]  /*28900*/  LDL R13, [R1+0x920] ;  /* 0x00092000010d7983 */ /* 0x000ea80000100800 */
[----:B------:R0:W-:Y:S04]  /*28910*/  STL.64 [R1+0x39e0], R14 ;  /* 0x0039e00e01007387 */ /* 0x0001e80000100a00 */
[----:B0-----:R-:W2:Y:S04]  /*28920*/  LDL R14, [R1+0x8fc] ;  /* 0x0008fc00010e7983 */ /* 0x001ea80000100800 */
[----:B------:R0:W-:Y:S04]  /*28930*/  STL.64 [R1+0x178], R22 ;  /* 0x0001781601007387 */ /* 0x0001e80000100a00 */
[----:B------:R-:W2:Y:S04]  /*28940*/  LDL R15, [R1+0x908] ;  /* 0x00090800010f7983 */ /* 0x000ea80000100800 */
[----:B------:R1:W-:Y:S01]  /*28950*/  STL.64 [R1+0x39e8], R16 ;  /* 0x0039e81001007387 */ /* 0x0003e20000100a00 */
[----:B0-----:R-:W-:-:S03]  /*28960*/  IMAD.WIDE R22, R16, 0x2, R4 ;  /* 0x0000000210167825 */ /* 0x001fc600078e0204 */
[----:B-1----:R-:W2:Y:S04]  /*28970*/  LDL R16, [R1+0x734] ;  /* 0x0007340001107983 */ /* 0x002ea80000100800 */
[----:B------:R0:W-:Y:S04]  /*28980*/  STL.64 [R1+0x170], R22 ;  /* 0x0001701601007387 */ /* 0x0001e80000100a00 */
[----:B------:R-:W3:Y:S01]  /*28990*/  LDL R17, [R1+0x730] ;  /* 0x0007300001117983 */ /* 0x000ee20000100800 */
[----:B0-----:R-:W-:-:S05]  /*289a0*/  IMAD.WIDE R22, R19, 0x2, R4 ;  /* 0x0000000213167825 */ /* 0x001fca00078e0204 */
[----:B------:R0:W-:Y:S04]  /*289b0*/  STL.64 [R1+0x168], R22 ;  /* 0x0001681601007387 */ /* 0x0001e80000100a00 */
[----:B0-----:R-:W3:Y:S04]  /*289c0*/  LDL.LU.64 R22, [R1+0x3b78] ;  /* 0x003b780001167983 */ /* 0x001ee80000300a00 */
[----:B------:R0:W-:Y:S04]  /*289d0*/  STL.64 [R1+0x39f0], R18 ;  /* 0x0039f01201007387 */ /* 0x0001e80000100a00 */
[----:B------:R2:W-:Y:S01]  /*289e0*/  STL.64 [R1+0x39f8], R20 ;  /* 0x0039f81401007387 */ /* 0x0005e20000100a00 */
[----:B0-----:R-:W-:-:S05]  /*289f0*/  IMAD.WIDE R18, R21, 0x2, R4 ;  /* 0x0000000215127825 */ /* 0x001fca00078e0204 */
[----:B------:R3:W-:Y:S01]  /*28a00*/  STL.64 [R1+0x160], R18 ;  /* 0x0001601201007387 */ /* 0x0007e20000100a00 */
[----:B--2---:R-:W-:-:S04]  /*28a10*/  IMAD.WIDE R20, R16, 0x2, R4 ;  /* 0x0000000210147825 */ /* 0x004fc800078e0204 */
[--C-:B---3--:R-:W-:Y:S01]  /*28a20*/  IMAD.WIDE R18, R23, 0x2, R4.reuse ;  /* 0x0000000217127825 */ /* 0x108fe200078e0204 */
[----:B------:R-:W-:Y:S04]  /*28a30*/  STL.64 [R1+0x3a30], R22 ;  /* 0x003a301601007387 */ /* 0x000fe80000100a00 */
[----:B------:R0:W-:Y:S04]  /*28a40*/  STL.64 [R1+0x158], R18 ;  /* 0x0001581201007387 */ /* 0x0001e80000100a00 */
[----:B------:R-:W-:Y:S01]  /*28a50*/  STL.64 [R1+0x3e8], R20 ;  /* 0x0003e81401007387 */ /* 0x000fe20000100a00 */
[----:B0-----:R-:W-:-:S04]  /*28a60*/  IMAD.WIDE R18, R17, 0x2, R4 ;  /* 0x0000000211127825 */ /* 0x001fc800078e0204 */
[--C-:B------:R-:W-:Y:S01]  /*28a70*/  IMAD.WIDE R16, R14, 0x2, R4.reuse ;  /* 0x000000020e107825 */ /* 0x100fe200078e0204 */
[----:B------:R0:W-:Y:S03]  /*28a80*/  STL.64 [R1+0x3f8], R18 ;  /* 0x0003f81201007387 */ /* 0x0001e60000100a00 */
[--C-:B------:R-:W-:Y:S01]  /*28a90*/  IMAD.WIDE R14, R15, 0x2, R4.reuse ;  /* 0x000000020f0e7825 */ /* 0x100fe200078e0204 */
[----:B------:R1:W-:Y:S04]  /*28aa0*/  STL.64 [R1+0x410], R16 ;  /* 0x0004101001007387 */ /* 0x0003e80000100a00 */
[----:B------:R2:W-:Y:S01]  /*28ab0*/  STL.64 [R1+0x420], R14 ;  /* 0x0004200e01007387 */ /* 0x0005e20000100a00 */
[----:B0-----:R-:W-:-:S04]  /*28ac0*/  IMAD.WIDE R18, R12, 0x2, R4 ;  /* 0x000000020c127825 */ /* 0x001fc800078e0204 */
[--C-:B-1----:R-:W-:Y:S01]  /*28ad0*/  IMAD.WIDE R16, R13, 0x2, R4.reuse ;  /* 0x000000020d107825 */ /* 0x102fe200078e0204 */
[----:B------:R-:W-:Y:S03]  /*28ae0*/  STL.64 [R1+0x438], R18 ;  /* 0x0004381201007387 */ /* 0x000fe60000100a00 */
[--C-:B--2---:R-:W-:Y:S01]  /*28af0*/  IMAD.WIDE R14, R8, 0x2, R4.reuse ;  /* 0x00000002080e7825 */ /* 0x104fe200078e0204 */
[----:B------:R-:W-:Y:S03]  /*28b00*/  STL.64 [R1+0x448], R16 ;  /* 0x0004481001007387 */ /* 0x000fe60000100a00 */
[--C-:B------:R-:W-:Y:S01]  /*28b10*/  IMAD.WIDE R12, R9, 0x2, R4.reuse ;  /* 0x00000002090c7825 */ /* 0x100fe200078e0204 */
[----:B------:R-:W-:Y:S03]  /*28b20*/  STL.64 [R1+0x468], R14 ;  /* 0x0004680e01007387 */ /* 0x000fe60000100a00 */
[--C-:B----4-:R-:W-:Y:S01]  /*28b30*/  IMAD.WIDE R8, R6, 0x2, R4.reuse ;  /* 0x0000000206087825 */ /* 0x110fe200078e0204 */
[----:B------:R0:W-:Y:S03]  /*28b40*/  STL.64 [R1+0x478], R12 ;  /* 0x0004780c01007387 */ /* 0x0001e60000100a00 */
[--C-:B-----5:R-:W-:Y:S01]  /*28b50*/  IMAD.WIDE R6, R7, 0x2, R4.reuse ;  /* 0x0000000207067825 */ /* 0x120fe200078e0204 */
        /* <DEDUP_REMOVED lines=19> */
[----:B------:R-:W2:Y:S04]  /*28c90*/  LDL R22, [R1+0x998] ;  /* 0x0009980001167983 */ /* 0x000ea80000100800 */
[----:B------:R-:W-:Y:S04]  /*28ca0*/  STL.64 [R1+0x550], R6 ;  /* 0x0005500601007387 */ /* 0x000fe80000100a00 */
[----:B------:R-:W3:Y:S01]  /*28cb0*/  LDL R23, [R1+0x6cc] ;  /* 0x0006cc0001177983 */ /* 0x000ee20000100800 */
[----:B------:R-:W-:-:S05]  /*28cc0*/  IMAD.WIDE R2, R3, 0x2, R4 ;  /* 0x0000000203027825 */ /* 0x000fca00078e0204 */
[----:B------:R-:W-:Y:S04]  /*28cd0*/  STL.64 [R1+0x568], R2 ;  /* 0x0005680201007387 */ /* 0x000fe80000100a00 */
[----:B---3--:R0:W-:Y:S04]  /*28ce0*/  STL [R1+0x3b60], R23 ;  /* 0x003b601701007387 */ /* 0x0081e80000100800 */
[----:B0-----:R-:W3:Y:S04]  /*28cf0*/  LDL R23, [R1+0x984] ;  /* 0x0009840001177983 */ /* 0x001ee80000100800 */
[----:B--2---:R0:W-:Y:S04]  /*28d00*/  STL [R1+0x3b64], R22 ;  /* 0x003b641601007387 */ /* 0x0041e80000100800 */
[----:B0-----:R-:W2:Y:S04]  /*28d10*/  LDL R22, [R1+0x980] ;  /* 0x0009800001167983 */ /* 0x001ea80000100800 */
[----:B---3--:R0:W-:Y:S04]  /*28d20*/  STL [R1+0x3b68], R23 ;  /* 0x003b681701007387 */ /* 0x0081e80000100800 */
[----:B0-----:R-:W3:Y:S04]  /*28d30*/  LDL R23, [R1+0x974] ;  /* 0x0009740001177983 */ /* 0x001ee80000100800 */
[----:B--2---:R0:W-:Y:S04]  /*28d40*/  STL [R1+0x3b6c], R22 ;  /* 0x003b6c1601007387 */ /* 0x0041e80000100800 */
[----:B0-----:R-:W2:Y:S04]  /*28d50*/  LDL R22, [R1+0x6e0] ;  /* 0x0006e00001167983 */ /* 0x001ea80000100800 */
[----:B---3--:R0:W-:Y:S04]  /*28d60*/  STL [R1+0x3b70], R23 ;  /* 0x003b701701007387 */ /* 0x0081e80000100800 */
[----:B0-----:R-:W3:Y:S04]  /*28d70*/  LDL R23, [R1+0x6e4] ;  /* 0x0006e40001177983 */ /* 0x001ee80000100800 */
[----:B--2---:R3:W-:Y:S04]  /*28d80*/  STL [R1+0x3b74], R22 ;  /* 0x003b741601007387 */ /* 0x0047e80000100800 */
[----:B------:R-:W2:Y:S04]  /*28d90*/  LDL R20, [R1+0x6c8] ;  /* 0x0006c80001147983 */ /* 0x000ea80000100800 */
[----:B------:R-:W4:Y:S04]  /*28da0*/  LDL R21, [R1+0x99c] ;  /* 0x00099c0001157983 */ /* 0x000f280000100800 */
        /* <DEDUP_REMOVED lines=21> */
[----:B------:R-:W2:Y:S01]  /*28f00*/  LDL R3, [R1+0xa54] ;  /* 0x000a540001037983 */ /* 0x000ea20000100800 */
        /* <DEDUP_REMOVED lines=19> */
[----:B------:R2:W-:Y:S02]  /*29040*/  STL.64 [R1+0x5f0], R22 ;  /* 0x0005f01601007387 */ /* 0x0005e40000100a00 */
[----:B--2---:R-:W-:-:S05]  /*29050*/  IMAD.WIDE R22, R20, 0x2, R4 ;  /* 0x0000000214167825 */ /* 0x004fca00078e0204 */
[----:B------:R4:W-:Y:S02]  /*29060*/  STL.64 [R1+0x610], R22 ;  /* 0x0006101601007387 */ /* 0x0009e40000100a00 */
[----:B----4-:R-:W-:-:S04]  /*29070*/  IMAD.WIDE R22, R21, 0x2, R4 ;  /* 0x0000000215167825 */ /* 0x010fc800078e0204 */
[--C-:B-----5:R-:W-:Y:S01]  /*29080*/  IMAD.WIDE R20, R18, 0x2, R4.reuse ;  /* 0x0000000212147825 */ /* 0x120fe200078e0204 */
[----:B------:R0:W-:Y:S04]  /*29090*/  STL.64 [R1+0x620], R22 ;  /* 0x0006201601007387 */ /* 0x0001e80000100a00 */
[----:B------:R1:W-:Y:S01]  /*290a0*/  STL.64 [R1+0x638], R20 ;  /* 0x0006381401007387 */ /* 0x0003e20000100a00 */
[----:B0-----:R-:W-:-:S04]  /*290b0*/  IMAD.WIDE R22, R19, 0x2, R4 ;  /* 0x0000000213167825 */ /* 0x001fc800078e0204 */
[--C-:B-1----:R-:W-:Y:S01]  /*290c0*/  IMAD.WIDE R20, R16, 0x2, R4.reuse ;  /* 0x0000000210147825 */ /* 0x102fe200078e0204 */
[----:B------:R-:W-:Y:S03]  /*290d0*/  STL.64 [R1+0x648], R22 ;  /* 0x0006481601007387 */ /* 0x000fe60000100a00 */
[--C-:B------:R-:W-:Y:S01]  /*290e0*/  IMAD.WIDE R18, R17, 0x2, R4.reuse ;  /* 0x0000000211127825 */ /* 0x100fe200078e0204 */
[----:B------:R-:W-:Y:S03]  /*290f0*/  STL.64 [R1+0x660], R20 ;  /* 0x0006601401007387 */ /* 0x000fe60000100a00 */
        /* <DEDUP_REMOVED lines=1184> */
[----:B------:R0:W-:Y:S03]  /*2db00*/  STL.64 [R1+0x2b10], R8 ;  /* 0x002b100801007387 */ /* 0x0001e60000100a00 */
[--C-:B------:R-:W-:Y:S01]  /*2db10*/  IMAD.WIDE R10, R11, 0x2, R4.reuse ;  /* 0x000000020b0a7825 */ /* 0x100fe200078e0204 */
[----:B------:R1:W-:Y:S04]  /*2db20*/  STL.64 [R1+0x2b20], R6 ;  /* 0x002b200601007387 */ /* 0x0003e80000100a00 */
[----:B------:R-:W-:Y:S01]  /*2db30*/  STL.64 [R1+0x2b30], R10 ;  /* 0x002b300a01007387 */ /* 0x000fe20000100a00 */
[----:B0-----:R-:W-:-:S03]  /*2db40*/  IMAD.WIDE R8, R2, 0x2, R4 ;  /* 0x0000000202087825 */ /* 0x001fc600078e0204 */
[----:B------:R-:W2:Y:S01]  /*2db50*/  LDL R2, [R1+0x4e8] ;  /* 0x0004e80001027983 */ /* 0x000ea20000100800 */
[----:B-1----:R-:W-:-:S03]  /*2db60*/  IMAD.WIDE R6, R3, 0x2, R4 ;  /* 0x0000000203067825 */ /* 0x002fc600078e0204 */
[----:B------:R-:W-:Y:S04]  /*2db70*/  STL.64 [R1+0x2b40], R8 ;  /* 0x002b400801007387 */ /* 0x000fe80000100a00 */
[----:B------:R-:W3:Y:S04]  /*2db80*/  LDL R3, [R1+0x4b4] ;  /* 0x0004b40001037983 */ /* 0x000ee80000100800 */
[----:B------:R-:W-:Y:S04]  /*2db90*/  STL.64 [R1+0x2b50], R6 ;  /* 0x002b500601007387 */ /* 0x000fe80000100a00 */
[----:B---3--:R-:W-:Y:S04]  /*2dba0*/  STL [R1+0x3a54], R3 ;  /* 0x003a540301007387 */ /* 0x008fe80000100800 */
[----:B------:R-:W3:Y:S04]  /*2dbb0*/  LDL R23, [R1+0x460] ;  /* 0x0004600001177983 */ /* 0x000ee80000100800 */
[----:B------:R-:W4:Y:S04]  /*2dbc0*/  LDL R22, [R1+0x464] ;  /* 0x0004640001167983 */ /* 0x000f280000100800 */
[----:B---3--:R0:W-:Y:S04]  /*2dbd0*/  STL [R1+0x3a44], R23 ;  /* 0x003a441701007387 */ /* 0x0081e80000100800 */
[----:B0-----:R-:W3:Y:S04]  /*2dbe0*/  LDL R23, [R1+0x488] ;  /* 0x0004880001177983 */ /* 0x001ee80000100800 */
[----:B----4-:R0:W-:Y:S04]  /*2dbf0*/  STL [R1+0x3a48], R22 ;  /* 0x003a481601007387 */ /* 0x0101e80000100800 */
[----:B0-----:R-:W4:Y:S01]  /*2dc00*/  LDL R22, [R1+0x48c] ;  /* 0x00048c0001167983 */ /* 0x001f220000100800 */
[----:B--2---:R-:W-:-:S03]  /*2dc10*/  IMAD.WIDE R2, R2, 0x2, R4 ;  /* 0x0000000202027825 */ /* 0x004fc600078e0204 */
[----:B---3--:R0:W-:Y:S04]  /*2dc20*/  STL [R1+0x3a4c], R23 ;  /* 0x003a4c1701007387 */ /* 0x0081e80000100800 */
[----:B0-----:R-:W2:Y:S04]  /*2dc30*/  LDL R23, [R1+0x4b0] ;  /* 0x0004b00001177983 */ /* 0x001ea80000100800 */
[----:B----4-:R-:W-:Y:S04]  /*2dc40*/  STL [R1+0x3a50], R22 ;  /* 0x003a501601007387 */ /* 0x010fe80000100800 */
[----:B------:R-:W3:Y:S04]  /*2dc50*/  LDL R20, [R1+0x434] ;  /* 0x0004340001147983 */ /* 0x000ee80000100800 */
[----:B------:R-:W4:Y:S04]  /*2dc60*/  LDL R21, [R1+0x430] ;  /* 0x0004300001157983 */ /* 0x000f280000100800 */
        /* <DEDUP_REMOVED lines=19> */
[----:B------:R0:W-:Y:S04]  /*2dda0*/  STL.64 [R1+0x2b60], R2 ;  /* 0x002b600201007387 */ /* 0x0001e80000100a00 */
[----:B0-----:R-:W3:Y:S04]  /*2ddb0*/  LDL.LU R3, [R1+0x3a54] ;  /* 0x003a540001037983 */ /* 0x001ee80000300800 */
[----:B------:R-:W4:Y:S01]  /*2ddc0*/  LDL R11, [R1+0x3a0] ;  /* 0x0003a000010b7983 */ /* 0x000f220000100800 */
[----:B--2---:R-:W-:-:S04]  /*2ddd0*/  IMAD.WIDE R22, R23, 0x2, R4 ;  /* 0x0000000217167825 */ /* 0x004fc800078e0204 */
[----:B---3--:R-:W-:-:S05]  /*2dde0*/  IMAD.WIDE R2, R3, 0x2, R4 ;  /* 0x0000000203027825 */ /* 0x008fca00078e0204 */
[----:B------:R0:W-:Y:S04]  /*2ddf0*/  STL.64 [R1+0x2b70], R2 ;  /* 0x002b700201007387 */ /* 0x0001e80000100a00 */
[----:B0-----:R-:W2:Y:S04]  /*2de00*/  LDL R2, [R1+0x39c] ;  /* 0x00039c0001027983 */ /* 0x001ea80000100800 */
[----:B------:R-:W3:Y:S04]  /*2de10*/  LDL R3, [R1+0x398] ;  /* 0x0003980001037983 */ /* 0x000ee80000100800 */
[----:B------:R0:W-:Y:S04]  /*2de20*/  STL.64 [R1+0x2b80], R22 ;  /* 0x002b801601007387 */ /* 0x0001e80000100a00 */
[----:B0-----:R-:W2:Y:S02]  /*2de30*/  LDL.LU R22, [R1+0x3a50] ;  /* 0x003a500001167983 */ /* 0x001ea40000300800 */
[----:B--2---:R-:W-:-:S05]  /*2de40*/  IMAD.WIDE R22, R22, 0x2, R4 ;  /* 0x0000000216167825 */ /* 0x004fca00078e0204 */
        /* <DEDUP_REMOVED lines=9> */
[----:B------:R0:W-:Y:S02]  /*2dee0*/  STL.64 [R1+0x2bc0], R22 ;  /* 0x002bc01601007387 */ /* 0x0001e40000100a00 */
[----:B0-----:R-:W-:-:S05]  /*2def0*/  IMAD.WIDE R22, R20, 0x2, R4 ;  /* 0x0000000214167825 */ /* 0x001fca00078e0204 */
        /* <DEDUP_REMOVED lines=39> */
[----:B------:R-:W2:Y:S04]  /*2e170*/  LDL R25, [R1+0x394] ;  /* 0x0003940001197983 */ /* 0x000ea80000100800 */
[----:B------:R0:W-:Y:S04]  /*2e180*/  STL.64 [R1+0x2d00], R8 ;  /* 0x002d000801007387 */ /* 0x0001e80000100a00 */
[----:B------:R-:W4:Y:S04]  /*2e190*/  LDL R10, [R1+0x390] ;  /* 0x00039000010a7983 */ /* 0x000f280000100800 */
[----:B------:R1:W-:Y:S01]  /*2e1a0*/  STL.64 [R1+0x2d10], R6 ;  /* 0x002d100601007387 */ /* 0x0003e20000100a00 */
[----:B0-----:R-:W-:-:S05]  /*2e1b0*/  IMAD.WIDE R8, R11, 0x2, R4 ;  /* 0x000000020b087825 */ /* 0x001fca00078e0204 */
[----:B------:R-:W-:Y:S01]  /*2e1c0*/  STL.64 [R1+0x2d20], R8 ;  /* 0x002d200801007387 */ /* 0x000fe20000100a00 */
[----:B-1----:R-:W-:-:S03]  /*2e1d0*/  IMAD.WIDE R6, R2, 0x2, R4 ;  /* 0x0000000202067825 */ /* 0x002fc600078e0204 */
[----:B------:R-:W5:Y:S01]  /*2e1e0*/  LDL R11, [R1+0x384] ;  /* 0x00038400010b7983 */ /* 0x000f620000100800 */
[----:B---3--:R-:W-:-:S03]  /*2e1f0*/  IMAD.WIDE R2, R3, 0x2, R4 ;  /* 0x0000000203027825 */ /* 0x008fc600078e0204 */
[----:B------:R-:W-:Y:S04]  /*2e200*/  STL.64 [R1+0x2d30], R6 ;  /* 0x002d300601007387 */ /* 0x000fe80000100a00 */
[----:B------:R-:W3:Y:S04]  /*2e210*/  LDL R22, [R1+0x380] ;  /* 0x0003800001167983 */ /* 0x000ee80000100800 */
[----:B------:R-:W-:Y:S04]  /*2e220*/  STL.64 [R1+0x2d40], R2 ;  /* 0x002d400201007387 */ /* 0x000fe80000100a00 */
[----:B------:R-:W2:Y:S04]  /*2e230*/  LDL R23, [R1+0x37c] ;  /* 0x00037c0001177983 */ /* 0x000ea80000100800 */
[----:B--2---:R0:W-:Y:S04]  /*2e240*/  STL [R1+0x3a38], R23 ;  /* 0x003a381701007387 */ /* 0x0041e80000100800 */
[----:B0-----:R-:W2:Y:S04]  /*2e250*/  LDL R23, [R1+0x388] ;  /* 0x0003880001177983 */ /* 0x001ea80000100800 */
[----:B---3--:R0:W-:Y:S04]  /*2e260*/  STL [R1+0x3a3c], R22 ;  /* 0x003a3c1601007387 */ /* 0x0081e80000100800 */
[----:B0-----:R-:W3:Y:S01]  /*2e270*/  LDL R22, [R1+0x38c] ;  /* 0x00038c0001167983 */ /* 0x001ee20000100800 */
[----:B------:R-:W-:-:S04]  /*2e280*/  IMAD.WIDE R28, R25, 0x2, R4 ;  /* 0x00000002191c7825 */ /* 0x000fc800078e0204 */
[--C-:B----4-:R-:W-:Y:S01]  /*2e290*/  IMAD.WIDE R24, R10, 0x2, R4.reuse ;  /* 0x000000020a187825 */ /* 0x110fe200078e0204 */
[----:B--2---:R3:W-:Y:S04]  /*2e2a0*/  STL [R1+0x3a40], R23 ;  /* 0x003a401701007387 */ /* 0x0047e80000100800 */
[----:B------:R-:W2:Y:S04]  /*2e2b0*/  LDL R20, [R1+0x378] ;  /* 0x0003780001147983 */ /* 0x000ea80000100800 */
[----:B------:R-:W4:Y:S04]  /*2e2c0*/  LDL R2, [R1+0x374] ;  /* 0x0003740001027983 */ /* 0x000f280000100800 */
[----:B------:R-:W2:Y:S01]  /*2e2d0*/  LDL R3, [R1+0x370] ;  /* 0x0003700001037983 */ /* 0x000ea20000100800 */
[----:B---3--:R-:W-:-:S03]  /*2e2e0*/  IMAD.WIDE R22, R22, 0x2, R4 ;  /* 0x0000000216167825 */ /* 0x008fc600078e0204 */
[----:B------:R-:W3:Y:S04]  /*2e2f0*/  LDL R21, [R1+0x36c] ;  /* 0x00036c0001157983 */ /* 0x000ee80000100800 */
        /* <DEDUP_REMOVED lines=14> */
[----:B------:R0:W-:Y:S04]  /*2e3e0*/  STL.64 [R1+0x2d50], R28 ;  /* 0x002d501c01007387 */ /* 0x0001e80000100a00 */
[----:B0-----:R-:W2:Y:S04]  /*2e3f0*/  LDL R28, [R1+0x328] ;  /* 0x00032800011c7983 */ /* 0x001ea80000100800 */
[----:B------:R-:W2:Y:S04]  /*2e400*/  LDL R29, [R1+0x324] ;  /* 0x00032400011d7983 */ /* 0x000ea80000100800 */
[----:B------:R0:W-:Y:S04]  /*2e410*/  STL.64 [R1+0x2d60], R24 ;  /* 0x002d601801007387 */ /* 0x0001e80000100a00 */
[----:B------:R-:W2:Y:S04]  /*2e420*/  LDL R10, [R1+0x9c4] ;  /* 0x0009c400010a7983 */ /* 0x000ea80000100800 */
[----:B0-----:R-:W2:Y:S04]  /*2e430*/  LDL R24, [R1+0x320] ;  /* 0x0003200001187983 */ /* 0x001ea80000100800 */
[----:B------:R-:W2:Y:S04]  /*2e440*/  LDL R25, [R1+0x31c] ;  /* 0x00031c0001197983 */ /* 0x000ea80000100800 */
[----:B------:R0:W-:Y:S04]  /*2e450*/  STL.64 [R1+0x2d70], R22 ;  /* 0x002d701601007387 */ /* 0x0001e80000100a00 */
[----:B0-----:R-:W2:Y:S02]  /*2e460*/  LDL.LU R23, [R1+0x3a40] ;  /* 0x003a400001177983 */ /* 0x001ea40000300800 */
[----:B--2---:R-:W-:-:S05]  /*2e470*/  IMAD.WIDE R22, R23, 0x2, R4 ;  /* 0x0000000217167825 */ /* 0x004fca00078e0204 */
[----:B------:R5:W-:Y:S02]  /*2e480*/  STL.64 [R1+0x2d80], R22 ;  /* 0x002d801601007387 */ /* 0x000be40000100a00 */
[----:B-----5:R-:W-:-:S05]  /*2e490*/  IMAD.WIDE R22, R11, 0x2, R4 ;  /* 0x000000020b167825 */ /* 0x020fca00078e0204 */
[----:B------:R0:W-:Y:S04]  /*2e4a0*/  STL.64 [R1+0x2d90], R22 ;  /* 0x002d901601007387 */ /* 0x0001e80000100a00 */
[----:B0-----:R-:W2:Y:S04]  /*2e4b0*/  LDL.LU R22, [R1+0x3a3c] ;  /* 0x003a3c0001167983 */ /* 0x001ea80000300800 */
[----:B------:R-:W5:Y:S01]  /*2e4c0*/  LDL.LU R11, [R1+0x1c] ;  /* 0x00001c00010b7983 */ /* 0x000f620000300800 */
        /* <DEDUP_REMOVED lines=8> */
[--C-:B------:R-:W-:Y:S01]  /*2e550*/  IMAD.WIDE R2, R3, 0x2, R4.reuse ;  /* 0x0000000203027825 */ /* 0x100fe200078e0204 */
[----:B------:R0:W-:Y:S04]  /*2e560*/  STL.64 [R1+0x2dd0], R22 ;  /* 0x002dd01601007387 */ /* 0x0001e80000100a00 */
[----:B0-----:R-:W2:Y:S04]  /*2e570*/  LDL.LU.64 R22, [R1+0x3a30] ;  /* 0x003a300001167983 */ /* 0x001ea80000300a00 */
[----:B------:R0:W-:Y:S04]  /*2e580*/  STL.64 [R1+0x2de0], R2 ;  /* 0x002de00201007387 */ /* 0x0001e80000100a00 */
[----:B0-----:R-:W4:Y:S01]  /*2e590*/  LDL.LU.64 R2, [R1+0x3a28] ;  /* 0x003a280001027983 */ /* 0x001f220000300a00 */
[----:B---3--:R-:W-:-:S05]  /*2e5a0*/  IMAD.WIDE R20, R21, 0x2, R4 ;  /* 0x0000000215147825 */ /* 0x008fca00078e0204 */
[----:B------:R0:W-:Y:S02]  /*2e5b0*/  STL.64 [R1+0x2df0], R20 ;  /* 0x002df01401007387 */ /* 0x0001e40000100a00 */
[----:B0-----:R-:W-:-:S04]  /*2e5c0*/  IMAD.WIDE R20, R18, 0x2, R4 ;  /* 0x0000000212147825 */ /* 0x001fc800078e0204 */
[--C-:B------:R-:W-:Y:S01]  /*2e5d0*/  IMAD.WIDE R18, R19, 0x2, R4.reuse ;  /* 0x0000000213127825 */ /* 0x100fe200078e0204 */
[----:B------:R0:W-:Y:S04]  /*2e5e0*/  STL.64 [R1+0x2e00], R20 ;  /* 0x002e001401007387 */ /* 0x0001e80000100a00 */
[----:B------:R1:W-:Y:S01]  /*2e5f0*/  STL.64 [R1+0x2e10], R18 ;  /* 0x002e101201007387 */ /* 0x0003e20000100a00 */
[----:B0-----:R-:W-:-:S04]  /*2e600*/  IMAD.WIDE R20, R16, 0x2, R4 ;  /* 0x0000000210147825 */ /* 0x001fc800078e0204 */
[--C-:B-1----:R-:W-:Y:S01]  /*2e610*/  IMAD.WIDE R18, R17, 0x2, R4.reuse ;  /* 0x0000000211127825 */ /* 0x102fe200078e0204 */
        /* <DEDUP_REMOVED lines=9> */
[--C-:B---3--:R-:W-:Y:S01]  /*2e6b0*/  IMAD.WIDE R14, R8, 0x2, R4.reuse ;  /* 0x00000002080e7825 */ /* 0x108fe200078e0204 */
        /* <DEDUP_REMOVED lines=11> */
[--C-:B----4-:R-:W-:Y:S02]  /*2e770*/  IMAD.WIDE R6, R2, 0x2, R4.reuse ;  /* 0x0000000202067825 */ /* 0x110fe400078e0204 */
[----:B------:R-:W3:Y:S02]  /*2e780*/  LDL.LU R2, [R1+0x3a20] ;  /* 0x003a200001027983 */ /* 0x000ee40000300800 */
[--C-:B0-----:R-:W-:Y:S02]  /*2e790*/  IMAD.WIDE R12, R3, 0x2, R4.reuse ;  /* 0x00000002030c7825 */ /* 0x101fe400078e0204 */
[----:B------:R0:W-:Y:S04]  /*2e7a0*/  STL.64 [R1+0x2ec8], R8 ;  /* 0x002ec80801007387 */ /* 0x0001e80000100a00 */
[----:B------:R-:W3:Y:S04]  /*2e7b0*/  LDL.LU R3, [R1+0x3a1c] ;  /* 0x003a1c0001037983 */ /* 0x000ee80000300800 */
[----:B------:R1:W-:Y:S01]  /*2e7c0*/  STL.64 [R1+0x2ed8], R6 ;  /* 0x002ed80601007387 */ /* 0x0003e20000100a00 */
[----:B0-----:R-:W-:-:S03]  /*2e7d0*/  IMAD.WIDE R8, R29, 0x2, R4 ;  /* 0x000000021d087825 */ /* 0x001fc600078e0204 */
[----:B------:R0:W-:Y:S01]  /*2e7e0*/  STL.64 [R1+0x2ee8], R12 ;  /* 0x002ee80c01007387 */ /* 0x0001e20000100a00 */
[----:B-1----:R-:W-:-:S04]  /*2e7f0*/  IMAD.WIDE R6, R28, 0x2, R4 ;  /* 0x000000021c067825 */ /* 0x002fc800078e0204 */
[--C-:B0-----:R-:W-:Y:S01]  /*2e800*/  IMAD.WIDE R12, R24, 0x2, R4.reuse ;  /* 0x00000002180c7825 */ /* 0x101fe200078e0204 */
[----:B------:R0:W-:Y:S03]  /*2e810*/  STL.64 [R1+0x2ef8], R6 ;  /* 0x002ef80601007387 */ /* 0x0001e60000100a00 */
[----:B------:R-:W-:Y:S01]  /*2e820*/  IMAD R0, R0, c[0x0][0x190], RZ ;  /* 0x0000640000007a24 */ /* 0x000fe200078e02ff */
[----:B------:R1:W-:Y:S04]  /*2e830*/  STL.64 [R1+0x2f08], R8 ;  /* 0x002f080801007387 */ /* 0x0003e80000100a00 */
[----:B------:R-:W-:Y:S01]  /*2e840*/  STL.64 [R1+0x2f18], R12 ;  /* 0x002f180c01007387 */ /* 0x000fe20000100a00 */
[----:B0-----:R-:W-:-:S04]  /*2e850*/  IMAD.WIDE R6, R25, 0x2, R4 ;  /* 0x0000000219067825 */ /* 0x001fc800078e0204 */
[--C-:B-1----:R-:W-:Y:S01]  /*2e860*/  IMAD.WIDE R8, R10, 0x2, R4.reuse ;  /* 0x000000020a087825 */ /* 0x102fe200078e0204 */
[----:B------:R3:W-:Y:S03]  /*2e870*/  STL.64 [R1+0x2f28], R6 ;  /* 0x002f280601007387 */ /* 0x0007e60000100a00 */
[----:B------:R-:W-:Y:S01]  /*2e880*/  IMAD.WIDE R4, R0, 0x2, R4 ;  /* 0x0000000200047825 */ /* 0x000fe200078e0204 */
[----:B------:R-:W-:Y:S04]  /*2e890*/  STL.64 [R1+0x2f48], R8 ;  /* 0x002f480801007387 */ /* 0x000fe80000100a00 */
[----:B--2---:R0:W-:Y:S04]  /*2e8a0*/  STL [R1+0x3a00], R23 ;  /* 0x003a001701007387 */ /* 0x0041e80000100800 */
[----:B------:R5:W-:Y:S01]  /*2e8b0*/  STL.64 [R1+0x2f38], R4 ;  /* 0x002f380401007387 */ /* 0x000be20000100a00 */
[----:B---3--:R-:W-:-:S05]  /*2e8c0*/  IMAD.WIDE R6, R22, 0x2, R2 ;  /* 0x0000000216067825 */ /* 0x008fca00078e0202 */
[----:B------:R-:W-:Y:S04]  /*2e8d0*/  STL.64 [R1+0x150], R6 ;  /* 0x0001500601007387 */ /* 0x000fe80000100a00 */
[----:B0-----:R-:W2:Y:S04]  /*2e8e0*/  LDL.LU R23, [R1+0x94] ;  /* 0x0000940001177983 */ /* 0x001ea80000300800 */
[----:B------:R-:W3:Y:S01]  /*2e8f0*/  LDL.LU R22, [R1+0xbc] ;  /* 0x0000bc0001167983 */ /* 0x000ee20000300800 */
[----:B-----5:R-:W-:-:S05]  /*2e900*/  IMAD.WIDE R4, R11, 0x2, R2 ;  /* 0x000000020b047825 */ /* 0x020fca00078e0202 */
[----:B------:R-:W-:Y:S04]  /*2e910*/  STL.64 [R1+0x148], R4 ;  /* 0x0001480401007387 */ /* 0x000fe80000100a00 */
[----:B---3--:R0:W-:Y:S04]  /*2e920*/  STL [R1+0x3a04], R22 ;  /* 0x003a041601007387 */ /* 0x0081e80000100800 */
[----:B0-----:R-:W3:Y:S04]  /*2e930*/  LDL.LU R22, [R1+0x90] ;  /* 0x0000900001167983 */ /* 0x001ee80000300800 */
[----:B--2---:R0:W-:Y:S04]  /*2e940*/  STL [R1+0x3a08], R23 ;  /* 0x003a081701007387 */ /* 0x0041e80000100800 */
[----:B0-----:R-:W2:Y:S04]  /*2e950*/  LDL.LU R23, [R1+0x8c] ;  /* 0x00008c0001177983 */ /* 0x001ea80000300800 */
[----:B---3--:R0:W-:Y:S04]  /*2e960*/  STL [R1+0x3a0c], R22 ;  /* 0x003a0c1601007387 */ /* 0x0081e80000100800 */
[----:B0-----:R-:W3:Y:S04]  /*2e970*/  LDL.LU R22, [R1+0x88] ;  /* 0x0000880001167983 */ /* 0x001ee80000300800 */
[----:B--2---:R0:W-:Y:S04]  /*2e980*/  STL [R1+0x3a10], R23 ;  /* 0x003a101701007387 */ /* 0x0041e80000100800 */
[----:B0-----:R-:W2:Y:S04]  /*2e990*/  LDL.LU R23, [R1+0x70] ;  /* 0x0000700001177983 */ /* 0x001ea80000300800 */
[----:B---3--:R0:W-:Y:S04]  /*2e9a0*/  STL [R1+0x3a14], R22 ;  /* 0x003a141601007387 */ /* 0x0081e80000100800 */
[----:B0-----:R-:W3:Y:S04]  /*2e9b0*/  LDL.LU R22, [R1+0x50] ;  /* 0x0000500001167983 */ /* 0x001ee80000300800 */
[----:B--2---:R3:W-:Y:S04]  /*2e9c0*/  STL [R1+0x3a18], R23 ;  /* 0x003a181701007387 */ /* 0x0047e80000100800 */
[----:B------:R-:W2:Y:S04]  /*2e9d0*/  LDL.LU R4, [R1+0xc4] ;  /* 0x0000c40001047983 */ /* 0x000ea80000300800 */
[----:B------:R-:W4:Y:S04]  /*2e9e0*/  LDL.LU R20, [R1+0xfc] ;  /* 0x0000fc0001147983 */ /* 0x000f280000300800 */
[----:B------:R-:W5:Y:S04]  /*2e9f0*/  LDL.LU R21, [R1+0x7f0] ;  /* 0x0007f00001157983 */ /* 0x000f680000300800 */
        /* <DEDUP_REMOVED lines=46> */
[----:B0-----:R-:W2:Y:S04]  /*2ece0*/  LDL.LU R23, [R1+0x3a00] ;  /* 0x003a000001177983 */ /* 0x001ea80000300800 */
[----:B------:R0:W-:Y:S02]  /*2ecf0*/  STL.64 [R1+0xf8], R20 ;  /* 0x0000f81401007387 */ /* 0x0001e40000100a00 */
[----:B0-----:R-:W-:-:S04]  /*2ed00*/  IMAD.WIDE R20, R18, 0x2, R2 ;  /* 0x0000000212147825 */ /* 0x001fc800078e0202 */
[--C-:B------:R-:W-:Y:S01]  /*2ed10*/  IMAD.WIDE R18, R19, 0x2, R2.reuse ;  /* 0x0000000213127825 */ /* 0x100fe200078e0202 */
[----:B------:R0:W-:Y:S04]  /*2ed20*/  STL.64 [R1+0xf0], R20 ;  /* 0x0000f01401007387 */ /* 0x0001e80000100a00 */
[----:B0-----:R-:W3:Y:S04]  /*2ed30*/  LDL.LU.64 R20, [R1+0x39f8] ;  /* 0x0039f80001147983 */ /* 0x001ee80000300a00 */
[----:B------:R0:W-:Y:S02]  /*2ed40*/  STL.64 [R1+0xe8], R18 ;  /* 0x0000e81201007387 */ /* 0x0001e40000100a00 */
[----:B0-----:R-:W-:-:S04]  /*2ed50*/  IMAD.WIDE R18, R16, 0x2, R2 ;  /* 0x0000000210127825 */ /* 0x001fc800078e0202 */
[--C-:B------:R-:W-:Y:S01]  /*2ed60*/  IMAD.WIDE R16, R17, 0x2, R2.reuse ;  /* 0x0000000211107825 */ /* 0x100fe200078e0202 */
[----:B------:R0:W-:Y:S04]  /*2ed70*/  STL.64 [R1+0xe0], R18 ;  /* 0x0000e01201007387 */ /* 0x0001e80000100a00 */
[----:B0-----:R-:W4:Y:S04]  /*2ed80*/  LDL.LU.64 R18, [R1+0x39f0] ;  /* 0x0039f00001127983 */ /* 0x001f280000300a00 */
[----:B------:R0:W-:Y:S02]  /*2ed90*/  STL.64 [R1+0xd8], R16 ;  /* 0x0000d81001007387 */ /* 0x0001e40000100a00 */
[----:B0-----:R-:W-:-:S04]  /*2eda0*/  IMAD.WIDE R16, R14, 0x2, R2 ;  /* 0x000000020e107825 */ /* 0x001fc800078e0202 */
[--C-:B------:R-:W-:Y:S01]  /*2edb0*/  IMAD.WIDE R14, R15, 0x2, R2.reuse ;  /* 0x000000020f0e7825 */ /* 0x100fe200078e0202 */
[----:B------:R0:W-:Y:S04]  /*2edc0*/  STL.64 [R1+0xd0], R16 ;  /* 0x0000d01001007387 */ /* 0x0001e80000100a00 */
[----:B0-----:R-:W5:Y:S04]  /*2edd0*/  LDL.LU.64 R16, [R1+0x39e8] ;  /* 0x0039e80001107983 */ /* 0x001f680000300a00 */
[----:B------:R0:W-:Y:S02]  /*2ede0*/  STL.64 [R1+0xc8], R14 ;  /* 0x0000c80e01007387 */ /* 0x0001e40000100a00 */
[----:B0-----:R-:W-:-:S04]  /*2edf0*/  IMAD.WIDE R14, R12, 0x2, R2 ;  /* 0x000000020c0e7825 */ /* 0x001fc800078e0202 */
[--C-:B------:R-:W-:Y:S01]  /*2ee00*/  IMAD.WIDE R12, R13, 0x2, R2.reuse ;  /* 0x000000020d0c7825 */ /* 0x100fe200078e0202 */
[----:B------:R0:W-:Y:S04]  /*2ee10*/  STL.64 [R1+0xc0], R14 ;  /* 0x0000c00e01007387 */ /* 0x0001e80000100a00 */
[----:B0-----:R-:W2:Y:S04]  /*2ee20*/  LDL.LU.64 R14, [R1+0x39e0] ;  /* 0x0039e000010e7983 */ /* 0x001ea80000300a00 */
        /* <DEDUP_REMOVED lines=30> */
[----:B------:R0:W-:Y:S04]  /*2f010*/  STL.64 [R1+0x58], R10 ;  /* 0x0000580a01007387 */ /* 0x0001e80000100a00 */
[----:B0-----:R-:W3:Y:S01]  /*2f020*/  LDL.LU.64 R10, [R1+0x39a8] ;  /* 0x0039a800010a7983 */ /* 0x001ee20000300a00 */
[----:B------:R-:W-:-:S05]  /*2f030*/  IMAD.WIDE R4, R5, 0x2, R2 ;  /* 0x0000000205047825 */ /* 0x000fca00078e0202 */
[----:B------:R2:W-:Y:S02]  /*2f040*/  STL.64 [R1+0x50], R4 ;  /* 0x0000500401007387 */ /* 0x0005e40000100a00 */
[----:B--2---:R-:W-:-:S05]  /*2f050*/  IMAD.WIDE R4, R6, 0x2, R2 ;  /* 0x0000000206047825 */ /* 0x004fca00078e0202 */
[----:B------:R4:W-:Y:S02]  /*2f060*/  STL.64 [R1+0x48], R4 ;  /* 0x0000480401007387 */ /* 0x0009e40000100a00 */
[----:B----4-:R-:W-:-:S05]  /*2f070*/  IMAD.WIDE R4, R18, 0x2, R2 ;  /* 0x0000000212047825 */ /* 0x010fca00078e0202 */
[----:B------:R5:W-:Y:S02]  /*2f080*/  STL.64 [R1+0x40], R4 ;  /* 0x0000400401007387 */ /* 0x000be40000100a00 */
[----:B-----5:R-:W-:-:S05]  /*2f090*/  IMAD.WIDE R4, R17, 0x2, R2 ;  /* 0x0000000211047825 */ /* 0x020fca00078e0202 */
[----:B------:R3:W-:Y:S01]  /*2f0a0*/  STL.64 [R1+0x38], R4 ;  /* 0x0000380401007387 */ /* 0x0007e20000100a00 */
[----:B------:R-:W-:-:S04]  /*2f0b0*/  IMAD.WIDE R6, R7, 0x2, R2 ;  /* 0x0000000207067825 */ /* 0x000fc800078e0202 */
[----:B------:R-:W-:-:S04]  /*2f0c0*/  IMAD.WIDE R16, R16, 0x2, R2 ;  /* 0x0000000210107825 */ /* 0x000fc800078e0202 */
[----:B---3--:R-:W-:-:S04]  /*2f0d0*/  IMAD.WIDE R4, R11, 0x2, R2 ;  /* 0x000000020b047825 */ /* 0x008fc800078e0202 */
[--C-:B------:R-:W-:Y:S01]  /*2f0e0*/  IMAD.WIDE R10, R10, 0x2, R2.reuse ;  /* 0x000000020a0a7825 */ /* 0x100fe200078e0202 */
[----:B------:R0:W-:Y:S04]  /*2f0f0*/  STL.64 [R1+0x30], R4 ;  /* 0x0000300401007387 */ /* 0x0001e80000100a00 */
[----:B------:R1:W-:Y:S01]  /*2f100*/  STL.64 [R1+0x28], R10 ;  /* 0x0000280a01007387 */ /* 0x0003e20000100a00 */
[----:B0-----:R-:W-:-:S04]  /*2f110*/  IMAD.WIDE R4, R26, 0x2, R2 ;  /* 0x000000021a047825 */ /* 0x001fc800078e0202 */
[--C-:B-1----:R-:W-:Y:S01]  /*2f120*/  IMAD.WIDE R10, R24, 0x2, R2.reuse ;  /* 0x00000002180a7825 */ /* 0x102fe200078e0202 */
[----:B------:R0:W-:Y:S04]  /*2f130*/  STL.64 [R1+0x20], R4 ;  /* 0x0000200401007387 */ /* 0x0001e80000100a00 */
[----:B------:R1:W-:Y:S01]  /*2f140*/  STL.64 [R1+0x18], R10 ;  /* 0x0000180a01007387 */ /* 0x0003e20000100a00 */
[----:B0-----:R-:W-:-:S04]  /*2f150*/  IMAD.WIDE R4, R20, 0x2, R2 ;  /* 0x0000000214047825 */ /* 0x001fc800078e0202 */
[--C-:B-1----:R-:W-:Y:S01]  /*2f160*/  IMAD.WIDE R10, R25, 0x2, R2.reuse ;  /* 0x00000002190a7825 */ /* 0x102fe200078e0202 */
[----:B------:R0:W-:Y:S03]  /*2f170*/  STL.64 [R1+0x10], R4 ;  /* 0x0000100401007387 */ /* 0x0001e60000100a00 */
[--C-:B------:R-:W-:Y:S01]  /*2f180*/  IMAD.WIDE R26, R27, 0x2, R2.reuse ;  /* 0x000000021b1a7825 */ /* 0x100fe200078e0202 */
[----:B------:R1:W-:Y:S03]  /*2f190*/  STL.64 [R1+0x8], R10 ;  /* 0x0000080a01007387 */ /* 0x0003e60000100a00 */
[----:B0-----:R-:W-:-:S04]  /*2f1a0*/  IMAD.WIDE R4, R28, 0x2, R2 ;  /* 0x000000021c047825 */ /* 0x001fc800078e0202 */
[----:B------:R-:W-:-:S04]  /*2f1b0*/  IMAD.WIDE R28, R29, 0x2, R2 ;  /* 0x000000021d1c7825 */ /* 0x000fc800078e0202 */
[--C-:B------:R-:W-:Y:S01]  /*2f1c0*/  IMAD.WIDE R24, R13, 0x2, R2.reuse ;  /* 0x000000020d187825 */ /* 0x100fe200078e0202 */
[----:B------:R-:W-:Y:S04]  /*2f1d0*/  STL.64 [R1+0x3948], R28 ;  /* 0x0039481c01007387 */ /* 0x000fe80000100a00 */
[----:B------:R0:W-:Y:S01]  /*2f1e0*/  STL.64 [R1], R4 ;  /* 0x0000000401007387 */ /* 0x0001e20000100a00 */
[----:B-1----:R-:W-:-:S03]  /*2f1f0*/  IMAD.WIDE R10, R14, 0x2, R2 ;  /* 0x000000020e0a7825 */ /* 0x002fc600078e0202 */
[----:B------:R1:W-:Y:S01]  /*2f200*/  STL.64 [R1+0x3950], R26 ;  /* 0x0039501a01007387 */ /* 0x0003e20000100a00 */
[----:B------:R-:W-:-:S03]  /*2f210*/  IMAD.WIDE R12, R12, 0x2, R2 ;  /* 0x000000020c0c7825 */ /* 0x000fc600078e0202 */
[----:B------:R-:W-:Y:S01]  /*2f220*/  STL.64 [R1+0x3958], R24 ;  /* 0x0039581801007387 */ /* 0x000fe20000100a00 */
[----:B0-----:R-:W-:-:S04]  /*2f230*/  IMAD.WIDE R4, R9, 0x2, R2 ;  /* 0x0000000209047825 */ /* 0x001fc800078e0202 */
[--C-:B------:R-:W-:Y:S01]  /*2f240*/  IMAD.WIDE R8, R8, 0x2, R2.reuse ;  /* 0x0000000208087825 */ /* 0x100fe200078e0202 */
[----:B------:R-:W-:Y:S04]  /*2f250*/  STL.64 [R1+0x3940], R4 ;  /* 0x0039400401007387 */ /* 0x000fe80000100a00 */
[----:B------:R-:W-:Y:S01]  /*2f260*/  STL.64 [R1+0x3938], R6 ;  /* 0x0039380601007387 */ /* 0x000fe20000100a00 */
[----:B------:R-:W-:-:S03]  /*2f270*/  IMAD.WIDE R14, R15, 0x2, R2 ;  /* 0x000000020f0e7825 */ /* 0x000fc600078e0202 */
[----:B------:R-:W-:Y:S04]  /*2f280*/  STL.64 [R1+0x3960], R8 ;  /* 0x0039600801007387 */ /* 0x000fe80000100a00 */
[----:B-1----:R-:W2:Y:S04]  /*2f290*/  LDL.LU R26, [R1+0x734] ;  /* 0x00073400011a7983 */ /* 0x002ea80000300800 */
[----:B------:R-:W-:Y:S04]  /*2f2a0*/  STL.64 [R1+0x3968], R10 ;  /* 0x0039680a01007387 */ /* 0x000fe80000100a00 */
[----:B------:R-:W3:Y:S04]  /*2f2b0*/  LDL.LU R27, [R1+0x730] ;  /* 0x00073000011b7983 */ /* 0x000ee80000300800 */
[----:B------:R-:W-:Y:S04]  /*2f2c0*/  STL.64 [R1+0x3970], R12 ;  /* 0x0039700c01007387 */ /* 0x000fe80000100a00 */
[----:B------:R-:W4:Y:S04]  /*2f2d0*/  LDL.LU R28, [R1+0x908] ;  /* 0x00090800011c7983 */ /* 0x000f280000300800 */
[----:B------:R-:W5:Y:S04]  /*2f2e0*/  LDL.LU R29, [R1+0x920] ;  /* 0x00092000011d7983 */ /* 0x000f680000300800 */
[----:B------:R0:W-:Y:S04]  /*2f2f0*/  STL.64 [R1+0x3978], R14 ;  /* 0x0039780e01007387 */ /* 0x0001e80000100a00 */
[----:B0-----:R-:W4:Y:S04]  /*2f300*/  LDL.LU R14, [R1+0x71c] ;  /* 0x00071c00010e7983 */ /* 0x001f280000300800 */
[----:B------:R-:W5:Y:S04]  /*2f310*/  LDL.LU R9, [R1+0x718] ;  /* 0x0007180001097983 */ /* 0x000f680000300800 */
[----:B------:R-:W5:Y:S04]  /*2f320*/  LDL.LU R15, [R1+0x924] ;  /* 0x00092400010f7983 */ /* 0x000f680000300800 */
[----:B------:R-:W5:Y:S04]  /*2f330*/  LDL.LU R6, [R1+0x930] ;  /* 0x0009300001067983 */ /* 0x000f680000300800 */
[----:B------:R0:W-:Y:S04]  /*2f340*/  STL.64 [R1+0x3980], R16 ;  /* 0x0039801001007387 */ /* 0x0001e80000100a00 */
[----:B0-----:R-:W5:Y:S04]  /*2f350*/  LDL.LU R16, [R1+0x8fc] ;  /* 0x0008fc0001107983 */ /* 0x001f680000300800 */
[----:B------:R-:W5:Y:S04]  /*2f360*/  LDL.LU R17, [R1+0x90c] ;  /* 0x00090c0001117983 */ /* 0x000f680000300800 */
[----:B------:R-:W5:Y:S04]  /*2f370*/  LDL.LU R12, [R1+0x70c] ;  /* 0x00070c00010c7983 */ /* 0x000f680000300800 */
[----:B------:R-:W5:Y:S01]  /*2f380*/  LDL.LU R7, [R1+0x708] ;  /* 0x0007080001077983 */ /* 0x000f620000300800 */
[----:B------:R-:W-:-:S03]  /*2f390*/  IMAD.WIDE R18, R19, 0x2, R2 ;  /* 0x0000000213127825 */ /* 0x000fc600078e0202 */
[----:B------:R-:W5:Y:S04]  /*2f3a0*/  LDL.LU R13, [R1+0x934] ;  /* 0x00093400010d7983 */ /* 0x000f680000300800 */
[----:B------:R-:W5:Y:S04]  /*2f3b0*/  LDL.LU R4, [R1+0x948] ;  /* 0x0009480001047983 */ /* 0x000f680000300800 */
[----:B------:R2:W-:Y:S04]  /*2f3c0*/  STL.64 [R1+0x3988], R18 ;  /* 0x0039881201007387 */ /* 0x0005e80000100a00 */
[----:B------:R-:W5:Y:S04]  /*2f3d0*/  LDL.LU R10, [R1+0x94c] ;  /* 0x00094c00010a7983 */ /* 0x000f680000300800 */
[----:B------:R-:W5:Y:S04]  /*2f3e0*/  LDL.LU R5, [R1+0x958] ;  /* 0x0009580001057983 */ /* 0x000f680000300800 */
[----:B------:R-:W5:Y:S04]  /*2f3f0*/  LDL.LU R8, [R1+0x6f4] ;  /* 0x0006f40001087983 */ /* 0x000f680000300800 */
[----:B------:R-:W5:Y:S01]  /*2f400*/  LDL.LU R24, [R1+0x6f0] ;  /* 0x0006f00001187983 */ /* 0x000f620000300800 */
[----:B------:R-:W-:-:S04]  /*2f410*/  IMAD.WIDE R20, R21, 0x2, R2 ;  /* 0x0000000215147825 */ /* 0x000fc800078e0202 */
[--C-:B------:R-:W-:Y:S01]  /*2f420*/  IMAD.WIDE R22, R23, 0x2, R2.reuse ;  /* 0x0000000217167825 */ /* 0x100fe200078e0202 */
[----:B------:R-:W-:Y:S04]  /*2f430*/  STL.64 [R1+0x3990], R20 ;  /* 0x0039901401007387 */ /* 0x000fe80000100a00 */
[----:B------:R-:W5:Y:S04]  /*2f440*/  LDL.LU R25, [R1+0x95c] ;  /* 0x00095c0001197983 */ /* 0x000f680000300800 */
[----:B------:R-:W-:Y:S04]  /*2f450*/  STL.64 [R1+0x3998], R22 ;  /* 0x0039981601007387 */ /* 0x000fe80000100a00 */
[----:B------:R-:W5:Y:S01]  /*2f460*/  LDL.LU R11, [R1+0x970] ;  /* 0x00097000010b7983 */ /* 0x000f620000300800 */
[----:B--2---:R-:W-:-:S03]  /*2f470*/  IMAD.WIDE R18, R26, 0x2, R2 ;  /* 0x000000021a127825 */ /* 0x004fc600078e0202 */
[----:B------:R-:W2:Y:S04]  /*2f480*/  LDL.LU R26, [R1+0x6e4] ;  /* 0x0006e400011a7983 */ /* 0x000ea80000300800 */
[----:B------:R3:W-:Y:S02]  /*2f490*/  STL.64 [R1+0x3f0], R18 ;  /* 0x0003f01201007387 */ /* 0x0007e40000100a00 */
[--C-:B---3--:R-:W-:Y:S02]  /*2f4a0*/  IMAD.WIDE R18, R27, 0x2, R2.reuse ;  /* 0x000000021b127825 */ /* 0x108fe400078e0202 */
[----:B------:R-:W3:Y:S04]  /*2f4b0*/  LDL.LU R27, [R1+0x6e0] ;  /* 0x0006e000011b7983 */ /* 0x000ee80000300800 */
[----:B------:R4:W-:Y:S02]  /*2f4c0*/  STL.64 [R1+0x400], R18 ;  /* 0x0004001201007387 */ /* 0x0009e40000100a00 */
[----:B----4-:R-:W-:-:S02]  /*2f4d0*/  IMAD.WIDE R18, R28, 0x2, R2 ;  /* 0x000000021c127825 */ /* 0x010fc400078e0202 */
[----:B------:R-:W4:Y:S02]  /*2f4e0*/  LDL.LU R28, [R1+0x974] ;  /* 0x00097400011c7983 */ /* 0x000f240000300800 */
[----:B-----5:R-:W-:-:S05]  /*2f4f0*/  IMAD.WIDE R20, R16, 0x2, R2 ;  /* 0x0000000210147825 */ /* 0x020fca00078e0202 */
[----:B------:R-:W-:Y:S01]  /*2f500*/  STL.64 [R1+0x418], R20 ;  /* 0x0004181401007387 */ /* 0x000fe20000100a00 */
[----:B------:R0:W-:Y:S02]  /*2f510*/  STL.64 [R1+0x428], R18 ;  /* 0x0004281201007387 */ /* 0x0001e40000100a00 */
[----:B------:R-:W-:-:S04]  /*2f520*/  IMAD.WIDE R16, R17, 0x2, R2 ;  /* 0x0000000211107825 */ /* 0x000fc800078e0202 */
[--C-:B0-----:R-:W-:Y:S02]  /*2f530*/  IMAD.WIDE R18, R29, 0x2, R2.reuse ;  /* 0x000000021d127825 */ /* 0x101fe400078e0202 */
[----:B------:R-:W5:Y:S02]  /*2f540*/  LDL.LU R29, [R1+0x980] ;  /* 0x00098000011d7983 */ /* 0x000f640000300800 */
[----:B------:R-:W-:Y:S02]  /*2f550*/  STL.64 [R1+0x440], R16 ;  /* 0x0004401001007387 */ /* 0x000fe40000100a00 */
[----:B------:R0:W-:Y:S02]  /*2f560*/  STL.64 [R1+0x450], R18 ;  /* 0x0004501201007387 */ /* 0x0001e40000100a00 */
[--C-:B0-----:R-:W-:Y:S02]  /*2f570*/  IMAD.WIDE R18, R9, 0x2, R2.reuse ;  /* 0x0000000209127825 */ /* 0x101fe400078e0202 */
[----:B------:R-:W5:Y:S02]  /*2f580*/  LDL.LU R9, [R1+0x984] ;  /* 0x0009840001097983 */ /* 0x000f640000300800 */
[----:B------:R-:W-:-:S05]  /*2f590*/  IMAD.WIDE R16, R14, 0x2, R2 ;  /* 0x000000020e107825 */ /* 0x000fca00078e0202 */
[----:B------:R0:W-:Y:S01]  /*2f5a0*/  STL.64 [R1+0x470], R16 ;  /* 0x0004701001007387 */ /* 0x0001e20000100a00 */
[----:B------:R-:W-:Y:S02]  /*2f5b0*/  STL.64 [R1+0x480], R18 ;  /* 0x0004801201007387 */ /* 0x000fe40000100a00 */
[----:B0-----:R-:W-:-:S04]  /*2f5c0*/  IMAD.WIDE R16, R15, 0x2, R2 ;  /* 0x000000020f107825 */ /* 0x001fc800078e0202 */
[--C-:B------:R-:W-:Y:S02]  /*2f5d0*/  IMAD.WIDE R14, R6, 0x2, R2.reuse ;  /* 0x00000002060e7825 */ /* 0x100fe400078e0202 */
[----:B------:R-:W5:Y:S02]  /*2f5e0*/  LDL.LU R6, [R1+0x998] ;  /* 0x0009980001067983 */ /* 0x000f640000300800 */
[----:B------:R0:W-:Y:S02]  /*2f5f0*/  STL.64 [R1+0x498], R16 ;  /* 0x0004981001007387 */ /* 0x0001e40000100a00 */
[----:B------:R1:W-:Y:S02]  /*2f600*/  STL.64 [R1+0x4a8], R14 ;  /* 0x0004a80e01007387 */ /* 0x0003e40000100a00 */
[----:B0-----:R-:W-:-:S04]  /*2f610*/  IMAD.WIDE R16, R12, 0x2, R2 ;  /* 0x000000020c107825 */ /* 0x001fc800078e0202 */
[--C-:B-1----:R-:W-:Y:S02]  /*2f620*/  IMAD.WIDE R14, R7, 0x2, R2.reuse ;  /* 0x00000002070e7825 */ /* 0x102fe400078e0202 */
[----:B------:R-:W5:Y:S02]  /*2f630*/  LDL.LU R7, [R1+0x6cc] ;  /* 0x0006cc0001077983 */ /* 0x000f640000300800 */
[----:B------:R-:W-:Y:S02]  /*2f640*/  STL.64 [R1+0x4c0], R16 ;  /* 0x0004c01001007387 */ /* 0x000fe40000100a00 */
[----:B------:R-:W-:-:S04]  /*2f650*/  IMAD.WIDE R12, R13, 0x2, R2 ;  /* 0x000000020d0c7825 */ /* 0x000fc800078e0202 */
[----:B------:R0:W-:Y:S02]  /*2f660*/  STL.64 [R1+0x4d0], R14 ;  /* 0x0004d00e01007387 */ /* 0x0001e40000100a00 */
[--C-:B0-----:R-:W-:Y:S02]  /*2f670*/  IMAD.WIDE R14, R4, 0x2, R2.reuse ;  /* 0x00000002040e7825 */ /* 0x101fe400078e0202 */
[----:B------:R-:W5:Y:S02]  /*2f680*/  LDL.LU R4, [R1+0x6c8] ;  /* 0x0006c80001047983 */ /* 0x000f640000300800 */
[----:B------:R0:W-:Y:S02]  /*2f690*/  STL.64 [R1+0x4e0], R12 ;  /* 0x0004e00c01007387 */ /* 0x0001e40000100a00 */
[----:B------:R1:W-:Y:S02]  /*2f6a0*/  STL.64 [R1+0x4f8], R14 ;  /* 0x0004f80e01007387 */ /* 0x0003e40000100a00 */
[----:B0-----:R-:W-:-:S04]  /*2f6b0*/  IMAD.WIDE R12, R10, 0x2, R2 ;  /* 0x000000020a0c7825 */ /* 0x001fc800078e0202 */
[--C-:B-1----:R-:W-:Y:S02]  /*2f6c0*/  IMAD.WIDE R14, R5, 0x2, R2.reuse ;  /* 0x00000002050e7825 */ /* 0x102fe400078e0202 */
[----:B------:R-:W5:Y:S02]  /*2f6d0*/  LDL.LU R5, [R1+0x99c] ;  /* 0x00099c0001057983 */ /* 0x000f640000300800 */
[----:B------:R0:W-:Y:S02]  /*2f6e0*/  STL.64 [R1+0x508], R12 ;  /* 0x0005080c01007387 */ /* 0x0001e40000100a00 */
[----:B------:R1:W-:Y:S02]  /*2f6f0*/  STL.64 [R1+0x520], R14 ;  /* 0x0005200e01007387 */ /* 0x0003e40000100a00 */
[----:B0-----:R-:W-:-:S04]  /*2f700*/  IMAD.WIDE R12, R8, 0x2, R2 ;  /* 0x00000002080c7825 */ /* 0x001fc800078e0202 */
[--C-:B-1----:R-:W-:Y:S02]  /*2f710*/  IMAD.WIDE R14, R24, 0x2, R2.reuse ;  /* 0x00000002180e7825 */ /* 0x102fe400078e0202 */
[----:B------:R-:W5:Y:S02]  /*2f720*/  LDL.LU R24, [R1+0x9a8] ;  /* 0x0009a80001187983 */ /* 0x000f640000300800 */
[----:B------:R0:W-:Y:S02]  /*2f730*/  STL.64 [R1+0x530], R12 ;  /* 0x0005300c01007387 */ /* 0x0001e40000100a00 */
[----:B------:R-:W-:Y:S02]  /*2f740*/  STL.64 [R1+0x548], R14 ;  /* 0x0005480e01007387 */ /* 0x000fe40000100a00 */
[----:B------:R-:W5:Y:S02]  /*2f750*/  LDL.LU R8, [R1+0x6bc] ;  /* 0x0006bc0001087983 */ /* 0x000f640000300800 */
[----:B------:R-:W-:-:S04]  /*2f760*/  IMAD.WIDE R10, R11, 0x2, R2 ;  /* 0x000000020b0a7825 */ /* 0x000fc800078e0202 */
[--C-:B0-----:R-:W-:Y:S02]  /*2f770*/  IMAD.WIDE R12, R25, 0x2, R2.reuse ;  /* 0x00000002190c7825 */ /* 0x101fe400078e0202 */
[----:B------:R-:W5:Y:S03]  /*2f780*/  LDL.LU R25, [R1+0x6b8] ;  /* 0x0006b80001197983 */ /* 0x000f660000300800 */
[----:B------:R2:W-:Y:S02]  /*2f790*/  STL.64 [R1+0x558], R12 ;  /* 0x0005580c01007387 */ /* 0x0005e40000100a00 */
[--C-:B--2---:R-:W-:Y:S02]  /*2f7a0*/  IMAD.WIDE R12, R26, 0x2, R2.reuse ;  /* 0x000000021a0c7825 */ /* 0x104fe400078e0202 */
[----:B------:R-:W2:Y:S02]  /*2f7b0*/  LDL.LU R26, [R1+0x9ac] ;  /* 0x0009ac00011a7983 */ /* 0x000ea40000300800 */
[----:B------:R3:W-:Y:S02]  /*2f7c0*/  STL.64 [R1+0x570], R10 ;  /* 0x0005700a01007387 */ /* 0x0007e40000100a00 */
[----:B------:R-:W-:Y:S02]  /*2f7d0*/  STL.64 [R1+0x580], R12 ;  /* 0x0005800c01007387 */ /* 0x000fe40000100a00 */
[----:B------:R-:W2:Y:S02]  /*2f7e0*/  LDL.LU R16, [R1+0x9b8] ;  /* 0x0009b80001107983 */ /* 0x000ea40000300800 */
[----:B---3--:R-:W-:-:S02]  /*2f7f0*/  IMAD.WIDE R10, R27, 0x2, R2 ;  /* 0x000000021b0a7825 */ /* 0x008fc400078e0202 */
[----:B------:R-:W3:Y:S03]  /*2f800*/  LDL.LU R27, [R1+0x9bc] ;  /* 0x0009bc00011b7983 */ /* 0x000ee60000300800 */
[----:B------:R4:W-:Y:S02]  /*2f810*/  STL.64 [R1+0x598], R10 ;  /* 0x0005980a01007387 */ /* 0x0009e40000100a00 */
[----:B------:R-:W3:Y:S02]  /*2f820*/  LDL.LU R17, [R1+0x9d0] ;  /* 0x0009d00001117983 */ /* 0x000ee40000300800 */
[--C-:B----4-:R-:W-:Y:S02]  /*2f830*/  IMAD.WIDE R10, R28, 0x2, R2.reuse ;  /* 0x000000021c0a7825 */ /* 0x110fe400078e0202 */
[----:B------:R-:W4:Y:S03]  /*2f840*/  LDL.LU R28, [R1+0x9d4] ;  /* 0x0009d400011c7983 */ /* 0x000f260000300800 */
[----:B------:R5:W-:Y:S02]  /*2f850*/  STL.64 [R1+0x5a8], R10 ;  /* 0x0005a80a01007387 */ /* 0x000be40000100a00 */
[----:B------:R-:W4:Y:S02]  /*2f860*/  LDL.LU R14, [R1+0x9e0] ;  /* 0x0009e000010e7983 */ /* 0x000f240000300800 */
[----:B-----5:R-:W-:-:S02]  /*2f870*/  IMAD.WIDE R10, R29, 0x2, R2 ;  /* 0x000000021d0a7825 */ /* 0x020fc400078e0202 */
[----:B------:R-:W5:Y:S03]  /*2f880*/  LDL.LU R29, [R1+0x9e4] ;  /* 0x0009e400011d7983 */ /* 0x000f660000300800 */
[----:B------:R0:W-:Y:S02]  /*2f890*/  STL.64 [R1+0x5c0], R10 ;  /* 0x0005c00a01007387 */ /* 0x0001e40000100a00 */
[----:B------:R-:W5:Y:S02]  /*2f8a0*/  LDL.LU R15, [R1+0x9f8] ;  /* 0x0009f800010f7983 */ /* 0x000f640000300800 */
[--C-:B0-----:R-:W-:Y:S02]  /*2f8b0*/  IMAD.WIDE R10, R9, 0x2, R2.reuse ;  /* 0x00000002090a7825 */ /* 0x101fe400078e0202 */
[----:B------:R-:W5:Y:S03]  /*2f8c0*/  LDL.LU R9, [R1+0x9fc] ;  /* 0x0009fc0001097983 */ /* 0x000f660000300800 */
[----:B------:R0:W-:Y:S02]  /*2f8d0*/  STL.64 [R1+0x5d0], R10 ;  /* 0x0005d00a01007387 */ /* 0x0001e40000100a00 */
[----:B------:R-:W5:Y:S02]  /*2f8e0*/  LDL.LU R12, [R1+0xa08] ;  /* 0x000a0800010c7983 */ /* 0x000f640000300800 */
[----:B0-----:R-:W-:-:S02]  /*2f8f0*/  IMAD.WIDE R10, R6, 0x2, R2 ;  /* 0x00000002060a7825 */ /* 0x001fc400078e0202 */
[----:B------:R-:W5:Y:S03]  /*2f900*/  LDL.LU R6, [R1+0xa0c] ;  /* 0x000a0c0001067983 */ /* 0x000f660000300800 */
[----:B------:R0:W-:Y:S02]  /*2f910*/  STL.64 [R1+0x5e8], R10 ;  /* 0x0005e80a01007387 */ /* 0x0001e40000100a00 */
[----:B------:R-:W5:Y:S02]  /*2f920*/  LDL.LU R13, [R1+0xa20] ;  /* 0x000a2000010d7983 */ /* 0x000f640000300800 */
[--C-:B0-----:R-:W-:Y:S02]  /*2f930*/  IMAD.WIDE R10, R7, 0x2, R2.reuse ;  /* 0x00000002070a7825 */ /* 0x101fe400078e0202 */
[----:B------:R-:W5:Y:S03]  /*2f940*/  LDL.LU R7, [R1+0xa24] ;  /* 0x000a240001077983 */ /* 0x000f660000300800 */
[----:B------:R0:W-:Y:S02]  /*2f950*/  STL.64 [R1+0x5f8], R10 ;  /* 0x0005f80a01007387 */ /* 0x0001e40000100a00 */
[----:B0-----:R-:W5:Y:S01]  /*2f960*/  LDL.LU R10, [R1+0xa30] ;  /* 0x000a3000010a7983 */ /* 0x001f620000300800 */
[----:B------:R-:W-:-:S03]  /*2f970*/  IMAD.WIDE R18, R4, 0x2, R2 ;  /* 0x0000000204127825 */ /* 0x000fc600078e0202 */
[----:B------:R-:W5:Y:S04]  /*2f980*/  LDL.LU R4, [R1+0xa34] ;  /* 0x000a340001047983 */ /* 0x000f680000300800 */
[----:B------:R0:W-:Y:S01]  /*2f990*/  STL.64 [R1+0x618], R18 ;  /* 0x0006181201007387 */ /* 0x0001e20000100a00 */
[----:B------:R-:W5:Y:S02]  /*2f9a0*/  LDL.LU R11, [R1+0xa40] ;  /* 0x000a4000010b7983 */ /* 0x000f640000300800 */
[--C-:B0-----:R-:W-:Y:S02]  /*2f9b0*/  IMAD.WIDE R18, R5, 0x2, R2.reuse ;  /* 0x0000000205127825 */ /* 0x101fe400078e0202 */
[----:B------:R-:W5:Y:S03]  /*2f9c0*/  LDL.LU R5, [R1+0xa44] ;  /* 0x000a440001057983 */ /* 0x000f660000300800 */
[----:B------:R0:W-:Y:S02]  /*2f9d0*/  STL.64 [R1+0x628], R18 ;  /* 0x0006281201007387 */ /* 0x0001e40000100a00 */
[----:B0-----:R-:W-:-:S04]  /*2f9e0*/  IMAD.WIDE R18, R24, 0x2, R2 ;  /* 0x0000000218127825 */ /* 0x001fc800078e0202 */
[--C-:B------:R-:W-:Y:S01]  /*2f9f0*/  IMAD.WIDE R20, R8, 0x2, R2.reuse ;  /* 0x0000000208147825 */ /* 0x100fe200078e0202 */
[----:B------:R-:W5:Y:S03]  /*2fa00*/  LDL.LU R24, [R1+0xa50] ;  /* 0x000a500001187983 */ /* 0x000f660000300800 */
[----:B------:R0:W-:Y:S02]  /*2fa10*/  STL.64 [R1+0x640], R18 ;  /* 0x0006401201007387 */ /* 0x0001e40000100a00 */
[----:B------:R-:W5:Y:S01]  /*2fa20*/  LDL.LU R8, [R1+0xa54] ;  /* 0x000a540001087983 */ /* 0x000f620000300800 */
[----:B------:R-:W-:Y:S01]  /*2fa30*/  STL.64 [R1+0x650], R20 ;  /* 0x0006501401007387 */ /* 0x000fe20000100a00 */
[----:B0-----:R-:W-:-:S03]  /*2fa40*/  IMAD.WIDE R18, R25, 0x2, R2 ;  /* 0x0000000219127825 */ /* 0x001fc600078e0202 */
[----:B------:R-:W5:Y:S02]  /*2fa50*/  LDL.LU R25, [R1+0xa60] ;  /* 0x000a600001197983 */ /* 0x000f640000300800 */
[----:B------:R2:W-:Y:S02]  /*2fa60*/  STL.64 [R1+0x668], R18 ;  /* 0x0006681201007387 */ /* 0x0005e40000100a00 */
[--C-:B--2---:R-:W-:Y:S02]  /*2fa70*/  IMAD.WIDE R18, R26, 0x2, R2.reuse ;  /* 0x000000021a127825 */ /* 0x104fe400078e0202 */
[----:B------:R-:W2:Y:S02]  /*2fa80*/  LDL.LU R26, [R1+0xa64] ;  /* 0x000a6400011a7983 */ /* 0x000ea40000300800 */
[----:B------:R-:W-:-:S04]  /*2fa90*/  IMAD.WIDE R20, R16, 0x2, R2 ;  /* 0x0000000210147825 */ /* 0x000fc800078e0202 */
[----:B------:R3:W-:Y:S02]  /*2faa0*/  STL.64 [R1+0x678], R18 ;  /* 0x0006781201007387 */ /* 0x0007e40000100a00 */
[--C-:B---3--:R-:W-:Y:S02]  /*2fab0*/  IMAD.WIDE R18, R27, 0x2, R2.reuse ;  /* 0x000000021b127825 */ /* 0x108fe400078e0202 */
[----:B------:R-:W3:Y:S02]  /*2fac0*/  LDL.LU R27, [R1+0xa70] ;  /* 0x000a7000011b7983 */ /* 0x000ee40000300800 */
[----:B------:R-:W-:Y:S02]  /*2fad0*/  STL.64 [R1+0x690], R20 ;  /* 0x0006901401007387 */ /* 0x000fe40000100a00 */
[----:B------:R4:W-:Y:S02]  /*2fae0*/  STL.64 [R1+0x6a0], R18 ;  /* 0x0006a01201007387 */ /* 0x0009e40000100a00 */
[----:B------:R-:W-:-:S04]  /*2faf0*/  IMAD.WIDE R16, R17, 0x2, R2 ;  /* 0x0000000211107825 */ /* 0x000fc800078e0202 */
[--C-:B----4-:R-:W-:Y:S02]  /*2fb00*/  IMAD.WIDE R18, R28, 0x2, R2.reuse ;  /* 0x000000021c127825 */ /* 0x110fe400078e0202 */
[----:B------:R-:W4:Y:S02]  /*2fb10*/  LDL.LU R28, [R1+0xa74] ;  /* 0x000a7400011c7983 */ /* 0x000f240000300800 */
[----:B------:R0:W-:Y:S02]  /*2fb20*/  STL.64 [R1+0x6b8], R16 ;  /* 0x0006b81001007387 */ /* 0x0001e40000100a00 */
[----:B------:R5:W-:Y:S02]  /*2fb30*/  STL.64 [R1+0x6c8], R18 ;  /* 0x0006c81201007387 */ /* 0x000be40000100a00 */
[----:B0-----:R-:W-:-:S04]  /*2fb40*/  IMAD.WIDE R16, R14, 0x2, R2 ;  /* 0x000000020e107825 */ /* 0x001fc800078e0202 */
[--C-:B-----5:R-:W-:Y:S02]  /*2fb50*/  IMAD.WIDE R18, R29, 0x2, R2.reuse ;  /* 0x000000021d127825 */ /* 0x120fe400078e0202 */
[----:B------:R-:W5:Y:S02]  /*2fb60*/  LDL.LU R29, [R1+0xa80] ;  /* 0x000a8000011d7983 */ /* 0x000f640000300800 */
[----:B------:R0:W-:Y:S02]  /*2fb70*/  STL.64 [R1+0x6e0], R16 ;  /* 0x0006e01001007387 */ /* 0x0001e40000100a00 */
        /* <DEDUP_REMOVED lines=10> */
[----:B------:R0:W-:Y:S02]  /*2fc20*/  STL.64 [R1+0x740], R14 ;  /* 0x0007400e01007387 */ /* 0x0001e40000100a00 */
[----:B------:R-:W-:-:S04]  /*2fc30*/  IMAD.WIDE R12, R13, 0x2, R2 ;  /* 0x000000020d0c7825 */ /* 0x000fc800078e0202 */
        /* <DEDUP_REMOVED lines=9> */
[----:B0-----:R-:W-:-:S04]  /*2fcd0*/  IMAD.WIDE R12, R11, 0x2, R2 ;  /* 0x000000020b0c7825 */ /* 0x001fc800078e0202 */
[--C-:B------:R-:W-:Y:S02]  /*2fce0*/  IMAD.WIDE R10, R5, 0x2, R2.reuse ;  /* 0x00000002050a7825 */ /* 0x100fe400078e0202 */
[----:B------:R-:W5:Y:S02]  /*2fcf0*/  LDL.LU R5, [R1+0xaa4] ;  /* 0x000aa40001057983 */ /* 0x000f640000300800 */
[----:B------:R-:W-:Y:S02]  /*2fd00*/  STL.64 [R1+0x7a0], R12 ;  /* 0x0007a00c01007387 */ /* 0x000fe40000100a00 */
[----:B------:R0:W-:Y:S02]  /*2fd10*/  STL.64 [R1+0x7b8], R10 ;  /* 0x0007b80a01007387 */ /* 0x0001e40000100a00 */
[----:B0-----:R-:W5:Y:S01]  /*2fd20*/  LDL.LU R11, [R1+0xab0] ;  /* 0x000ab000010b7983 */ /* 0x001f620000300800 */
[----:B------:R-:W-:-:S04]  /*2fd30*/  IMAD.WIDE R12, R24, 0x2, R2 ;  /* 0x00000002180c7825 */ /* 0x000fc800078e0202 */
[----:B------:R-:W5:Y:S01]  /*2fd40*/  LDL.LU R24, [R1+0xab4] ;  /* 0x000ab40001187983 */ /* 0x000f620000300800 */
[----:B------:R0:W-:Y:S01]  /*2fd50*/  STL.64 [R1+0x7c8], R12 ;  /* 0x0007c80c01007387 */ /* 0x0001e20000100a00 */
[----:B------:R-:W-:-:S04]  /*2fd60*/  IMAD.WIDE R14, R25, 0x2, R2 ;  /* 0x00000002190e7825 */ /* 0x000fc800078e0202 */
[--C-:B0-----:R-:W-:Y:S01]  /*2fd70*/  IMAD.WIDE R12, R8, 0x2, R2.reuse ;  /* 0x00000002080c7825 */ /* 0x101fe200078e0202 */
[----:B------:R-:W5:Y:S04]  /*2fd80*/  LDL.LU R25, [R1+0xac0] ;  /* 0x000ac00001197983 */ /* 0x000f680000300800 */
[----:B------:R2:W-:Y:S01]  /*2fd90*/  STL.64 [R1+0x7e0], R12 ;  /* 0x0007e00c01007387 */ /* 0x0005e20000100a00 */
[----:B------:R-:W-:Y:S02]  /*2fda0*/  STL.64 [R1+0x7f0], R14 ;  /* 0x0007f00e01007387 */ /* 0x000fe40000100a00 */
[----:B------:R-:W5:Y:S02]  /*2fdb0*/  LDL.LU R16, [R1+0xac4] ;  /* 0x000ac40001107983 */ /* 0x000f640000300800 */
[----:B--2---:R-:W-:-:S02]  /*2fdc0*/  IMAD.WIDE R12, R26, 0x2, R2 ;  /* 0x000000021a0c7825 */ /* 0x004fc400078e0202 */
[----:B------:R-:W2:Y:S03]  /*2fdd0*/  LDL.LU R26, [R1+0xad0] ;  /* 0x000ad000011a7983 */ /* 0x000ea60000300800 */
[----:B------:R3:W-:Y:S02]  /*2fde0*/  STL.64 [R1+0x808], R12 ;  /* 0x0008080c01007387 */ /* 0x0007e40000100a00 */
[----:B------:R-:W2:Y:S02]  /*2fdf0*/  LDL.LU R17, [R1+0xad4] ;  /* 0x000ad40001117983 */ /* 0x000ea40000300800 */
[--C-:B---3--:R-:W-:Y:S02]  /*2fe00*/  IMAD.WIDE R12, R27, 0x2, R2.reuse ;  /* 0x000000021b0c7825 */ /* 0x108fe400078e0202 */
[----:B------:R-:W3:Y:S03]  /*2fe10*/  LDL.LU R27, [R1+0xae0] ;  /* 0x000ae000011b7983 */ /* 0x000ee60000300800 */
[----:B------:R4:W-:Y:S02]  /*2fe20*/  STL.64 [R1+0x818], R12 ;  /* 0x0008180c01007387 */ /* 0x0009e40000100a00 */
[----:B------:R-:W3:Y:S02]  /*2fe30*/  LDL.LU R14, [R1+0xae4] ;  /* 0x000ae400010e7983 */ /* 0x000ee40000300800 */
[----:B----4-:R-:W-:-:S02]  /*2fe40*/  IMAD.WIDE R12, R28, 0x2, R2 ;  /* 0x000000021c0c7825 */ /* 0x010fc400078e0202 */
[----:B------:R-:W4:Y:S03]  /*2fe50*/  LDL.LU R28, [R1+0xaf0] ;  /* 0x000af000011c7983 */ /* 0x000f260000300800 */
[----:B------:R5:W-:Y:S02]  /*2fe60*/  STL.64 [R1+0x830], R12 ;  /* 0x0008300c01007387 */ /* 0x000be40000100a00 */
[----:B------:R-:W4:Y:S02]  /*2fe70*/  LDL.LU R15, [R1+0xaf4] ;  /* 0x000af400010f7983 */ /* 0x000f240000300800 */
[--C-:B-----5:R-:W-:Y:S02]  /*2fe80*/  IMAD.WIDE R12, R29, 0x2, R2.reuse ;  /* 0x000000021d0c7825 */ /* 0x120fe400078e0202 */
[----:B------:R-:W5:Y:S03]  /*2fe90*/  LDL.LU R29, [R1+0xb00] ;  /* 0x000b0000011d7983 */ /* 0x000f660000300800 */
[----:B------:R0:W-:Y:S02]  /*2fea0*/  STL.64 [R1+0x840], R12 ;  /* 0x0008400c01007387 */ /* 0x0001e40000100a00 */
[----:B0-----:R-:W5:Y:S01]  /*2feb0*/  LDL.LU R12, [R1+0xb04] ;  /* 0x000b0400010c7983 */ /* 0x001f620000300800 */
[----:B------:R-:W-:-:S04]  /*2fec0*/  IMAD.WIDE R18, R9, 0x2, R2 ;  /* 0x0000000209127825 */ /* 0x000fc800078e0202 */
[----:B------:R-:W5:Y:S01]  /*2fed0*/  LDL.LU R9, [R1+0xb10] ;  /* 0x000b100001097983 */ /* 0x000f620000300800 */
[----:B------:R0:W-:Y:S01]  /*2fee0*/  STL.64 [R1+0x858], R18 ;  /* 0x0008581201007387 */ /* 0x0001e20000100a00 */
        /* <DEDUP_REMOVED lines=12> */
[----:B0-----:R-:W-:-:S02]  /*2ffb0*/  IMAD.WIDE R18, R5, 0x2, R2 ;  /* 0x0000000205127825 */ /* 0x001fc400078e0202 */
[----:B------:R-:W5:Y:S03]  /*2ffc0*/  LDL.LU R5, [R1+0xb44] ;  /* 0x000b440001057983 */ /* 0x000f660000300800 */
[----:B------:R0:W-:Y:S02]  /*2ffd0*/  STL.64 [R1+0x8a8], R18 ;  /* 0x0008a81201007387 */ /* 0x0001e40000100a00 */
[----:B------:R-:W-:-:S04]  /*2ffe0*/  IMAD.WIDE R20, R11, 0x2, R2 ;  /* 0x000000020b147825 */ /* 0x000fc800078e0202 */
[--C-:B0-----:R-:W-:Y:S01]  /*2fff0*/  IMAD.WIDE R18, R24, 0x2, R2.reuse ;  /* 0x0000000218127825 */ /* 0x101fe200078e0202 */
[----:B------:R-:W5:Y:S03]  /*30000*/  LDL.LU R11, [R1+0xb50] ;  /* 0x000b5000010b7983 */ /* 0x000f660000300800 */
[----:B------:R-:W-:Y:S02]  /*30010*/  STL.64 [R1+0x8b8], R20 ;  /* 0x0008b81401007387 */ /* 0x000fe40000100a00 */
[----:B------:R-:W5:Y:S01]  /*30020*/  LDL.LU R24, [R1+0xb54] ;  /* 0x000b540001187983 */ /* 0x000f620000300800 */
[----:B------:R0:W-:Y:S02]  /*30030*/  STL.64 [R1+0x8d0], R18 ;  /* 0x0008d01201007387 */ /* 0x0001e40000100a00 */
[--C-:B0-----:R-:W-:Y:S02]  /*30040*/  IMAD.WIDE R18, R25, 0x2, R2.reuse ;  /* 0x0000000219127825 */ /* 0x101fe400078e0202 */
[----:B------:R-:W5:Y:S03]  /*30050*/  LDL.LU R25, [R1+0xb60] ;  /* 0x000b600001197983 */ /* 0x000f660000300800 */
[----:B------:R2:W-:Y:S02]  /*30060*/  STL.64 [R1+0x8e0], R18 ;  /* 0x0008e01201007387 */ /* 0x0005e40000100a00 */
[----:B------:R-:W-:-:S04]  /*30070*/  IMAD.WIDE R20, R16, 0x2, R2 ;  /* 0x0000000210147825 */ /* 0x000fc800078e0202 */
[--C-:B--2---:R-:W-:Y:S02]  /*30080*/  IMAD.WIDE R18, R26, 0x2, R2.reuse ;  /* 0x000000021a127825 */ /* 0x104fe400078e0202 */
[----:B------:R-:W2:Y:S02]  /*30090*/  LDL.LU R26, [R1+0xb64] ;  /* 0x000b6400011a7983 */ /* 0x000ea40000300800 */
[----:B------:R-:W-:Y:S02]  /*300a0*/  STL.64 [R1+0x8f8], R20 ;  /* 0x0008f81401007387 */ /* 0x000fe40000100a00 */
[----:B------:R-:W-:-:S04]  /*300b0*/  IMAD.WIDE R16, R17, 0x2, R2 ;  /* 0x0000000211107825 */ /* 0x000fc800078e0202 */
[----:B------:R3:W-:Y:S02]  /*300c0*/  STL.64 [R1+0x908], R18 ;  /* 0x0009081201007387 */ /* 0x0007e40000100a00 */
[--C-:B---3--:R-:W-:Y:S02]  /*300d0*/  IMAD.WIDE R18, R27, 0x2, R2.reuse ;  /* 0x000000021b127825 */ /* 0x108fe400078e0202 */
[----:B------:R-:W3:Y:S02]  /*300e0*/  LDL.LU R27, [R1+0xb70] ;  /* 0x000b7000011b7983 */ /* 0x000ee40000300800 */
[----:B------:R0:W-:Y:S02]  /*300f0*/  STL.64 [R1+0x920], R16 ;  /* 0x0009201001007387 */ /* 0x0001e40000100a00 */
[----:B------:R4:W-:Y:S02]  /*30100*/  STL.64 [R1+0x930], R18 ;  /* 0x0009301201007387 */ /* 0x0009e40000100a00 */
[----:B0-----:R-:W-:-:S04]  /*30110*/  IMAD.WIDE R16, R14, 0x2, R2 ;  /* 0x000000020e107825 */ /* 0x001fc800078e0202 */
[--C-:B----4-:R-:W-:Y:S02]  /*30120*/  IMAD.WIDE R18, R28, 0x2, R2.reuse ;  /* 0x000000021c127825 */ /* 0x110fe400078e0202 */
[----:B------:R-:W4:Y:S02]  /*30130*/  LDL.LU R28, [R1+0xb74] ;  /* 0x000b7400011c7983 */ /* 0x000f240000300800 */
[----:B------:R0:W-:Y:S02]  /*30140*/  STL.64 [R1+0x948], R16 ;  /* 0x0009481001007387 */ /* 0x0001e40000100a00 */
[----:B------:R-:W-:Y:S02]  /*30150*/  STL.64 [R1+0x958], R18 ;  /* 0x0009581201007387 */ /* 0x000fe40000100a00 */
[----:B0-----:R-:W-:-:S04]  /*30160*/  IMAD.WIDE R16, R15, 0x2, R2 ;  /* 0x000000020f107825 */ /* 0x001fc800078e0202 */
[--C-:B-----5:R-:W-:Y:S02]  /*30170*/  IMAD.WIDE R14, R29, 0x2, R2.reuse ;  /* 0x000000021d0e7825 */ /* 0x120fe400078e0202 */
[----:B------:R-:W5:Y:S02]  /*30180*/  LDL.LU R29, [R1+0xb80] ;  /* 0x000b8000011d7983 */ /* 0x000f640000300800 */
[----:B------:R-:W-:Y:S02]  /*30190*/  STL.64 [R1+0x970], R16 ;  /* 0x0009701001007387 */ /* 0x000fe40000100a00 */
[----:B------:R0:W-:Y:S02]  /*301a0*/  STL.64 [R1+0x980], R14 ;  /* 0x0009800e01007387 */ /* 0x0001e40000100a00 */
[--C-:B0-----:R-:W-:Y:S02]  /*301b0*/  IMAD.WIDE R14, R9, 0x2, R2.reuse ;  /* 0x00000002090e7825 */ /* 0x101fe400078e0202 */
[----:B------:R-:W5:Y:S02]  /*301c0*/  LDL.LU R9, [R1+0xb84] ;  /* 0x000b840001097983 */ /* 0x000f640000300800 */
[----:B------:R-:W-:-:S05]  /*301d0*/  IMAD.WIDE R16, R12, 0x2, R2 ;  /* 0x000000020c107825 */ /* 0x000fca00078e0202 */
[----:B------:R-:W-:Y:S01]  /*301e0*/  STL.64 [R1+0x998], R16 ;  /* 0x0009981001007387 */ /* 0x000fe20000100a00 */
        /* <DEDUP_REMOVED lines=17> */
[----:B0-----:R-:W-:-:S02]  /*30300*/  IMAD.WIDE R12, R5, 0x2, R2 ;  /* 0x00000002050c7825 */ /* 0x001fc400078e0202 */
[----:B------:R-:W5:Y:S03]  /*30310*/  LDL.LU R5, [R1+0xbb0] ;  /* 0x000bb00001057983 */ /* 0x000f660000300800 */
[----:B------:R0:W-:Y:S02]  /*30320*/  STL.64 [R1+0xa30], R12 ;  /* 0x000a300c01007387 */ /* 0x0001e40000100a00 */
[----:B------:R-:W-:-:S04]  /*30330*/  IMAD.WIDE R10, R11, 0x2, R2 ;  /* 0x000000020b0a7825 */ /* 0x000fc800078e0202 */
[--C-:B0-----:R-:W-:Y:S02]  /*30340*/  IMAD.WIDE R12, R24, 0x2, R2.reuse ;  /* 0x00000002180c7825 */ /* 0x101fe400078e0202 */
[----:B------:R-:W5:Y:S02]  /*30350*/  LDL.LU R24, [R1+0xbb4] ;  /* 0x000bb40001187983 */ /* 0x000f640000300800 */
[----:B------:R0:W-:Y:S02]  /*30360*/  STL.64 [R1+0xa40], R10 ;  /* 0x000a400a01007387 */ /* 0x0001e40000100a00 */
[----:B------:R-:W-:Y:S02]  /*30370*/  STL.64 [R1+0xa50], R12 ;  /* 0x000a500c01007387 */ /* 0x000fe40000100a00 */
[----:B------:R-:W5:Y:S02]  /*30380*/  LDL.LU R16, [R1+0xbc0] ;  /* 0x000bc00001107983 */ /* 0x000f640000300800 */
[----:B0-----:R-:W-:-:S02]  /*30390*/  IMAD.WIDE R10, R25, 0x2, R2 ;  /* 0x00000002190a7825 */ /* 0x001fc400078e0202 */
[----:B------:R-:W5:Y:S03]  /*303a0*/  LDL.LU R25, [R1+0xbc4] ;  /* 0x000bc40001197983 */ /* 0x000f660000300800 */
[----:B------:R2:W-:Y:S02]  /*303b0*/  STL.64 [R1+0xa60], R10 ;  /* 0x000a600a01007387 */ /* 0x0005e40000100a00 */
[----:B------:R-:W5:Y:S02]  /*303c0*/  LDL.LU R17, [R1+0xbd0] ;  /* 0x000bd00001117983 */ /* 0x000f640000300800 */
[--C-:B--2---:R-:W-:Y:S02]  /*303d0*/  IMAD.WIDE R10, R26, 0x2, R2.reuse ;  /* 0x000000021a0a7825 */ /* 0x104fe400078e0202 */
[----:B------:R-:W2:Y:S03]  /*303e0*/  LDL.LU R26, [R1+0xbd4] ;  /* 0x000bd400011a7983 */ /* 0x000ea60000300800 */
[----:B------:R3:W-:Y:S02]  /*303f0*/  STL.64 [R1+0xa70], R10 ;  /* 0x000a700a01007387 */ /* 0x0007e40000100a00 */
        /* <DEDUP_REMOVED lines=33> */
[--C-:B0-----:R-:W-:Y:S02]  /*30610*/  IMAD.WIDE R18, R24, 0x2, R2.reuse ;  /* 0x0000000218127825 */ /* 0x101fe400078e0202 */
[----:B------:R-:W5:Y:S02]  /*30620*/  LDL.LU R24, [R1+0xc54] ;  /* 0x000c540001187983 */ /* 0x000f640000300800 */
[----:B------:R-:W-:-:S04]  /*30630*/  IMAD.WIDE R20, R16, 0x2, R2 ;  /* 0x0000000210147825 */ /* 0x000fc800078e0202 */
[----:B------:R0:W-:Y:S02]  /*30640*/  STL.64 [R1+0xb10], R18 ;  /* 0x000b101201007387 */ /* 0x0001e40000100a00 */
[--C-:B0-----:R-:W-:Y:S02]  /*30650*/  IMAD.WIDE R18, R25, 0x2, R2.reuse ;  /* 0x0000000219127825 */ /* 0x101fe400078e0202 */
[----:B------:R-:W5:Y:S02]  /*30660*/  LDL.LU R25, [R1+0xc60] ;  /* 0x000c600001197983 */ /* 0x000f640000300800 */
[----:B------:R-:W-:Y:S02]  /*30670*/  STL.64 [R1+0xb20], R20 ;  /* 0x000b201401007387 */ /* 0x000fe40000100a00 */
[----:B------:R-:W-:-:S04]  /*30680*/  IMAD.WIDE R16, R17, 0x2, R2 ;  /* 0x0000000211107825 */ /* 0x000fc800078e0202 */
[----:B------:R2:W-:Y:S02]  /*30690*/  STL.64 [R1+0xb30], R18 ;  /* 0x000b301201007387 */ /* 0x0005e40000100a00 */
[--C-:B--2---:R-:W-:Y:S02]  /*306a0*/  IMAD.WIDE R18, R26, 0x2, R2.reuse ;  /* 0x000000021a127825 */ /* 0x104fe400078e0202 */
[----:B------:R-:W2:Y:S02]  /*306b0*/  LDL.LU R26, [R1+0xc68] ;  /* 0x000c6800011a7983 */ /* 0x000ea40000300800 */
[----:B------:R0:W-:Y:S02]  /*306c0*/  STL.64 [R1+0xb40], R16 ;  /* 0x000b401001007387 */ /* 0x0001e40000100a00 */
[----:B------:R3:W-:Y:S02]  /*306d0*/  STL.64 [R1+0xb50], R18 ;  /* 0x000b501201007387 */ /* 0x0007e40000100a00 */
[----:B0-----:R-:W-:-:S04]  /*306e0*/  IMAD.WIDE R16, R14, 0x2, R2 ;  /* 0x000000020e107825 */ /* 0x001fc800078e0202 */
[--C-:B---3--:R-:W-:Y:S02]  /*306f0*/  IMAD.WIDE R18, R27, 0x2, R2.reuse ;  /* 0x000000021b127825 */ /* 0x108fe400078e0202 */
[----:B------:R-:W3:Y:S02]  /*30700*/  LDL.LU R27, [R1+0xc78] ;  /* 0x000c7800011b7983 */ /* 0x000ee40000300800 */
[----:B------:R0:W-:Y:S02]  /*30710*/  STL.64 [R1+0xb60], R16 ;  /* 0x000b601001007387 */ /* 0x0001e40000100a00 */
[----:B------:R-:W-:Y:S02]  /*30720*/  STL.64 [R1+0xb70], R18 ;  /* 0x000b701201007387 */ /* 0x000fe40000100a00 */
[----:B0-----:R-:W-:-:S04]  /*30730*/  IMAD.WIDE R16, R15, 0x2, R2 ;  /* 0x000000020f107825 */ /* 0x001fc800078e0202 */
[--C-:B----4-:R-:W-:Y:S02]  /*30740*/  IMAD.WIDE R14, R28, 0x2, R2.reuse ;  /* 0x000000021c0e7825 */ /* 0x110fe400078e0202 */
[----:B------:R-:W4:Y:S02]  /*30750*/  LDL.LU R28, [R1+0xc80] ;  /* 0x000c8000011c7983 */ /* 0x000f240000300800 */
[----:B------:R0:W-:Y:S02]  /*30760*/  STL.64 [R1+0xb80], R16 ;  /* 0x000b801001007387 */ /* 0x0001e40000100a00 */
[----:B------:R5:W-:Y:S02]  /*30770*/  STL.64 [R1+0xb90], R14 ;  /* 0x000b900e01007387 */ /* 0x000be40000100a00 */
        /* <DEDUP_REMOVED lines=24> */
[----:B------:R-:W-:-:S03]  /*30900*/  IMAD.WIDE R14, R5, 0x2, R2 ;  /* 0x00000002050e7825 */ /* 0x000fc600078e0202 */
[----:B------:R-:W5:Y:S01]  /*30910*/  LDL.LU R5, [R1+0xcd8] ;  /* 0x000cd80001057983 */ /* 0x000f620000300800 */
[----:B0-----:R-:W-:-:S05]  /*30920*/  IMAD.WIDE R12, R8, 0x2, R2 ;  /* 0x00000002080c7825 */ /* 0x001fca00078e0202 */
[----:B------:R0:W-:Y:S01]  /*30930*/  STL.64 [R1+0xc30], R12 ;  /* 0x000c300c01007387 */ /* 0x0001e20000100a00 */
[----:B------:R-:W-:Y:S02]  /*30940*/  STL.64 [R1+0xc40], R14 ;  /* 0x000c400e01007387 */ /* 0x000fe40000100a00 */
        /* <DEDUP_REMOVED lines=16> */
[----:B0-----:R-:W3:Y:S01]  /*30a50*/  LDL.LU R12, [R1+0xd48] ;  /* 0x000d4800010c7983 */ /* 0x001ee20000300800 */
[----:B----4-:R-:W-:-:S04]  /*30a60*/  IMAD.WIDE R18, R28, 0x2, R2 ;  /* 0x000000021c127825 */ /* 0x010fc800078e0202 */
[----:B------:R-:W4:Y:S01]  /*30a70*/  LDL.LU R28, [R1+0xd50] ;  /* 0x000d5000011c7983 */ /* 0x000f220000300800 */
[----:B------:R5:W-:Y:S01]  /*30a80*/  STL.64 [R1+0xc80], R18 ;  /* 0x000c801201007387 */ /* 0x000be20000100a00 */
[----:B------:R-:W4:Y:S02]  /*30a90*/  LDL.LU R13, [R1+0x9e8] ;  /* 0x0009e800010d7983 */ /* 0x000f240000300800 */
[--C-:B-----5:R-:W-:Y:S02]  /*30aa0*/  IMAD.WIDE R18, R29, 0x2, R2.reuse ;  /* 0x000000021d127825 */ /* 0x120fe400078e0202 */
        /* <DEDUP_REMOVED lines=23> */
[--C-:B0-----:R-:W-:Y:S02]  /*30c20*/  IMAD.WIDE R18, R24, 0x2, R2.reuse ;  /* 0x0000000218127825 */ /* 0x101fe400078e0202 */
        /* <DEDUP_REMOVED lines=9> */
[--C-:B--2---:R-:W-:Y:S02]  /*30cc0*/  IMAD.WIDE R18, R26, 0x2, R2.reuse ;  /* 0x000000021a127825 */ /* 0x104fe400078e0202 */
[----:B------:R-:W2:Y:S02]  /*30cd0*/  LDL.LU R26, [R1+0xdf0] ;  /* 0x000df000011a7983 */ /* 0x000ea40000300800 */
[----:B------:R0:W-:Y:S02]  /*30ce0*/  STL.64 [R1+0xd18], R16 ;  /* 0x000d181001007387 */ /* 0x0001e40000100a00 */
[----:B------:R-:W-:Y:S02]  /*30cf0*/  STL.64 [R1+0xd20], R18 ;  /* 0x000d201201007387 */ /* 0x000fe40000100a00 */
[----:B0-----:R-:W-:-:S04]  /*30d00*/  IMAD.WIDE R16, R15, 0x2, R2 ;  /* 0x000000020f107825 */ /* 0x001fc800078e0202 */
[--C-:B---3--:R-:W-:Y:S02]  /*30d10*/  IMAD.WIDE R14, R27, 0x2, R2.reuse ;  /* 0x000000021b0e7825 */ /* 0x108fe400078e0202 */
[----:B------:R-:W3:Y:S02]  /*30d20*/  LDL.LU R27, [R1+0xe00] ;  /* 0x000e0000011b7983 */ /* 0x000ee40000300800 */
[----:B------:R0:W-:Y:S02]  /*30d30*/  STL.64 [R1+0xd30], R16 ;  /* 0x000d301001007387 */ /* 0x0001e40000100a00 */
[----:B------:R4:W-:Y:S02]  /*30d40*/  STL.64 [R1+0xd38], R14 ;  /* 0x000d380e01007387 */ /* 0x0009e40000100a00 */
[----:B0-----:R-:W-:-:S04]  /*30d50*/  IMAD.WIDE R16, R12, 0x2, R2 ;  /* 0x000000020c107825 */ /* 0x001fc800078e0202 */
[--C-:B----4-:R-:W-:Y:S02]  /*30d60*/  IMAD.WIDE R14, R28, 0x2, R2.reuse ;  /* 0x000000021c0e7825 */ /* 0x110fe400078e0202 */
[----:B------:R-:W4:Y:S02]  /*30d70*/  LDL.LU R28, [R1+0xe08] ;  /* 0x000e0800011c7983 */ /* 0x000f240000300800 */
[----:B------:R-:W-:Y:S02]  /*30d80*/  STL.64 [R1+0xd48], R16 ;  /* 0x000d481001007387 */ /* 0x000fe40000100a00 */
[----:B------:R5:W-:Y:S02]  /*30d90*/  STL.64 [R1+0xd50], R14 ;  /* 0x000d500e01007387 */ /* 0x000be40000100a00 */
[----:B------:R-:W-:-:S04]  /*30da0*/  IMAD.WIDE R12, R13, 0x2, R2 ;  /* 0x000000020d0c7825 */ /* 0x000fc800078e0202 */
[--C-:B-----5:R-:W-:Y:S02]  /*30db0*/  IMAD.WIDE R14, R29, 0x2, R2.reuse ;  /* 0x000000021d0e7825 */ /* 0x120fe400078e0202 */
[----:B------:R-:W5:Y:S02]  /*30dc0*/  LDL.LU R29, [R1+0xe18] ;  /* 0x000e1800011d7983 */ /* 0x000f640000300800 */
[----:B------:R-:W-:Y:S02]  /*30dd0*/  STL.64 [R1+0xd60], R12 ;  /* 0x000d600c01007387 */ /* 0x000fe40000100a00 */
[----:B------:R0:W-:Y:S02]  /*30de0*/  STL.64 [R1+0xd68], R14 ;  /* 0x000d680e01007387 */ /* 0x0001e40000100a00 */
[--C-:B0-----:R-:W-:Y:S02]  /*30df0*/  IMAD.WIDE R14, R9, 0x2, R2.reuse ;  /* 0x00000002090e7825 */ /* 0x101fe400078e0202 */
[----:B------:R-:W5:Y:S02]  /*30e00*/  LDL.LU R9, [R1+0xe28] ;  /* 0x000e280001097983 */ /* 0x000f640000300800 */
[----:B------:R-:W-:-:S05]  /*30e10*/  IMAD.WIDE R12, R10, 0x2, R2 ;  /* 0x000000020a0c7825 */ /* 0x000fca00078e0202 */
[----:B------:R0:W-:Y:S01]  /*30e20*/  STL.64 [R1+0xd78], R12 ;  /* 0x000d780c01007387 */ /* 0x0001e20000100a00 */
        /* <DEDUP_REMOVED lines=39> */
[----:B0-----:R-:W4:Y:S01]  /*310a0*/  LDL.LU R10, [R1+0xef8] ;  /* 0x000ef800010a7983 */ /* 0x001f220000300800 */
[----:B-----5:R-:W-:-:S03]  /*310b0*/  IMAD.WIDE R18, R29, 0x2, R2 ;  /* 0x000000021d127825 */ /* 0x020fc600078e0202 */
[----:B------:R-:W5:Y:S02]  /*310c0*/  LDL.LU R29, [R1+0xf00] ;  /* 0x000f0000011d7983 */ /* 0x000f640000300800 */
[----:B------:R0:W-:Y:S02]  /*310d0*/  STL.64 [R1+0xe18], R18 ;  /* 0x000e181201007387 */ /* 0x0001e40000100a00 */
        /* <DEDUP_REMOVED lines=32> */
[--C-:B--2---:R-:W-:Y:S02]  /*312e0*/  IMAD.WIDE R14, R26, 0x2, R2.reuse ;  /* 0x000000021a0e7825 */ /* 0x104fe400078e0202 */
[----:B------:R-:W2:Y:S02]  /*312f0*/  LDL.LU R26, [R1+0xf80] ;  /* 0x000f8000011a7983 */ /* 0x000ea40000300800 */
[----:B------:R0:W-:Y:S02]  /*31300*/  STL.64 [R1+0xeb0], R16 ;  /* 0x000eb01001007387 */ /* 0x0001e40000100a00 */
[----:B------:R3:W-:Y:S02]  /*31310*/  STL.64 [R1+0xeb8], R14 ;  /* 0x000eb80e01007387 */ /* 0x0007e40000100a00 */
[----:B0-----:R-:W-:-:S04]  /*31320*/  IMAD.WIDE R16, R12, 0x2, R2 ;  /* 0x000000020c107825 */ /* 0x001fc800078e0202 */
        /* <DEDUP_REMOVED lines=20> */
[----:B------:R-:W-:-:S03]  /*31470*/  IMAD.WIDE R12, R6, 0x2, R2 ;  /* 0x00000002060c7825 */ /* 0x000fc600078e0202 */
[----:B------:R-:W5:Y:S04]  /*31480*/  LDL.LU R6, [R1+0xfc8] ;  /* 0x000fc80001067983 */ /* 0x000f680000300800 */
[----:B------:R0:W-:Y:S02]  /*31490*/  STL.64 [R1+0xf28], R12 ;  /* 0x000f280c01007387 */ /* 0x0001e40000100a00 */
[----:B0-----:R-:W-:-:S04]  /*314a0*/  IMAD.WIDE R12, R8, 0x2, R2 ;  /* 0x00000002080c7825 */ /* 0x001fc800078e0202 */
[--C-:B------:R-:W-:Y:S02]  /*314b0*/  IMAD.WIDE R14, R7, 0x2, R2.reuse ;  /* 0x00000002070e7825 */ /* 0x100fe400078e0202 */
        /* <DEDUP_REMOVED lines=20> */
[----:B--2---:R-:W-:-:S03]  /*31600*/  IMAD.WIDE R18, R26, 0x2, R2 ;  /* 0x000000021a127825 */ /* 0x004fc600078e0202 */
[----:B------:R-:W2:Y:S04]  /*31610*/  LDL.LU R26, [R1+0x1050] ;  /* 0x00105000011a7983 */ /* 0x000ea80000300800 */
[----:B------:R3:W-:Y:S01]  /*31620*/  STL.64 [R1+0xf80], R18 ;  /* 0x000f801201007387 */ /* 0x0007e20000100a00 */
        /* <DEDUP_REMOVED lines=12> */
[----:B0-----:R-:W-:-:S02]  /*316f0*/  IMAD.WIDE R18, R9, 0x2, R2 ;  /* 0x0000000209127825 */ /* 0x001fc400078e0202 */
[----:B------:R-:W5:Y:S03]  /*31700*/  LDL.LU R9, [R1+0x10b0] ;  /* 0x0010b00001097983 */ /* 0x000f660000300800 */
[----:B------:R0:W-:Y:S02]  /*31710*/  STL.64 [R1+0xfb0], R18 ;  /* 0x000fb01201007387 */ /* 0x0001e40000100a00 */
[--C-:B------:R-:W-:Y:S02]  /*31720*/  IMAD.WIDE R20, R11, 0x2, R2.reuse ;  /* 0x000000020b147825 */ /* 0x100fe400078e0202 */
[----:B------:R-:W5:Y:S03]  /*31730*/  LDL.LU R11, [R1+0x10c0] ;  /* 0x0010c000010b7983 */ /* 0x000f660000300800 */
[----:B------:R-:W-:Y:S02]  /*31740*/  STL.64 [R1+0xfc0], R20 ;  /* 0x000fc01401007387 */ /* 0x000fe40000100a00 */
[----:B0-----:R-:W-:-:S02]  /*31750*/  IMAD.WIDE R18, R6, 0x2, R2 ;  /* 0x0000000206127825 */ /* 0x001fc400078e0202 */
[----:B------:R-:W5:Y:S03]  /*31760*/  LDL.LU R6, [R1+0x10c8] ;  /* 0x0010c80001067983 */ /* 0x000f660000300800 */
        /* <DEDUP_REMOVED lines=77> */
[----:B0-----:R-:W2:Y:S01]  /*31c40*/  LDL.LU R10, [R1+0x1200] ;  /* 0x00120000010a7983 */ /* 0x001ea20000300800 */
[----:B---3--:R-:W-:-:S03]  /*31c50*/  IMAD.WIDE R18, R27, 0x2, R2 ;  /* 0x000000021b127825 */ /* 0x008fc600078e0202 */
[----:B------:R-:W3:Y:S04]  /*31c60*/  LDL.LU R27, [R1+0x1210] ;  /* 0x00121000011b7983 */ /* 0x000ee80000300800 */
[----:B------:R4:W-:Y:S01]  /*31c70*/  STL.64 [R1+0x1120], R18 ;  /* 0x0011201201007387 */ /* 0x0009e20000100a00 */
[----:B------:R-:W3:Y:S02]  /*31c80*/  LDL.LU R11, [R1+0x1218] ;  /* 0x00121800010b7983 */ /* 0x000ee40000300800 */
[--C-:B----4-:R-:W-:Y:S02]  /*31c90*/  IMAD.WIDE R18, R28, 0x2, R2.reuse ;  /* 0x000000021c127825 */ /* 0x110fe400078e0202 */
[----:B------:R-:W4:Y:S03]  /*31ca0*/  LDL.LU R28, [R1+0x1228] ;  /* 0x00122800011c7983 */ /* 0x000f260000300800 */
[----:B------:R5:W-:Y:S02]  /*31cb0*/  STL.64 [R1+0x1128], R18 ;  /* 0x0011281201007387 */ /* 0x000be40000100a00 */
[----:B-----5:R-:W-:-:S04]  /*31cc0*/  IMAD.WIDE R18, R29, 0x2, R2 ;  /* 0x000000021d127825 */ /* 0x020fc800078e0202 */
        /* <DEDUP_REMOVED lines=49> */
[----:B------:R-:W-:Y:S02]  /*31fe0*/  STL.64 [R1+0x1218], R12 ;  /* 0x0012180c01007387 */ /* 0x000fe40000100a00 */
[----:B------:R0:W-:Y:S02]  /*31ff0*/  STL.64 [R1+0x1228], R10 ;  /* 0x0012280a01007387 */ /* 0x0001e40000100a00 */
[----:B0-----:R-:W4:Y:S01]  /*32000*/  LDL.LU R11, [R1+0x12c0] ;  /* 0x0012c000010b7983 */ /* 0x001f220000300800 */
[----:B-----5:R-:W-:-:S03]  /*32010*/  IMAD.WIDE R12, R29, 0x2, R2 ;  /* 0x000000021d0c7825 */ /* 0x020fc600078e0202 */
[----:B------:R-:W5:Y:S02]  /*32020*/  LDL.LU R29, [R1+0x12c4] ;  /* 0x0012c400011d7983 */ /* 0x000f640000300800 */
[----:B------:R0:W-:Y:S02]  /*32030*/  STL.64 [R1+0x1230], R12 ;  /* 0x0012300c01007387 */ /* 0x0001e40000100a00 */
[--C-:B------:R-:W-:Y:S02]  /*32040*/  IMAD.WIDE R14, R9, 0x2, R2.reuse ;  /* 0x00000002090e7825 */ /* 0x100fe400078e0202 */
[----:B------:R-:W5:Y:S02]  /*32050*/  LDL.LU R9, [R1+0x12c8] ;  /* 0x0012c80001097983 */ /* 0x000f640000300800 */
        /* <DEDUP_REMOVED lines=35> */
[----:B----4-:R-:W-:-:S02]  /*32290*/  IMAD.WIDE R18, R28, 0x2, R2 ;  /* 0x000000021c127825 */ /* 0x010fc400078e0202 */
[----:B------:R-:W4:Y:S03]  /*322a0*/  LDL.LU R28, [R1+0x130c] ;  /* 0x00130c00011c7983 */ /* 0x000f260000300800 */
[----:B------:R5:W-:Y:S02]  /*322b0*/  STL.64 [R1+0x12b8], R18 ;  /* 0x0012b81201007387 */ /* 0x000be40000100a00 */
[--C-:B------:R-:W-:Y:S02]  /*322c0*/  IMAD.WIDE R20, R11, 0x2, R2.reuse ;  /* 0x000000020b147825 */ /* 0x100fe400078e0202 */
[----:B------:R-:W4:Y:S03]  /*322d0*/  LDL.LU R11, [R1+0x1310] ;  /* 0x00131000010b7983 */ /* 0x000f260000300800 */
[----:B------:R-:W-:Y:S02]  /*322e0*/  STL.64 [R1+0x1328], R20 ;  /* 0x0013281401007387 */ /* 0x000fe40000100a00 */
[----:B-----5:R-:W-:-:S02]  /*322f0*/  IMAD.WIDE R18, R29, 0x2, R2 ;  /* 0x000000021d127825 */ /* 0x020fc400078e0202 */
[----:B------:R-:W5:Y:S03]  /*32300*/  LDL.LU R29, [R1+0x1314] ;  /* 0x00131400011d7983 */ /* 0x000f660000300800 */
        /* <DEDUP_REMOVED lines=44> */
[----:B------:R-:W3:Y:S02]  /*325d0*/  LDL.LU R8, [R1+0x134c] ;  /* 0x00134c0001087983 */ /* 0x000ee40000300800 */
[----:B----4-:R-:W-:-:S02]  /*325e0*/  IMAD.WIDE R12, R28, 0x2, R2 ;  /* 0x000000021c0c7825 */ /* 0x010fc400078e0202 */
[----:B------:R-:W4:Y:S03]  /*325f0*/  LDL.LU R28, [R1+0x1350] ;  /* 0x00135000011c7983 */ /* 0x000f260000300800 */
[----:B------:R5:W-:Y:S02]  /*32600*/  STL.64 [R1+0x2388], R12 ;  /* 0x0023880c01007387 */ /* 0x000be40000100a00 */
[----:B------:R-:W-:-:S04]  /*32610*/  IMAD.WIDE R10, R11, 0x2, R2 ;  /* 0x000000020b0a7825 */ /* 0x000fc800078e0202 */
        /* <DEDUP_REMOVED lines=33> */
[--C-:B--2---:R-:W-:Y:S02]  /*32830*/  IMAD.WIDE R18, R26, 0x2, R2.reuse ;  /* 0x000000021a127825 */ /* 0x104fe400078e0202 */
[----:B------:R-:W2:Y:S03]  /*32840*/  LDL.LU R26, [R1+0x1394] ;  /* 0x00139400011a7983 */ /* 0x000ea60000300800 */
[----:B------:R3:W-:Y:S02]  /*32850*/  STL.64 [R1+0x2428], R18 ;  /* 0x0024281201007387 */ /* 0x0007e40000100a00 */
[----:B---3--:R-:W-:-:S04]  /*32860*/  IMAD.WIDE R18, R27, 0x2, R2 ;  /* 0x000000021b127825 */ /* 0x008fc800078e0202 */
[--C-:B------:R-:W-:Y:S01]  /*32870*/  IMAD.WIDE R20, R8, 0x2, R2.reuse ;  /* 0x0000000208147825 */ /* 0x100fe200078e0202 */
[----:B------:R-:W3:Y:S03]  /*32880*/  LDL.LU R27, [R1+0x1398] ;  /* 0x00139800011b7983 */ /* 0x000ee60000300800 */
[----:B------:R4:W-:Y:S02]  /*32890*/  STL.64 [R1+0x2438], R18 ;  /* 0x0024381201007387 */ /* 0x0009e40000100a00 */
[----:B------:R-:W3:Y:S01]  /*328a0*/  LDL.LU R8, [R1+0x139c] ;  /* 0x00139c0001087983 */ /* 0x000ee20000300800 */
[----:B------:R-:W-:Y:S01]  /*328b0*/  STL.64 [R1+0x2448], R20 ;  /* 0x0024481401007387 */ /* 0x000fe20000100a00 */
[----:B----4-:R-:W-:-:S03]  /*328c0*/  IMAD.WIDE R18, R28, 0x2, R2 ;  /* 0x000000021c127825 */ /* 0x010fc600078e0202 */
[----:B------:R-:W4:Y:S02]  /*328d0*/  LDL.LU R28, [R1+0x13a0] ;  /* 0x0013a000011c7983 */ /* 0x000f240000300800 */
[----:B------:R5:W-:Y:S02]  /*328e0*/  STL.64 [R1+0x2458], R18 ;  /* 0x0024581201007387 */ /* 0x000be40000100a00 */
[--C-:B-----5:R-:W-:Y:S02]  /*328f0*/  IMAD.WIDE R18, R29, 0x2, R2.reuse ;  /* 0x000000021d127825 */ /* 0x120fe400078e0202 */
[----:B------:R-:W5:Y:S03]  /*32900*/  LDL.LU R29, [R1+0x13a4] ;  /* 0x0013a400011d7983 */ /* 0x000f660000300800 */
[----:B------:R0:W-:Y:S02]  /*32910*/  STL.64 [R1+0x2468], R18 ;  /* 0x0024681201007387 */ /* 0x0001e40000100a00 */
[----:B0-----:R-:W-:-:S02]  /*32920*/  IMAD.WIDE R18, R9, 0x2, R2 ;  /* 0x0000000209127825 */ /* 0x001fc400078e0202 */
[----:B------:R-:W5:Y:S02]  /*32930*/  LDL.LU R9, [R1+0x13a8] ;  /* 0x0013a80001097983 */ /* 0x000f640000300800 */
[----:B------:R-:W-:-:S04]  /*32940*/  IMAD.WIDE R20, R16, 0x2, R2 ;  /* 0x0000000210147825 */ /* 0x000fc800078e0202 */
[--C-:B------:R-:W-:Y:S01]  /*32950*/  IMAD.WIDE R16, R17, 0x2, R2.reuse ;  /* 0x0000000211107825 */ /* 0x100fe200078e0202 */
[----:B------:R-:W-:Y:S03]  /*32960*/  STL.64 [R1+0x2478], R20 ;  /* 0x0024781401007387 */ /* 0x000fe60000100a00 */
        /* <DEDUP_REMOVED lines=33> */
[----:B------:R-:W-:Y:S02]  /*32b80*/  STL.64 [R1+0x2558], R12 ;  /* 0x0025580c01007387 */ /* 0x000fe40000100a00 */
[----:B------:R0:W-:Y:S02]  /*32b90*/  STL.64 [R1+0x2568], R10 ;  /* 0x0025680a01007387 */ /* 0x0001e40000100a00 */
[----:B0-----:R-:W2:Y:S01]  /*32ba0*/  LDL.LU R11, [R1+0x13c8] ;  /* 0x0013c800010b7983 */ /* 0x001ea20000300800 */
[----:B---3--:R-:W-:-:S04]  /*32bb0*/  IMAD.WIDE R12, R27, 0x2, R2 ;  /* 0x000000021b0c7825 */ /* 0x008fc800078e0202 */
[----:B------:R-:W3:Y:S01]  /*32bc0*/  LDL.LU R27, [R1+0x13cc] ;  /* 0x0013cc00011b7983 */ /* 0x000ee20000300800 */
[----:B------:R0:W-:Y:S01]  /*32bd0*/  STL.64 [R1+0x2578], R12 ;  /* 0x0025780c01007387 */ /* 0x0001e20000100a00 */
[----:B----4-:R-:W-:-:S04]  /*32be0*/  IMAD.WIDE R14, R28, 0x2, R2 ;  /* 0x000000021c0e7825 */ /* 0x010fc800078e0202 */
[--C-:B0-----:R-:W-:Y:S01]  /*32bf0*/  IMAD.WIDE R12, R8, 0x2, R2.reuse ;  /* 0x00000002080c7825 */ /* 0x101fe200078e0202 */
[----:B------:R-:W4:Y:S04]  /*32c00*/  LDL.LU R28, [R1+0x13d0] ;  /* 0x0013d000011c7983 */ /* 0x000f280000300800 */
[----:B------:R5:W-:Y:S01]  /*32c10*/  STL.64 [R1+0x2588], R12 ;  /* 0x0025880c01007387 */ /* 0x000be20000100a00 */
[----:B------:R-:W-:Y:S02]  /*32c20*/  STL.64 [R1+0x2598], R14 ;  /* 0x0025980e01007387 */ /* 0x000fe40000100a00 */
        /* <DEDUP_REMOVED lines=32> */
[----:B--2---:R-:W-:-:S02]  /*32e30*/  IMAD.WIDE R18, R26, 0x2, R2 ;  /* 0x000000021a127825 */ /* 0x004fc400078e0202 */
[----:B------:R-:W2:Y:S03]  /*32e40*/  LDL.LU R26, [R1+0xa14] ;  /* 0x000a1400011a7983 */ /* 0x000ea60000300800 */
[----:B------:R3:W-:Y:S02]  /*32e50*/  STL.64 [R1+0x2628], R18 ;  /* 0x0026281201007387 */ /* 0x0007e40000100a00 */
[----:B------:R-:W-:-:S04]  /*32e60*/  IMAD.WIDE R20, R11, 0x2, R2 ;  /* 0x000000020b147825 */ /* 0x000fc800078e0202 */
[--C-:B---3--:R-:W-:Y:S01]  /*32e70*/  IMAD.WIDE R18, R27, 0x2, R2.reuse ;  /* 0x000000021b127825 */ /* 0x108fe200078e0202 */
[----:B------:R-:W3:Y:S03]  /*32e80*/  LDL.LU R11, [R1+0xa10] ;  /* 0x000a1000010b7983 */ /* 0x000ee60000300800 */
[----:B------:R-:W-:Y:S02]  /*32e90*/  STL.64 [R1+0x2638], R20 ;  /* 0x0026381401007387 */ /* 0x000fe40000100a00 */
[----:B------:R-:W3:Y:S01]  /*32ea0*/  LDL.LU R27, [R1+0x9ec] ;  /* 0x0009ec00011b7983 */ /* 0x000ee20000300800 */
[----:B------:R4:W-:Y:S02]  /*32eb0*/  STL.64 [R1+0x2648], R18 ;  /* 0x0026481201007387 */ /* 0x0009e40000100a00 */
[--C-:B----4-:R-:W-:Y:S02]  /*32ec0*/  IMAD.WIDE R18, R28, 0x2, R2.reuse ;  /* 0x000000021c127825 */ /* 0x110fe400078e0202 */
[----:B------:R-:W4:Y:S03]  /*32ed0*/  LDL.LU R28, [R1+0x318] ;  /* 0x00031800011c7983 */ /* 0x000f260000300800 */
        /* <DEDUP_REMOVED lines=42> */
[----:B--2---:R-:W-:-:S02]  /*33180*/  IMAD.WIDE R12, R26, 0x2, R2 ;  /* 0x000000021a0c7825 */ /* 0x004fc400078e0202 */
[----:B------:R-:W2:Y:S03]  /*33190*/  LDL.LU R26, [R1+0x8ec] ;  /* 0x0008ec00011a7983 */ /* 0x000ea60000300800 */
[----:B------:R0:W-:Y:S02]  /*331a0*/  STL.64 [R1+0x2768], R12 ;  /* 0x0027680c01007387 */ /* 0x0001e40000100a00 */
[----:B---3--:R-:W-:-:S04]  /*331b0*/  IMAD.WIDE R10, R11, 0x2, R2 ;  /* 0x000000020b0a7825 */ /* 0x008fc800078e0202 */
[--C-:B0-----:R-:W-:Y:S02]  /*331c0*/  IMAD.WIDE R12, R27, 0x2, R2.reuse ;  /* 0x000000021b0c7825 */ /* 0x101fe400078e0202 */
[----:B------:R-:W3:Y:S02]  /*331d0*/  LDL.LU R27, [R1+0x8e8] ;  /* 0x0008e800011b7983 */ /* 0x000ee40000300800 */
[----:B------:R4:W-:Y:S02]  /*331e0*/  STL.64 [R1+0xa10], R10 ;  /* 0x000a100a01007387 */ /* 0x0009e40000100a00 */
[----:B------:R-:W-:Y:S02]  /*331f0*/  STL.64 [R1+0x9e8], R12 ;  /* 0x0009e80c01007387 */ /* 0x000fe40000100a00 */
        /* <DEDUP_REMOVED lines=38> */
[----:B--2---:R-:W-:-:S03]  /*33460*/  IMAD.WIDE R18, R26, 0x2, R2 ;  /* 0x000000021a127825 */ /* 0x004fc600078e0202 */
[----:B------:R-:W2:Y:S02]  /*33470*/  LDL.LU R26, [R1+0x75c] ;  /* 0x00075c00011a7983 */ /* 0x000ea40000300800 */
[----:B------:R3:W-:Y:S02]  /*33480*/  STL.64 [R1+0x2838], R18 ;  /* 0x0028381201007387 */ /* 0x0007e40000100a00 */
[--C-:B---3--:R-:W-:Y:S02]  /*33490*/  IMAD.WIDE R18, R27, 0x2, R2.reuse ;  /* 0x000000021b127825 */ /* 0x108fe400078e0202 */
[----:B------:R-:W3:Y:S02]  /*334a0*/  LDL.LU R27, [R1+0x758] ;  /* 0x00075800011b7983 */ /* 0x000ee40000300800 */
[----:B------:R-:W-:-:S04]  /*334b0*/  IMAD.WIDE R20, R16, 0x2, R2 ;  /* 0x0000000210147825 */ /* 0x000fc800078e0202 */
[----:B------:R4:W-:Y:S02]  /*334c0*/  STL.64 [R1+0x8e8], R18 ;  /* 0x0008e81201007387 */ /* 0x0009e40000100a00 */
        /* <DEDUP_REMOVED lines=42> */
[----:B------:R0:W-:Y:S02]  /*33770*/  STL.64 [R1+0x2958], R12 ;  /* 0x0029580c01007387 */ /* 0x0001e40000100a00 */
[----:B0-----:R-:W-:-:S04]  /*33780*/  IMAD.WIDE R12, R8, 0x2, R2 ;  /* 0x00000002080c7825 */ /* 0x001fc800078e0202 */
        /* <DEDUP_REMOVED lines=17> */
[----:B------:R-:W5:Y:S02]  /*338a0*/  LDL.LU R8, [R1+0x5b4] ;  /* 0x0005b40001087983 */ /* 0x000f640000300800 */
[----:B0-----:R-:W-:-:S05]  /*338b0*/  IMAD.WIDE R12, R9, 0x2, R2 ;  /* 0x00000002090c7825 */ /* 0x001fca00078e0202 */
[----:B------:R0:W-:Y:S04]  /*338c0*/  STL.64 [R1+0x29b8], R12 ;  /* 0x0029b80c01007387 */ /* 0x0001e80000100a00 */
[----:B0-----:R-:W5:Y:S01]  /*338d0*/  LDL.LU R12, [R1+0x5b0] ;  /* 0x0005b000010c7983 */ /* 0x001f620000300800 */
[----:B------:R-:W5:Y:S02]  /*338e0*/  LDL.LU R9, [R1+0x58c] ;  /* 0x00058c0001097983 */ /* 0x000f640000300800 */
[----:B------:R-:W-:-:S05]  /*338f0*/  IMAD.WIDE R18, R6, 0x2, R2 ;  /* 0x0000000206127825 */ /* 0x000fca00078e0202 */
[----:B------:R0:W-:Y:S01]  /*33900*/  STL.64 [R1+0x6f8], R18 ;  /* 0x0006f81201007387 */ /* 0x0001e20000100a00 */
[----:B------:R-:W5:Y:S02]  /*33910*/  LDL.LU R13, [R1+0x588] ;  /* 0x00058800010d7983 */ /* 0x000f640000300800 */
[----:B------:R-:W5:Y:S02]  /*33920*/  LDL.LU R6, [R1+0x564] ;  /* 0x0005640001067983 */ /* 0x000f640000300800 */
[----:B0-----:R-:W-:-:S05]  /*33930*/  IMAD.WIDE R18, R7, 0x2, R2 ;  /* 0x0000000207127825 */ /* 0x001fca00078e0202 */
[----:B------:R0:W-:Y:S01]  /*33940*/  STL.64 [R1+0x29d8], R18 ;  /* 0x0029d81201007387 */ /* 0x0001e20000100a00 */
[----:B------:R-:W5:Y:S02]  /*33950*/  LDL.LU R10, [R1+0x560] ;  /* 0x00056000010a7983 */ /* 0x000f640000300800 */
[----:B------:R-:W5:Y:S02]  /*33960*/  LDL.LU R7, [R1+0x53c] ;  /* 0x00053c0001077983 */ /* 0x000f640000300800 */
[----:B0-----:R-:W-:-:S05]  /*33970*/  IMAD.WIDE R18, R4, 0x2, R2 ;  /* 0x0000000204127825 */ /* 0x001fca00078e0202 */
[----:B------:R0:W-:Y:S01]  /*33980*/  STL.64 [R1+0x6d0], R18 ;  /* 0x0006d01201007387 */ /* 0x0001e20000100a00 */
        /* <DEDUP_REMOVED lines=20> */
[----:B------:R-:W-:-:S04]  /*33ad0*/  IMAD.WIDE R16, R17, 0x2, R2 ;  /* 0x0000000211107825 */ /* 0x000fc800078e0202 */
[----:B------:R4:W-:Y:S02]  /*33ae0*/  STL.64 [R1+0x2a58], R18 ;  /* 0x002a581201007387 */ /* 0x0009e40000100a00 */
        /* <DEDUP_REMOVED lines=14> */
[--C-:B0-----:R-:W-:Y:S02]  /*33bd0*/  IMAD.WIDE R14, R9, 0x2, R2.reuse ;  /* 0x00000002090e7825 */ /* 0x101fe400078e0202 */
[----:B------:R-:W5:Y:S02]  /*33be0*/  LDL.LU R9, [R1+0x460] ;  /* 0x0004600001097983 */ /* 0x000f640000300800 */
[----:B------:R-:W-:-:S05]  /*33bf0*/  IMAD.WIDE R16, R12, 0x2, R2 ;  /* 0x000000020c107825 */ /* 0x000fca00078e0202 */
[----:B------:R-:W-:Y:S01]  /*33c00*/  STL.64 [R1+0x5b0], R16 ;  /* 0x0005b01001007387 */ /* 0x000fe20000100a00 */
[----:B------:R-:W-:-:S04]  /*33c10*/  IMAD.WIDE R12, R13, 0x2, R2 ;  /* 0x000000020d0c7825 */ /* 0x000fc800078e0202 */
[----:B------:R0:W-:Y:S02]  /*33c20*/  STL.64 [R1+0x2ad8], R14 ;  /* 0x002ad80e01007387 */ /* 0x0001e40000100a00 */
[--C-:B0-----:R-:W-:Y:S02]  /*33c30*/  IMAD.WIDE R14, R6, 0x2, R2.reuse ;  /* 0x00000002060e7825 */ /* 0x101fe400078e0202 */
[----:B------:R-:W5:Y:S02]  /*33c40*/  LDL.LU R6, [R1+0x434] ;  /* 0x0004340001067983 */ /* 0x000f640000300800 */
[----:B------:R-:W-:Y:S02]  /*33c50*/  STL.64 [R1+0x588], R12 ;  /* 0x0005880c01007387 */ /* 0x000fe40000100a00 */
[----:B------:R0:W-:Y:S02]  /*33c60*/  STL.64 [R1+0x2af8], R14 ;  /* 0x002af80e01007387 */ /* 0x0001e40000100a00 */
[----:B0-----:R-:W-:-:S02]  /*33c70*/  IMAD.WIDE R14, R7, 0x2, R2 ;  /* 0x00000002070e7825 */ /* 0x001fc400078e0202 */
[----:B------:R-:W5:Y:S02]  /*33c80*/  LDL.LU R7, [R1+0x430] ;  /* 0x0004300001077983 */ /* 0x000f640000300800 */
[----:B------:R-:W-:-:S05]  /*33c90*/  IMAD.WIDE R12, R10, 0x2, R2 ;  /* 0x000000020a0c7825 */ /* 0x000fca00078e0202 */
[----:B------:R0:W-:Y:S01]  /*33ca0*/  STL.64 [R1+0x560], R12 ;  /* 0x0005600c01007387 */ /* 0x0001e20000100a00 */
[----:B------:R1:W-:Y:S02]  /*33cb0*/  STL.64 [R1+0x2b18], R14 ;  /* 0x002b180e01007387 */ /* 0x0003e40000100a00 */
[----:B0-----:R-:W-:-:S04]  /*33cc0*/  IMAD.WIDE R12, R4, 0x2, R2 ;  /* 0x00000002040c7825 */ /* 0x001fc800078e0202 */
[--C-:B-1----:R-:W-:Y:S01]  /*33cd0*/  IMAD.WIDE R14, R5, 0x2, R2.reuse ;  /* 0x00000002050e7825 */ /* 0x102fe200078e0202 */
[----:B------:R-:W5:Y:S03]  /*33ce0*/  LDL.LU R4, [R1+0x40c] ;  /* 0x00040c0001047983 */ /* 0x000f660000300800 */
[----:B------:R0:W-:Y:S01]  /*33cf0*/  STL.64 [R1+0x538], R12 ;  /* 0x0005380c01007387 */ /* 0x0001e20000100a00 */
[----:B------:R-:W-:Y:S01]  /*33d00*/  STL.64 [R1+0x2b38], R14 ;  /* 0x002b380e01007387 */ /* 0x000fe20000100a00 */
[----:B------:R-:W5:Y:S02]  /*33d10*/  LDL.LU R5, [R1+0x408] ;  /* 0x0004080001057983 */ /* 0x000f640000300800 */
[--C-:B0-----:R-:W-:Y:S02]  /*33d20*/  IMAD.WIDE R12, R24, 0x2, R2.reuse ;  /* 0x00000002180c7825 */ /* 0x101fe400078e0202 */
        /* <DEDUP_REMOVED lines=23> */
[----:B------:R-:W5:Y:S01]  /*33ea0*/  LDL.LU R12, [R1+0x3bc] ;  /* 0x0003bc00010c7983 */ /* 0x000f620000300800 */
[----:B0-----:R-:W5:Y:S01]  /*33eb0*/  LDL.LU R10, [R1+0x3b8] ;  /* 0x0003b800010a7983 */ /* 0x001f620000300800 */
[----:B------:R-:W-:-:S05]  /*33ec0*/  IMAD.WIDE R18, R8, 0x2, R2 ;  /* 0x0000000208127825 */ /* 0x000fca00078e0202 */
[----:B------:R-:W-:Y:S01]  /*33ed0*/  STL.64 [R1+0x2bb8], R18 ;  /* 0x002bb81201007387 */ /* 0x000fe20000100a00 */
[----:B------:R-:W5:Y:S02]  /*33ee0*/  LDL.LU R13, [R1+0x3b4] ;  /* 0x0003b400010d7983 */ /* 0x000f640000300800 */
[----:B------:R-:W5:Y:S02]  /*33ef0*/  LDL.LU R11, [R1+0x3b0] ;  /* 0x0003b000010b7983 */ /* 0x000f640000300800 */
[----:B------:R-:W-:-:S05]  /*33f00*/  IMAD.WIDE R8, R9, 0x2, R2 ;  /* 0x0000000209087825 */ /* 0x000fca00078e0202 */
[----:B------:R0:W-:Y:S04]  /*33f10*/  STL.64 [R1+0x460], R8 ;  /* 0x0004600801007387 */ /* 0x0001e80000100a00 */
[----:B0-----:R-:W5:Y:S01]  /*33f20*/  LDL.LU R8, [R1+0x3ac] ;  /* 0x0003ac0001087983 */ /* 0x001f620000300800 */
[----:B------:R-:W5:Y:S02]  /*33f30*/  LDL.LU R9, [R1+0x3a8] ;  /* 0x0003a80001097983 */ /* 0x000f640000300800 */
[----:B------:R-:W-:-:S05]  /*33f40*/  IMAD.WIDE R18, R6, 0x2, R2 ;  /* 0x0000000206127825 */ /* 0x000fca00078e0202 */
[----:B------:R0:W-:Y:S01]  /*33f50*/  STL.64 [R1+0x2bd8], R18 ;  /* 0x002bd81201007387 */ /* 0x0001e20000100a00 */
[----:B------:R-:W5:Y:S02]  /*33f60*/  LDL.LU R6, [R1+0x3a4] ;  /* 0x0003a40001067983 */ /* 0x000f640000300800 */
[--C-:B0-----:R-:W-:Y:S02]  /*33f70*/  IMAD.WIDE R18, R7, 0x2, R2.reuse ;  /* 0x0000000207127825 */ /* 0x101fe400078e0202 */
[----:B------:R-:W5:Y:S03]  /*33f80*/  LDL.LU R7, [R1+0x3a0] ;  /* 0x0003a00001077983 */ /* 0x000f660000300800 */
[----:B------:R0:W-:Y:S02]  /*33f90*/  STL.64 [R1+0x430], R18 ;  /* 0x0004301201007387 */ /* 0x0001e40000100a00 */
[----:B0-----:R-:W-:-:S02]  /*33fa0*/  IMAD.WIDE R18, R4, 0x2, R2 ;  /* 0x0000000204127825 */ /* 0x001fc400078e0202 */
[----:B------:R-:W5:Y:S02]  /*33fb0*/  LDL.LU R4, [R1+0x39c] ;  /* 0x00039c0001047983 */ /* 0x000f640000300800 */
[--C-:B------:R-:W-:Y:S02]  /*33fc0*/  IMAD.WIDE R20, R5, 0x2, R2.reuse ;  /* 0x0000000205147825 */ /* 0x100fe400078e0202 */
[----:B------:R0:W-:Y:S02]  /*33fd0*/  STL.64 [R1+0x2bf8], R18 ;  /* 0x002bf81201007387 */ /* 0x0001e40000100a00 */
[----:B------:R-:W5:Y:S02]  /*33fe0*/  LDL.LU R5, [R1+0x398] ;  /* 0x0003980001057983 */ /* 0x000f640000300800 */
[----:B------:R1:W-:Y:S01]  /*33ff0*/  STL.64 [R1+0x408], R20 ;  /* 0x0004081401007387 */ /* 0x0003e20000100a00 */
[----:B0-----:R-:W-:-:S03]  /*34000*/  IMAD.WIDE R18, R24, 0x2, R2 ;  /* 0x0000000218127825 */ /* 0x001fc600078e0202 */
[----:B------:R-:W5:Y:S02]  /*34010*/  LDL.LU R24, [R1+0x394] ;  /* 0x0003940001187983 */ /* 0x000f640000300800 */
[----:B------:R0:W-:Y:S02]  /*34020*/  STL.64 [R1+0x2c18], R18 ;  /* 0x002c181201007387 */ /* 0x0001e40000100a00 */
[--C-:B-1----:R-:W-:Y:S02]  /*34030*/  IMAD.WIDE R20, R25, 0x2, R2.reuse ;  /* 0x0000000219147825 */ /* 0x102fe400078e0202 */
[----:B------:R-:W5:Y:S02]  /*34040*/  LDL.LU R25, [R1+0x390] ;  /* 0x0003900001197983 */ /* 0x000f640000300800 */
[--C-:B0-----:R-:W-:Y:S02]  /*34050*/  IMAD.WIDE R18, R16, 0x2, R2.reuse ;  /* 0x0000000210127825 */ /* 0x101fe400078e0202 */
[----:B------:R2:W-:Y:S02]  /*34060*/  STL.64 [R1+0x3e0], R20 ;  /* 0x0003e01401007387 */ /* 0x0005e40000100a00 */
[----:B--2---:R-:W-:-:S02]  /*34070*/  IMAD.WIDE R20, R26, 0x2, R2 ;  /* 0x000000021a147825 */ /* 0x004fc400078e0202 */
        /* <DEDUP_REMOVED lines=12> */
[----:B------:R-:W-:-:S04]  /*34140*/  IMAD.WIDE R14, R15, 0x2, R2 ;  /* 0x000000020f0e7825 */ /* 0x000fc800078e0202 */
[----:B------:R5:W-:Y:S02]  /*34150*/  STL.64 [R1+0x3c8], R16 ;  /* 0x0003c81001007387 */ /* 0x000be40000100a00 */
[--C-:B-----5:R-:W-:Y:S02]  /*34160*/  IMAD.WIDE R16, R29, 0x2, R2.reuse ;  /* 0x000000021d107825 */ /* 0x120fe400078e0202 */
        /* <DEDUP_REMOVED lines=14> */
[--C-:B-1----:R-:W-:Y:S01]  /*34250*/  IMAD.WIDE R12, R9, 0x2, R2.reuse ;  /* 0x00000002090c7825 */ /* 0x102fe200078e0202 */
[----:B------:R-:W5:Y:S03]  /*34260*/  LDL.LU R8, [R1+0x374] ;  /* 0x0003740001087983 */ /* 0x000f660000300800 */
[----:B------:R0:W-:Y:S01]  /*34270*/  STL.64 [R1+0x2cf8], R14 ;  /* 0x002cf80e01007387 */ /* 0x0001e20000100a00 */
[----:B------:R1:W-:Y:S01]  /*34280*/  STL.64 [R1+0x3a8], R12 ;  /* 0x0003a80c01007387 */ /* 0x0003e20000100a00 */
[----:B------:R-:W5:Y:S02]  /*34290*/  LDL.LU R9, [R1+0x370] ;  /* 0x0003700001097983 */ /* 0x000f640000300800 */
[----:B0-----:R-:W-:-:S05]  /*342a0*/  IMAD.WIDE R14, R6, 0x2, R2 ;  /* 0x00000002060e7825 */ /* 0x001fca00078e0202 */
[----:B------:R-:W-:Y:S01]  /*342b0*/  STL.64 [R1+0x2d18], R14 ;  /* 0x002d180e01007387 */ /* 0x000fe20000100a00 */
[----:B-1----:R-:W-:-:S05]  /*342c0*/  IMAD.WIDE R12, R7, 0x2, R2 ;  /* 0x00000002070c7825 */ /* 0x002fca00078e0202 */
[----:B------:R-:W-:Y:S01]  /*342d0*/  STL.64 [R1+0x3a0], R12 ;  /* 0x0003a00c01007387 */ /* 0x000fe20000100a00 */
[----:B------:R-:W5:Y:S02]  /*342e0*/  LDL.LU R16, [R1+0x36c] ;  /* 0x00036c0001107983 */ /* 0x000f640000300800 */
[--C-:B------:R-:W-:Y:S02]  /*342f0*/  IMAD.WIDE R6, R4, 0x2, R2.reuse ;  /* 0x0000000204067825 */ /* 0x100fe400078e0202 */
[----:B------:R-:W5:Y:S03]  /*34300*/  LDL.LU R4, [R1+0x368] ;  /* 0x0003680001047983 */ /* 0x000f660000300800 */
[----:B------:R0:W-:Y:S02]  /*34310*/  STL.64 [R1+0x2d38], R6 ;  /* 0x002d380601007387 */ /* 0x0001e40000100a00 */
[----:B0-----:R-:W-:-:S04]  /*34320*/  IMAD.WIDE R6, R5, 0x2, R2 ;  /* 0x0000000205067825 */ /* 0x001fc800078e0202 */
[--C-:B------:R-:W-:Y:S01]  /*34330*/  IMAD.WIDE R12, R24, 0x2, R2.reuse ;  /* 0x00000002180c7825 */ /* 0x100fe200078e0202 */
[----:B------:R-:W5:Y:S03]  /*34340*/  LDL.LU R5, [R1+0x364] ;  /* 0x0003640001057983 */ /* 0x000f660000300800 */
[----:B------:R0:W-:Y:S01]  /*34350*/  STL.64 [R1+0x398], R6 ;  /* 0x0003980601007387 */ /* 0x0001e20000100a00 */
[----:B------:R-:W-:Y:S01]  /*34360*/  STL.64 [R1+0x2d58], R12 ;  /* 0x002d580c01007387 */ /* 0x000fe20000100a00 */
[----:B------:R-:W5:Y:S02]  /*34370*/  LDL.LU R17, [R1+0x360] ;  /* 0x0003600001117983 */ /* 0x000f640000300800 */
[----:B------:R-:W5:Y:S02]  /*34380*/  LDL.LU R14, [R1+0x35c] ;  /* 0x00035c00010e7983 */ /* 0x000f640000300800 */
[----:B0-----:R-:W-:-:S05]  /*34390*/  IMAD.WIDE R6, R25, 0x2, R2 ;  /* 0x0000000219067825 */ /* 0x001fca00078e0202 */
[----:B------:R0:W-:Y:S04]  /*343a0*/  STL.64 [R1+0x390], R6 ;  /* 0x0003900601007387 */ /* 0x0001e80000100a00 */
[----:B0-----:R-:W5:Y:S01]  /*343b0*/  LDL.LU R6, [R1+0x358] ;  /* 0x0003580001067983 */ /* 0x001f620000300800 */
[----:B------:R-:W5:Y:S02]  /*343c0*/  LDL.LU R7, [R1+0x354] ;  /* 0x0003540001077983 */ /* 0x000f640000300800 */
[----:B--2---:R-:W-:-:S05]  /*343d0*/  IMAD.WIDE R12, R26, 0x2, R2 ;  /* 0x000000021a0c7825 */ /* 0x004fca00078e0202 */
[----:B------:R3:W-:Y:S01]  /*343e0*/  STL.64 [R1+0x2d78], R12 ;  /* 0x002d780c01007387 */ /* 0x0007e20000100a00 */
[----:B------:R-:W2:Y:S02]  /*343f0*/  LDL.LU R24, [R1+0x350] ;  /* 0x0003500001187983 */ /* 0x000ea40000300800 */
[----:B------:R-:W2:Y:S02]  /*34400*/  LDL.LU R25, [R1+0x34c] ;  /* 0x00034c0001197983 */ /* 0x000ea40000300800 */
[----:B---3--:R-:W-:-:S05]  /*34410*/  IMAD.WIDE R12, R27, 0x2, R2 ;  /* 0x000000021b0c7825 */ /* 0x008fca00078e0202 */
[----:B------:R4:W-:Y:S01]  /*34420*/  STL.64 [R1+0x388], R12 ;  /* 0x0003880c01007387 */ /* 0x0009e20000100a00 */
[----:B------:R-:W3:Y:S02]  /*34430*/  LDL.LU R26, [R1+0x344] ;  /* 0x00034400011a7983 */ /* 0x000ee40000300800 */
[----:B------:R-:W3:Y:S02]  /*34440*/  LDL.LU R27, [R1+0x340] ;  /* 0x00034000011b7983 */ /* 0x000ee40000300800 */
[----:B----4-:R-:W-:-:S05]  /*34450*/  IMAD.WIDE R12, R28, 0x2, R2 ;  /* 0x000000021c0c7825 */ /* 0x010fca00078e0202 */
[----:B------:R5:W-:Y:S01]  /*34460*/  STL.64 [R1+0x2d98], R12 ;  /* 0x002d980c01007387 */ /* 0x000be20000100a00 */
[----:B------:R-:W4:Y:S02]  /*34470*/  LDL.LU R28, [R1+0x33c] ;  /* 0x00033c00011c7983 */ /* 0x000f240000300800 */
[--C-:B-----5:R-:W-:Y:S02]  /*34480*/  IMAD.WIDE R12, R29, 0x2, R2.reuse ;  /* 0x000000021d0c7825 */ /* 0x120fe400078e0202 */
[----:B------:R-:W5:Y:S03]  /*34490*/  LDL.LU R29, [R1+0x338] ;  /* 0x00033800011d7983 */ /* 0x000f660000300800 */
[----:B------:R0:W-:Y:S02]  /*344a0*/  STL.64 [R1+0x380], R12 ;  /* 0x0003800c01007387 */ /* 0x0001e40000100a00 */
[----:B------:R-:W5:Y:S01]  /*344b0*/  LDL.LU R15, [R1+0x334] ;  /* 0x00033400010f7983 */ /* 0x000f620000300800 */
[----:B0-----:R-:W5:Y:S01]  /*344c0*/  LDL.LU R12, [R1+0x330] ;  /* 0x00033000010c7983 */ /* 0x001f620000300800 */
[----:B------:R-:W-:-:S05]  /*344d0*/  IMAD.WIDE R18, R10, 0x2, R2 ;  /* 0x000000020a127825 */ /* 0x000fca00078e0202 */
        /* <DEDUP_REMOVED lines=12> */
[--C-:B------:R-:W-:Y:S01]  /*345a0*/  IMAD.WIDE R22, R16, 0x2, R2.reuse ;  /* 0x0000000210167825 */ /* 0x100fe200078e0202 */
[----:B0-----:R-:W5:Y:S04]  /*345b0*/  LDL.LU R18, [R1+0x9c4] ;  /* 0x0009c40001127983 */ /* 0x001f680000300800 */
[----:B------:R0:W-:Y:S02]  /*345c0*/  STL.64 [R1+0x2df8], R22 ;  /* 0x002df81601007387 */ /* 0x0001e40000100a00 */
[----:B------:R-:W5:Y:S02]  /*345d0*/  LDL.LU R19, [R1+0x348] ;  /* 0x0003480001137983 */ /* 0x000f640000300800 */
[----:B------:R-:W-:-:S05]  /*345e0*/  IMAD.WIDE R20, R4, 0x2, R2 ;  /* 0x0000000204147825 */ /* 0x000fca00078e0202 */
[----:B------:R1:W-:Y:S01]  /*345f0*/  STL.64 [R1+0x368], R20 ;  /* 0x0003681401007387 */ /* 0x0003e20000100a00 */
[----:B0-----:R-:W-:-:S03]  /*34600*/  IMAD.WIDE R22, R5, 0x2, R2 ;  /* 0x0000000205167825 */ /* 0x001fc600078e0202 */
[----:B------:R-:W5:Y:S02]  /*34610*/  LDL.LU.64 R4, [R1+0x310] ;  /* 0x0003100001047983 */ /* 0x000f640000300a00 */
[----:B------:R0:W-:Y:S02]  /*34620*/  STL.64 [R1+0x2e18], R22 ;  /* 0x002e181601007387 */ /* 0x0001e40000100a00 */
[--C-:B-1----:R-:W-:Y:S02]  /*34630*/  IMAD.WIDE R20, R17, 0x2, R2.reuse ;  /* 0x0000000211147825 */ /* 0x102fe400078e0202 */
[----:B------:R-:W5:Y:S03]  /*34640*/  LDL.LU.64 R16, [R1+0x150] ;  /* 0x0001500001107983 */ /* 0x000f660000300a00 */
[----:B------:R1:W-:Y:S02]  /*34650*/  STL.64 [R1+0x360], R20 ;  /* 0x0003601401007387 */ /* 0x0003e40000100a00 */
[----:B0-----:R-:W-:-:S05]  /*34660*/  IMAD.WIDE R22, R14, 0x2, R2 ;  /* 0x000000020e167825 */ /* 0x001fca00078e0202 */
[----:B------:R0:W-:Y:S01]  /*34670*/  STL.64 [R1+0x2e38], R22 ;  /* 0x002e381601007387 */ /* 0x0001e20000100a00 */
[----:B-1----:R-:W-:-:S04]  /*34680*/  IMAD.WIDE R20, R6, 0x2, R2 ;  /* 0x0000000206147825 */ /* 0x002fc800078e0202 */
[--C-:B0-----:R-:W-:Y:S02]  /*34690*/  IMAD.WIDE R22, R7, 0x2, R2.reuse ;  /* 0x0000000207167825 */ /* 0x101fe400078e0202 */
[----:B------:R-:W5:Y:S02]  /*346a0*/  LDL.LU.64 R6, [R1+0x308] ;  /* 0x0003080001067983 */ /* 0x000f640000300a00 */
[----:B------:R2:W-:Y:S02]  /*346b0*/  STL.64 [R1+0x358], R20 ;  /* 0x0003581401007387 */ /* 0x0005e40000100a00 */
[----:B------:R0:W-:Y:S02]  /*346c0*/  STL.64 [R1+0x2e58], R22 ;  /* 0x002e581601007387 */ /* 0x0001e40000100a00 */
[----:B--2---:R-:W-:-:S04]  /*346d0*/  IMAD.WIDE R20, R24, 0x2, R2 ;  /* 0x0000000218147825 */ /* 0x004fc800078e0202 */
[--C-:B0-----:R-:W-:Y:S02]  /*346e0*/  IMAD.WIDE R22, R25, 0x2, R2.reuse ;  /* 0x0000000219167825 */ /* 0x101fe400078e0202 */
[----:B------:R-:W2:Y:S02]  /*346f0*/  LDL.LU.64 R24, [R1+0x148] ;  /* 0x0001480001187983 */ /* 0x000ea40000300a00 */
[----:B------:R3:W-:Y:S02]  /*34700*/  STL.64 [R1+0x350], R20 ;  /* 0x0003501401007387 */ /* 0x0007e40000100a00 */
[----:B------:R0:W-:Y:S02]  /*34710*/  STL.64 [R1+0x2e78], R22 ;  /* 0x002e781601007387 */ /* 0x0001e40000100a00 */
[----:B---3--:R-:W-:-:S04]  /*34720*/  IMAD.WIDE R20, R26, 0x2, R2 ;  /* 0x000000021a147825 */ /* 0x008fc800078e0202 */
[--C-:B0-----:R-:W-:Y:S02]  /*34730*/  IMAD.WIDE R22, R27, 0x2, R2.reuse ;  /* 0x000000021b167825 */ /* 0x101fe400078e0202 */
[----:B------:R-:W3:Y:S02]  /*34740*/  LDL.LU.64 R26, [R1+0x300] ;  /* 0x00030000011a7983 */ /* 0x000ee40000300a00 */
[----:B------:R4:W-:Y:S02]  /*34750*/  STL.64 [R1+0x2e90], R20 ;  /* 0x002e901401007387 */ /* 0x0009e40000100a00 */
[----:B------:R5:W-:Y:S02]  /*34760*/  STL.64 [R1+0x340], R22 ;  /* 0x0003401601007387 */ /* 0x000be40000100a00 */
[----:B----4-:R-:W-:-:S04]  /*34770*/  IMAD.WIDE R20, R28, 0x2, R2 ;  /* 0x000000021c147825 */ /* 0x010fc800078e0202 */
[--C-:B-----5:R-:W-:Y:S02]  /*34780*/  IMAD.WIDE R22, R29, 0x2, R2.reuse ;  /* 0x000000021d167825 */ /* 0x120fe400078e0202 */
[----:B------:R-:W4:Y:S02]  /*34790*/  LDL.LU.64 R28, [R1+0x140] ;  /* 0x00014000011c7983 */ /* 0x000f240000300a00 */
[----:B------:R0:W-:Y:S02]  /*347a0*/  STL.64 [R1+0x2eb0], R20 ;  /* 0x002eb01401007387 */ /* 0x0001e40000100a00 */
[----:B------:R1:W-:Y:S02]  /*347b0*/  STL.64 [R1+0x338], R22 ;  /* 0x0003381601007387 */ /* 0x0003e40000100a00 */
[----:B0-----:R-:W-:-:S04]  /*347c0*/  IMAD.WIDE R20, R15, 0x2, R2 ;  /* 0x000000020f147825 */ /* 0x001fc800078e0202 */
[--C-:B-1----:R-:W-:Y:S01]  /*347d0*/  IMAD.WIDE R22, R12, 0x2, R2.reuse ;  /* 0x000000020c167825 */ /* 0x102fe200078e0202 */
[----:B------:R-:W5:Y:S03]  /*347e0*/  LDL.LU.64 R14, [R1+0x2f8] ;  /* 0x0002f800010e7983 */ /* 0x000f660000300a00 */
[----:B------:R0:W-:Y:S01]  /*347f0*/  STL.64 [R1+0x2ed0], R20 ;  /* 0x002ed01401007387 */ /* 0x0001e20000100a00 */
[----:B------:R1:W-:Y:S01]  /*34800*/  STL.64 [R1+0x330], R22 ;  /* 0x0003301601007387 */ /* 0x0003e20000100a00 */
[----:B0-----:R-:W-:-:S04]  /*34810*/  IMAD.WIDE R20, R13, 0x2, R2 ;  /* 0x000000020d147825 */ /* 0x001fc800078e0202 */
[--C-:B-1----:R-:W-:Y:S01]  /*34820*/  IMAD.WIDE R22, R10, 0x2, R2.reuse ;  /* 0x000000020a167825 */ /* 0x102fe200078e0202 */
[----:B------:R-:W5:Y:S03]  /*34830*/  LDL.LU.64 R12, [R1+0x138] ;  /* 0x00013800010c7983 */ /* 0x000f660000300a00 */
[----:B------:R0:W-:Y:S01]  /*34840*/  STL.64 [R1+0x2ef0], R20 ;  /* 0x002ef01401007387 */ /* 0x0001e20000100a00 */
[----:B------:R1:W-:Y:S01]  /*34850*/  STL.64 [R1+0x328], R22 ;  /* 0x0003281601007387 */ /* 0x0003e20000100a00 */
[----:B0-----:R-:W-:-:S03]  /*34860*/  IMAD.WIDE R20, R11, 0x2, R2 ;  /* 0x000000020b147825 */ /* 0x001fc600078e0202 */
[----:B------:R-:W5:Y:S01]  /*34870*/  LDL.LU.64 R10, [R1+0x2f0] ;  /* 0x0002f000010a7983 */ /* 0x000f620000300a00 */
[----:B-1----:R-:W-:-:S03]  /*34880*/  IMAD.WIDE R22, R8, 0x2, R2 ;  /* 0x0000000208167825 */ /* 0x002fc600078e0202 */
[----:B------:R0:W-:Y:S04]  /*34890*/  STL.64 [R1+0x2f10], R20 ;  /* 0x002f101401007387 */ /* 0x0001e80000100a00 */
[----:B------:R1:W-:Y:S01]  /*348a0*/  STL.64 [R1+0x320], R22 ;  /* 0x0003201601007387 */ /* 0x0003e20000100a00 */
[----:B0-----:R-:W-:-:S03]  /*348b0*/  IMAD.WIDE R20, R9, 0x2, R2 ;  /* 0x0000000209147825 */ /* 0x001fc600078e0202 */
[----:B------:R-:W5:Y:S01]  /*348c0*/  LDL.LU.64 R8, [R1+0x130] ;  /* 0x0001300001087983 */ /* 0x000f620000300a00 */
[----:B-1----:R-:W-:-:S04]  /*348d0*/  IMAD.WIDE R22, R0, 0x2, R2 ;  /* 0x0000000200167825 */ /* 0x002fc800078e0202 */
[----:B------:R0:W-:Y:S01]  /*348e0*/  STL.64 [R1+0x318], R20 ;  /* 0x0003181401007387 */ /* 0x0001e20000100a00 */
[----:B------:R-:W-:Y:S01]  /*348f0*/  STL.64 [R1+0x2f40], R22 ;  /* 0x002f401601007387 */ /* 0x000fe20000100a00 */
[----:B0-----:R-:W-:-:S04]  /*34900*/  IMAD.WIDE R20, R18, 0x2, R2 ;  /* 0x0000000212147825 */ /* 0x001fc800078e0202 */
[----:B------:R-:W-:Y:S02]  /*34910*/  IMAD.WIDE R2, R19, 0x2, R2 ;  /* 0x0000000213027825 */ /* 0x000fe400078e0202 */
[----:B------:R-:W5:Y:S02]  /*34920*/  LDL.LU.64 R18, [R1+0x2e8] ;  /* 0x0002e80001127983 */ /* 0x000f640000300a00 */
[----:B------:R-:W-:Y:S02]  /*34930*/  STL.64 [R1+0x9c0], R20 ;  /* 0x0009c01401007387 */ /* 0x000fe40000100a00 */
[----:B------:R-:W-:Y:S01]  /*34940*/  STL.64 [R1+0x348], R2 ;  /* 0x0003480201007387 */ /* 0x000fe20000100a00 */
[----:B------:R0:W-:Y:S01]  /*34950*/  STL [R1+0x36bc], R4 ;  /* 0x0036bc0401007387 */ /* 0x0001e20000100800 */
[----:B------:R-:W-:-:S03]  /*34960*/  IMAD.MOV.U32 R0, RZ, RZ, R5 ;  /* 0x000000ffff007224 */ /* 0x000fc600078e0005 */
[----:B0-----:R-:W5:Y:S02]  /*34970*/  LDL.LU.64 R4, [R1+0x128] ;  /* 0x0001280001047983 */ /* 0x001f640000300a00 */
[----:B------:R0:W-:Y:S02]  /*34980*/  STL [R1+0x36b4], R0 ;  /* 0x0036b40001007387 */ /* 0x0001e40000100800 */
[----:B------:R1:W-:Y:S02]  /*34990*/  STL [R1+0x36b8], R16 ;  /* 0x0036b81001007387 */ /* 0x0003e40000100800 */
[----:B0-----:R-:W-:Y:S02]  /*349a0*/  IMAD.MOV.U32 R0, RZ, RZ, R17 ;  /* 0x000000ffff007224 */ /* 0x001fe400078e0011 */
[----:B-1----:R-:W5:Y:S03]  /*349b0*/  LDL.LU.64 R16, [R1+0x2e0] ;  /* 0x0002e00001107983 */ /* 0x002f660000300a00 */
[----:B------:R0:W-:Y:S01]  /*349c0*/  STL [R1+0x36ac], R0 ;  /* 0x0036ac0001007387 */ /* 0x0001e20000100800 */
[----:B------:R1:W-:Y:S01]  /*349d0*/  STL [R1+0x36b0], R6 ;  /* 0x0036b00601007387 */ /* 0x0003e20000100800 */
[----:B0-----:R-:W-:-:S03]  /*349e0*/  IMAD.MOV.U32 R0, RZ, RZ, R7 ;  /* 0x000000ffff007224 */ /* 0x001fc600078e0007 */
[----:B-1----:R-:W5:Y:S02]  /*349f0*/  LDL.LU.64 R6, [R1+0x120] ;  /* 0x0001200001067983 */ /* 0x002f640000300a00 */
[----:B------:R0:W-:Y:S02]  /*34a00*/  STL [R1+0x36a4], R0 ;  /* 0x0036a40001007387 */ /* 0x0001e40000100800 */
[----:B--2---:R1:W-:Y:S01]  /*34a10*/  STL [R1+0x36a8], R24 ;  /* 0x0036a81801007387 */ /* 0x0043e20000100800 */
[----:B0-----:R-:W-:-:S03]  /*34a20*/  IMAD.MOV.U32 R0, RZ, RZ, R25 ;  /* 0x000000ffff007224 */ /* 0x001fc600078e0019 */
[----:B-1----:R-:W2:Y:S02]  /*34a30*/  LDL.LU.64 R24, [R1+0x2d8] ;  /* 0x0002d80001187983 */ /* 0x002ea40000300a00 */
[----:B------:R0:W-:Y:S02]  /*34a40*/  STL [R1+0x369c], R0 ;  /* 0x00369c0001007387 */ /* 0x0001e40000100800 */
[----:B---3--:R1:W-:Y:S01]  /*34a50*/  STL [R1+0x36a0], R26 ;  /* 0x0036a01a01007387 */ /* 0x0083e20000100800 */
[----:B0-----:R-:W-:-:S03]  /*34a60*/  IMAD.MOV.U32 R0, RZ, RZ, R27 ;  /* 0x000000ffff007224 */ /* 0x001fc600078e001b */
[----:B-1----:R-:W3:Y:S02]  /*34a70*/  LDL.LU.64 R26, [R1+0x118] ;  /* 0x00011800011a7983 */ /* 0x002ee40000300a00 */
[----:B------:R0:W-:Y:S02]  /*34a80*/  STL [R1+0x3694], R0 ;  /* 0x0036940001007387 */ /* 0x0001e40000100800 */
[----:B----4-:R1:W-:Y:S01]  /*34a90*/  STL [R1+0x3698], R28 ;  /* 0x0036981c01007387 */ /* 0x0103e20000100800 */
[----:B0-----:R-:W-:-:S03]  /*34aa0*/  IMAD.MOV.U32 R0, RZ, RZ, R29 ;  /* 0x000000ffff007224 */ /* 0x001fc600078e001d */
[----:B-1----:R-:W4:Y:S02]  /*34ab0*/  LDL.LU.64 R28, [R1+0x2d0] ;  /* 0x0002d000011c7983 */ /* 0x002f240000300a00 */
[----:B------:R0:W-:Y:S02]  /*34ac0*/  STL [R1+0x368c], R0 ;  /* 0x00368c0001007387 */ /* 0x0001e40000100800 */
[----:B-----5:R1:W-:Y:S02]  /*34ad0*/  STL [R1+0x3690], R14 ;  /* 0x0036900e01007387 */ /* 0x0203e40000100800 */
[----:B0-----:R-:W-:Y:S02]  /*34ae0*/  IMAD.MOV.U32 R0, RZ, RZ, R15 ;  /* 0x000000ffff007224 */ /* 0x001fe400078e000f */
[----:B-1----:R-:W5:Y:S03]  /*34af0*/  LDL.LU.64 R14, [R1+0x110] ;  /* 0x00011000010e7983 */ /* 0x002f660000300a00 */
[----:B------:R0:W-:Y:S01]  /*34b00*/  STL [R1+0x3684], R0 ;  /* 0x0036840001007387 */ /* 0x0001e20000100800 */
[----:B------:R1:W-:Y:S01]  /*34b10*/  STL [R1+0x3688], R12 ;  /* 0x0036880c01007387 */ /* 0x0003e20000100800 */
[----:B0-----:R-:W-:-:S03]  /*34b20*/  IMAD.MOV.U32 R0, RZ, RZ, R13 ;  /* 0x000000ffff007224 */ /* 0x001fc600078e000d */
[----:B-1----:R-:W5:Y:S02]  /*34b30*/  LDL.LU.64 R12, [R1+0x2c8] ;  /* 0x0002c800010c7983 */ /* 0x002f640000300a00 */
        /* <DEDUP_REMOVED lines=25> */
[----:B--2---:R-:W-:Y:S01]  /*34cd0*/  IMAD.MOV.U32 R0, RZ, RZ, R25 ;  /* 0x000000ffff007224 */ /* 0x004fe200078e0019 */
[----:B------:R0:W-:Y:S04]  /*34ce0*/  STL [R1+0x3650], R24 ;  /* 0x0036501801007387 */ /* 0x0001e80000100800 */
[----:B0-----:R-:W2:Y:S01]  /*34cf0*/  LDL.LU.64 R24, [R1+0xf0] ;  /* 0x0000f00001187983 */ /* 0x001ea20000300a00 */
[----:B------:R0:W-:Y:S03]  /*34d00*/  STL [R1+0x3644], R0 ;  /* 0x0036440001007387 */ /* 0x0001e60000100800 */
[----:B---3--:R1:W-:Y:S01]  /*34d10*/  STL [R1+0x3648], R26 ;  /* 0x0036481a01007387 */ /* 0x0083e20000100800 */
[----:B0-----:R-:W-:-:S03]  /*34d20*/  IMAD.MOV.U32 R0, RZ, RZ, R27 ;  /* 0x000000ffff007224 */ /* 0x001fc600078e001b */
[----:B-1----:R-:W3:Y:S02]  /*34d30*/  LDL.LU.64 R26, [R1+0x2a8] ;  /* 0x0002a800011a7983 */ /* 0x002ee40000300a00 */
[----:B------:R4:W-:Y:S02]  /*34d40*/  STL [R1+0x363c], R0 ;  /* 0x00363c0001007387 */ /* 0x0009e40000100800 */
[----:B----4-:R-:W-:Y:S01]  /*34d50*/  IMAD.MOV.U32 R0, RZ, RZ, R29 ;  /* 0x000000ffff007224 */ /* 0x010fe200078e001d */
[----:B------:R0:W-:Y:S04]  /*34d60*/  STL [R1+0x3640], R28 ;  /* 0x0036401c01007387 */ /* 0x0001e80000100800 */
[----:B0-----:R-:W4:Y:S01]  /*34d70*/  LDL.LU.64 R28, [R1+0xe8] ;  /* 0x0000e800011c7983 */ /* 0x001f220000300a00 */
[----:B------:R0:W-:Y:S03]  /*34d80*/  STL [R1+0x3634], R0 ;  /* 0x0036340001007387 */ /* 0x0001e60000100800 */
[----:B-----5:R1:W-:Y:S01]  /*34d90*/  STL [R1+0x3638], R14 ;  /* 0x0036380e01007387 */ /* 0x0203e20000100800 */
[----:B0-----:R-:W-:-:S03]  /*34da0*/  IMAD.MOV.U32 R0, RZ, RZ, R15 ;  /* 0x000000ffff007224 */ /* 0x001fc600078e000f */
[----:B-1----:R-:W5:Y:S02]  /*34db0*/  LDL.LU.64 R14, [R1+0x2a0] ;  /* 0x0002a000010e7983 */ /* 0x002f640000300a00 */
[----:B------:R0:W-:Y:S02]  /*34dc0*/  STL [R1+0x362c], R0 ;  /* 0x00362c0001007387 */ /* 0x0001e40000100800 */
[----:B------:R1:W-:Y:S02]  /*34dd0*/  STL [R1+0x3630], R12 ;  /* 0x0036300c01007387 */ /* 0x0003e40000100800 */
[----:B0-----:R-:W-:Y:S02]  /*34de0*/  IMAD.MOV.U32 R0, RZ, RZ, R13 ;  /* 0x000000ffff007224 */ /* 0x001fe400078e000d */
[----:B-1----:R-:W5:Y:S03]  /*34df0*/  LDL.LU.64 R12, [R1+0xe0] ;  /* 0x0000e000010c7983 */ /* 0x002f660000300a00 */
[----:B------:R0:W-:Y:S02]  /*34e00*/  STL [R1+0x3624], R0 ;  /* 0x0036240001007387 */ /* 0x0001e40000100800 */
[----:B------:R1:W-:Y:S02]  /*34e10*/  STL [R1+0x3628], R10 ;  /* 0x0036280a01007387 */ /* 0x0003e40000100800 */
[----:B0-----:R-:W-:-:S02]  /*34e20*/  IMAD.MOV.U32 R0, RZ, RZ, R11 ;  /* 0x000000ffff007224 */ /* 0x001fc400078e000b */
[----:B-1----:R-:W5:Y:S03]  /*34e30*/  LDL.LU.64 R10, [R1+0x298] ;  /* 0x00029800010a7983 */ /* 0x002f660000300a00 */
[----:B------:R0:W-:Y:S01]  /*34e40*/  STL [R1+0x361c], R0 ;  /* 0x00361c0001007387 */ /* 0x0001e20000100800 */
[----:B------:R1:W-:Y:S01]  /*34e50*/  STL [R1+0x3620], R8 ;  /* 0x0036200801007387 */ /* 0x0003e20000100800 */
[----:B0-----:R-:W-:-:S03]  /*34e60*/  IMAD.MOV.U32 R0, RZ, RZ, R9 ;  /* 0x000000ffff007224 */ /* 0x001fc600078e0009 */
[----:B-1----:R-:W5:Y:S02]  /*34e70*/  LDL.LU.64 R8, [R1+0xd8] ;  /* 0x0000d80001087983 */ /* 0x002f640000300a00 */
[----:B------:R0:W-:Y:S02]  /*34e80*/  STL [R1+0x3614], R0 ;  /* 0x0036140001007387 */ /* 0x0001e40000100800 */
[----:B------:R-:W-:Y:S01]  /*34e90*/  STL [R1+0x3618], R18 ;  /* 0x0036181201007387 */ /* 0x000fe20000100800 */
[----:B------:R-:W5:Y:S02]  /*34ea0*/  LDL.LU.64 R20, [R1+0x290] ;  /* 0x0002900001147983 */ /* 0x000f640000300a00 */
[----:B0-----:R-:W-:-:S05]  /*34eb0*/  IMAD.MOV.U32 R0, RZ, RZ, R19 ;  /* 0x000000ffff007224 */ /* 0x001fca00078e0013 */
[----:B------:R0:W-:Y:S04]  /*34ec0*/  STL [R1+0x360c], R0 ;  /* 0x00360c0001007387 */ /* 0x0001e80000100800 */
        /* <DEDUP_REMOVED lines=33> */
[----:B------:R-:W5:Y:S02]  /*350e0*/  LDL.LU.64 R18, [R1+0xb0] ;  /* 0x0000b00001127983 */ /* 0x000f640000300a00 */
[----:B0-----:R-:W-:Y:S01]  /*350f0*/  IMAD.MOV.U32 R0, RZ, RZ, R11 ;  /* 0x000000ffff007224 */ /* 0x001fe200078e000b */
[----:B------:R-:W-:Y:S04]  /*35100*/  STL [R1+0x35c8], R8 ;  /* 0x0035c80801007387 */ /* 0x000fe80000100800 */
[----:B------:R0:W-:Y:S01]  /*35110*/  STL [R1+0x35c4], R0 ;  /* 0x0035c40001007387 */ /* 0x0001e20000100800 */
[----:B-1----:R-:W5:Y:S03]  /*35120*/  LDL.LU.64 R10, [R1+0x268] ;  /* 0x00026800010a7983 */ /* 0x002f660000300a00 */
[----:B------:R-:W-:Y:S01]  /*35130*/  STL [R1+0x35c0], R20 ;  /* 0x0035c01401007387 */ /* 0x000fe20000100800 */
[----:B0-----:R-:W-:-:S05]  /*35140*/  IMAD.MOV.U32 R0, RZ, RZ, R9 ;  /* 0x000000ffff007224 */ /* 0x001fca00078e0009 */
[----:B------:R0:W-:Y:S01]  /*35150*/  STL [R1+0x35bc], R0 ;  /* 0x0035bc0001007387 */ /* 0x0001e20000100800 */
[----:B------:R-:W5:Y:S02]  /*35160*/  LDL.LU.64 R8, [R1+0xa8] ;  /* 0x0000a80001087983 */ /* 0x000f640000300a00 */
[----:B0-----:R-:W-:Y:S01]  /*35170*/  IMAD.MOV.U32 R0, RZ, RZ, R21 ;  /* 0x000000ffff007224 */ /* 0x001fe200078e0015 */
[----:B------:R-:W-:Y:S04]  /*35180*/  STL [R1+0x35b8], R4 ;  /* 0x0035b80401007387 */ /* 0x000fe80000100800 */
[----:B------:R0:W-:Y:S02]  /*35190*/  STL [R1+0x35b4], R0 ;  /* 0x0035b40001007387 */ /* 0x0001e40000100800 */
[----:B0-----:R-:W-:-:S02]  /*351a0*/  IMAD.MOV.U32 R0, RZ, RZ, R5 ;  /* 0x000000ffff007224 */ /* 0x001fc400078e0005 */
[----:B------:R-:W5:Y:S03]  /*351b0*/  LDL.LU.64 R4, [R1+0x260] ;  /* 0x0002600001047983 */ /* 0x000f660000300a00 */
        /* <DEDUP_REMOVED lines=21> */
[----:B-----5:R1:W-:Y:S01]  /*35310*/  STL [R1+0x3588], R14 ;  /* 0x0035880e01007387 */ /* 0x0203e20000100800 */
[----:B0-----:R-:W-:-:S03]  /*35320*/  IMAD.MOV.U32 R0, RZ, RZ, R15 ;  /* 0x000000ffff007224 */ /* 0x001fc600078e000f */
[----:B-1----:R-:W5:Y:S02]  /*35330*/  LDL.LU.64 R14, [R1+0x248] ;  /* 0x00024800010e7983 */ /* 0x002f640000300a00 */
[----:B------:R0:W-:Y:S02]  /*35340*/  STL [R1+0x357c], R0 ;  /* 0x00357c0001007387 */ /* 0x0001e40000100800 */
[----:B------:R1:W-:Y:S01]  /*35350*/  STL [R1+0x3580], R12 ;  /* 0x0035800c01007387 */ /* 0x0003e20000100800 */
[----:B------:R-:W-:Y:S01]  /*35360*/  STL [R1+0x3578], R18 ;  /* 0x0035781201007387 */ /* 0x000fe20000100800 */
[----:B0-----:R-:W-:-:S05]  /*35370*/  IMAD.MOV.U32 R0, RZ, RZ, R13 ;  /* 0x000000ffff007224 */ /* 0x001fca00078e000d */
[----:B------:R0:W-:Y:S01]  /*35380*/  STL [R1+0x3574], R0 ;  /* 0x0035740001007387 */ /* 0x0001e20000100800 */
[----:B-1----:R-:W5:Y:S02]  /*35390*/  LDL.LU.64 R12, [R1+0x88] ;  /* 0x00008800010c7983 */ /* 0x002f640000300a00 */
[----:B0-----:R-:W-:Y:S01]  /*353a0*/  IMAD.MOV.U32 R0, RZ, RZ, R19 ;  /* 0x000000ffff007224 */ /* 0x001fe200078e0013 */
[----:B------:R-:W-:Y:S04]  /*353b0*/  STL [R1+0x3570], R10 ;  /* 0x0035700a01007387 */ /* 0x000fe80000100800 */
[----:B------:R0:W-:Y:S01]  /*353c0*/  STL [R1+0x356c], R0 ;  /* 0x00356c0001007387 */ /* 0x0001e20000100800 */
[----:B------:R-:W5:Y:S02]  /*353d0*/  LDL.LU.64 R22, [R1+0x240] ;  /* 0x0002400001167983 */ /* 0x000f640000300a00 */
[----:B0-----:R-:W-:Y:S01]  /*353e0*/  IMAD.MOV.U32 R0, RZ, RZ, R11 ;  /* 0x000000ffff007224 */ /* 0x001fe200078e000b */
[----:B------:R-:W-:Y:S04]  /*353f0*/  STL [R1+0x3568], R8 ;  /* 0x0035680801007387 */ /* 0x000fe80000100800 */
[----:B------:R0:W-:Y:S01]  /*35400*/  STL [R1+0x3564], R0 ;  /* 0x0035640001007387 */ /* 0x0001e20000100800 */
[----:B------:R-:W5:Y:S02]  /*35410*/  LDL.LU.64 R20, [R1+0x80] ;  /* 0x0000800001147983 */ /* 0x000f640000300a00 */
[----:B------:R-:W5:Y:S02]  /*35420*/  LDL.LU.64 R10, [R1+0x238] ;  /* 0x00023800010a7983 */ /* 0x000f640000300a00 */
[----:B0-----:R-:W-:-:S05]  /*35430*/  IMAD.MOV.U32 R0, RZ, RZ, R9 ;  /* 0x000000ffff007224 */ /* 0x001fca00078e0009 */
[----:B------:R0:W-:Y:S02]  /*35440*/  STL [R1+0x355c], R0 ;  /* 0x00355c0001007387 */ /* 0x0001e40000100800 */
[----:B0-----:R-:W-:Y:S02]  /*35450*/  IMAD.MOV.U32 R0, RZ, RZ, R5 ;  /* 0x000000ffff007224 */ /* 0x001fe400078e0005 */
[----:B------:R0:W-:Y:S04]  /*35460*/  STL [R1+0x3560], R4 ;  /* 0x0035600401007387 */ /* 0x0001e80000100800 */
[----:B0-----:R-:W5:Y:S01]  /*35470*/  LDL.LU.64 R4, [R1+0x78] ;  /* 0x0000780001047983 */ /* 0x001f620000300a00 */
[----:B------:R0:W-:Y:S02]  /*35480*/  STL [R1+0x3554], R0 ;  /* 0x0035540001007387 */ /* 0x0001e40000100800 */
[----:B------:R-:W-:Y:S02]  /*35490*/  STL [R1+0x3558], R16 ;  /* 0x0035581001007387 */ /* 0x000fe40000100800 */
[----:B------:R-:W5:Y:S02]  /*354a0*/  LDL.LU.64 R8, [R1+0x230] ;  /* 0x0002300001087983 */ /* 0x000f640000300a00 */
[----:B0-----:R-:W-:Y:S01]  /*354b0*/  IMAD.MOV.U32 R0, RZ, RZ, R17 ;  /* 0x000000ffff007224 */ /* 0x001fe200078e0011 */
[----:B------:R-:W-:Y:S04]  /*354c0*/  STL [R1+0x3550], R6 ;  /* 0x0035500601007387 */ /* 0x000fe80000100800 */
[----:B------:R0:W-:Y:S01]  /*354d0*/  STL [R1+0x354c], R0 ;  /* 0x00354c0001007387 */ /* 0x0001e20000100800 */
[----:B------:R-:W5:Y:S02]  /*354e0*/  LDL.LU.64 R18, [R1+0x70] ;  /* 0x0000700001127983 */ /* 0x000f640000300a00 */
[----:B0-----:R-:W-:Y:S01]  /*354f0*/  IMAD.MOV.U32 R0, RZ, RZ, R7 ;  /* 0x000000ffff007224 */ /* 0x001fe200078e0007 */
[----:B--2---:R-:W-:Y:S04]  /*35500*/  STL [R1+0x3548], R24 ;  /* 0x0035481801007387 */ /* 0x004fe80000100800 */
[----:B------:R0:W-:Y:S01]  /*35510*/  STL [R1+0x3544], R0 ;  /* 0x0035440001007387 */ /* 0x0001e20000100800 */
[----:B------:R-:W2:Y:S02]  /*35520*/  LDL.LU.64 R6, [R1+0x228] ;  /* 0x0002280001067983 */ /* 0x000ea40000300a00 */
[----:B0-----:R-:W-:Y:S01]  /*35530*/  IMAD.MOV.U32 R0, RZ, RZ, R25 ;  /* 0x000000ffff007224 */ /* 0x001fe200078e0019 */
[----:B---3--:R-:W-:Y:S04]  /*35540*/  STL [R1+0x3540], R26 ;  /* 0x0035401a01007387 */ /* 0x008fe80000100800 */
[----:B------:R0:W-:Y:S01]  /*35550*/  STL [R1+0x353c], R0 ;  /* 0x00353c0001007387 */ /* 0x0001e20000100800 */
[----:B------:R-:W3:Y:S02]  /*35560*/  LDL.LU.64 R24, [R1+0x68] ;  /* 0x0000680001187983 */ /* 0x000ee40000300a00 */
[----:B0-----:R-:W-:Y:S01]  /*35570*/  IMAD.MOV.U32 R0, RZ, RZ, R27 ;  /* 0x000000ffff007224 */ /* 0x001fe200078e001b */
[----:B----4-:R-:W-:Y:S04]  /*35580*/  STL [R1+0x3538], R28 ;  /* 0x0035381c01007387 */ /* 0x010fe80000100800 */
[----:B------:R0:W-:Y:S01]  /*35590*/  STL [R1+0x3534], R0 ;  /* 0x0035340001007387 */ /* 0x0001e20000100800 */
[----:B------:R-:W4:Y:S02]  /*355a0*/  LDL.LU.64 R26, [R1+0x220] ;  /* 0x00022000011a7983 */ /* 0x000f240000300a00 */
[----:B0-----:R-:W-:Y:S01]  /*355b0*/  IMAD.MOV.U32 R0, RZ, RZ, R29 ;  /* 0x000000ffff007224 */ /* 0x001fe200078e001d */
[----:B-----5:R-:W-:Y:S04]  /*355c0*/  STL [R1+0x3530], R14 ;  /* 0x0035300e01007387 */ /* 0x020fe80000100800 */
[----:B------:R0:W-:Y:S02]  /*355d0*/  STL [R1+0x352c], R0 ;  /* 0x00352c0001007387 */ /* 0x0001e40000100800 */
[----:B------:R-:W5:Y:S02]  /*355e0*/  LDL.LU.64 R28, [R1+0x60] ;  /* 0x00006000011c7983 */ /* 0x000f640000300a00 */
[----:B------:R-:W5:Y:S02]  /*355f0*/  LDL.LU.64 R16, [R1+0x218] ;  /* 0x0002180001107983 */ /* 0x000f640000300a00 */
[----:B0-----:R-:W-:-:S05]  /*35600*/  IMAD.MOV.U32 R0, RZ, RZ, R15 ;  /* 0x000000ffff007224 */ /* 0x001fca00078e000f */
[----:B------:R0:W-:Y:S01]  /*35610*/  STL [R1+0x3524], R0 ;  /* 0x0035240001007387 */ /* 0x0001e20000100800 */
[----:B------:R1:W-:Y:S02]  /*35620*/  STL [R1+0x3528], R12 ;  /* 0x0035280c01007387 */ /* 0x0003e40000100800 */
[----:B------:R-:W5:Y:S02]  /*35630*/  LDL.LU.64 R14, [R1+0x58] ;  /* 0x00005800010e7983 */ /* 0x000f640000300a00 */
[----:B0-----:R-:W-:-:S05]  /*35640*/  IMAD.MOV.U32 R0, RZ, RZ, R13 ;  /* 0x000000ffff007224 */ /* 0x001fca00078e000d */
[----:B------:R0:W-:Y:S01]  /*35650*/  STL [R1+0x351c], R0 ;  /* 0x00351c0001007387 */ /* 0x0001e20000100800 */
[----:B------:R-:W-:Y:S02]  /*35660*/  STL [R1+0x3520], R22 ;  /* 0x0035201601007387 */ /* 0x000fe40000100800 */
[----:B-1----:R-:W5:Y:S02]  /*35670*/  LDL.LU.64 R12, [R1+0x210] ;  /* 0x00021000010c7983 */ /* 0x002f640000300a00 */
[----:B0-----:R-:W-:Y:S01]  /*35680*/  IMAD.MOV.U32 R0, RZ, RZ, R23 ;  /* 0x000000ffff007224 */ /* 0x001fe200078e0017 */
[----:B------:R-:W-:Y:S04]  /*35690*/  STL [R1+0x3518], R20 ;  /* 0x0035181401007387 */ /* 0x000fe80000100800 */
[----:B------:R0:W-:Y:S01]  /*356a0*/  STL [R1+0x3514], R0 ;  /* 0x0035140001007387 */ /* 0x0001e20000100800 */
[----:B------:R-:W-:Y:S02]  /*356b0*/  STL [R1+0x3510], R10 ;  /* 0x0035100a01007387 */ /* 0x000fe40000100800 */
[----:B0-----:R-:W-:-:S05]  /*356c0*/  IMAD.MOV.U32 R0, RZ, RZ, R21 ;  /* 0x000000ffff007224 */ /* 0x001fca00078e0015 */
[----:B------:R0:W-:Y:S02]  /*356d0*/  STL [R1+0x350c], R0 ;  /* 0x00350c0001007387 */ /* 0x0001e40000100800 */
[----:B0-----:R-:W-:Y:S02]  /*356e0*/  IMAD.MOV.U32 R0, RZ, RZ, R11 ;  /* 0x000000ffff007224 */ /* 0x001fe400078e000b */
[----:B------:R-:W5:Y:S03]  /*356f0*/  LDL.LU.64 R10, [R1+0x50] ;  /* 0x00005000010a7983 */ /* 0x000f660000300a00 */
[----:B------:R0:W-:Y:S02]  /*35700*/  STL [R1+0x3504], R0 ;  /* 0x0035040001007387 */ /* 0x0001e40000100800 */
[----:B0-----:R-:W-:Y:S01]  /*35710*/  IMAD.MOV.U32 R0, RZ, RZ, R5 ;  /* 0x000000ffff007224 */ /* 0x001fe200078e0005 */
[----:B------:R0:W-:Y:S01]  /*35720*/  STL [R1+0x3508], R4 ;  /* 0x0035080401007387 */ /* 0x0001e20000100800 */
[----:B------:R-:W-:Y:S03]  /*35730*/  STL [R1+0x3500], R8 ;  /* 0x0035000801007387 */ /* 0x000fe60000100800 */
[----:B------:R1:W-:Y:S04]  /*35740*/  STL [R1+0x34fc], R0 ;  /* 0x0034fc0001007387 */ /* 0x0003e80000100800 */
[----:B0-----:R-:W5:Y:S01]  /*35750*/  LDL.LU.64 R4, [R1+0x208] ;  /* 0x0002080001047983 */ /* 0x001f620000300a00 */
[----:B-1----:R-:W-:-:S03]  /*35760*/  IMAD.MOV.U32 R0, RZ, RZ, R9 ;  /* 0x000000ffff007224 */ /* 0x002fc600078e0009 */
[----:B------:R-:W-:Y:S04]  /*35770*/  STL [R1+0x34f8], R18 ;  /* 0x0034f81201007387 */ /* 0x000fe80000100800 */
[----:B------:R0:W-:Y:S01]  /*35780*/  STL [R1+0x34f4], R0 ;  /* 0x0034f40001007387 */ /* 0x0001e20000100800 */
[----:B------:R-:W5:Y:S02]  /*35790*/  LDL.LU.64 R8, [R1+0x48] ;  /* 0x0000480001087983 */ /* 0x000f640000300a00 */
[----:B0-----:R-:W-:Y:S01]  /*357a0*/  IMAD.MOV.U32 R0, RZ, RZ, R19 ;  /* 0x000000ffff007224 */ /* 0x001fe200078e0013 */
[----:B--2---:R-:W-:Y:S04]  /*357b0*/  STL [R1+0x34f0], R6 ;  /* 0x0034f00601007387 */ /* 0x004fe80000100800 */
[----:B------:R0:W-:Y:S02]  /*357c0*/  STL [R1+0x34ec], R0 ;  /* 0x0034ec0001007387 */ /* 0x0001e40000100800 */
[----:B0-----:R-:W-:-:S02]  /*357d0*/  IMAD.MOV.U32 R0, RZ, RZ, R7 ;  /* 0x000000ffff007224 */ /* 0x001fc400078e0007 */
[----:B------:R-:W2:Y:S03]  /*357e0*/  LDL.LU.64 R6, [R1+0x200] ;  /* 0x0002000001067983 */ /* 0x000ea60000300a00 */
[----:B------:R0:W-:Y:S02]  /*357f0*/  STL [R1+0x34e4], R0 ;  /* 0x0034e40001007387 */ /* 0x0001e40000100800 */
[----:B---3--:R1:W-:Y:S02]  /*35800*/  STL [R1+0x34e8], R24 ;  /* 0x0034e81801007387 */ /* 0x0083e40000100800 */
[----:B0-----:R-:W-:Y:S02]  /*35810*/  IMAD.MOV.U32 R0, RZ, RZ, R25 ;  /* 0x000000ffff007224 */ /* 0x001fe400078e0019 */
[----:B-1----:R-:W3:Y:S03]  /*35820*/  LDL.LU.64 R24, [R1+0x40] ;  /* 0x0000400001187983 */ /* 0x002ee60000300a00 */
[----:B------:R4:W-:Y:S02]  /*35830*/  STL [R1+0x34dc], R0 ;  /* 0x0034dc0001007387 */ /* 0x0009e40000100800 */
[----:B----4-:R-:W-:Y:S01]  /*35840*/  IMAD.MOV.U32 R0, RZ, RZ, R27 ;  /* 0x000000ffff007224 */ /* 0x010fe200078e001b */
[----:B------:R0:W-:Y:S04]  /*35850*/  STL [R1+0x34e0], R26 ;  /* 0x0034e01a01007387 */ /* 0x0001e80000100800 */
[----:B0-----:R-:W4:Y:S01]  /*35860*/  LDL.LU.64 R26, [R1+0x1f8] ;  /* 0x0001f800011a7983 */ /* 0x001f220000300a00 */
[----:B------:R0:W-:Y:S03]  /*35870*/  STL [R1+0x34d4], R0 ;  /* 0x0034d40001007387 */ /* 0x0001e60000100800 */
[----:B-----5:R1:W-:Y:S01]  /*35880*/  STL [R1+0x34d8], R28 ;  /* 0x0034d81c01007387 */ /* 0x0203e20000100800 */
[----:B------:R-:W-:Y:S02]  /*35890*/  STL [R1+0x34d0], R16 ;  /* 0x0034d01001007387 */ /* 0x000fe40000100800 */
[----:B0-----:R-:W-:-:S05]  /*358a0*/  IMAD.MOV.U32 R0, RZ, RZ, R29 ;  /* 0x000000ffff007224 */ /* 0x001fca00078e001d */
[----:B------:R0:W-:Y:S04]  /*358b0*/  STL [R1+0x34cc], R0 ;  /* 0x0034cc0001007387 */ /* 0x0001e80000100800 */
[----:B-1----:R-:W5:Y:S01]  /*358c0*/  LDL.LU.64 R28, [R1+0x38] ;  /* 0x00003800011c7983 */ /* 0x002f620000300a00 */
[----:B------:R-:W-:Y:S02]  /*358d0*/  STL [R1+0x34c8], R14 ;  /* 0x0034c80e01007387 */ /* 0x000fe40000100800 */
[----:B0-----:R-:W-:-:S05]  /*358e0*/  IMAD.MOV.U32 R0, RZ, RZ, R17 ;  /* 0x000000ffff007224 */ /* 0x001fca00078e0011 */
[----:B------:R0:W-:Y:S01]  /*358f0*/  STL [R1+0x34c4], R0 ;  /* 0x0034c40001007387 */ /* 0x0001e20000100800 */
[----:B------:R-:W-:Y:S02]  /*35900*/  STL [R1+0x34c0], R12 ;  /* 0x0034c00c01007387 */ /* 0x000fe40000100800 */
[----:B0-----:R-:W-:-:S05]  /*35910*/  IMAD.MOV.U32 R0, RZ, RZ, R15 ;  /* 0x000000ffff007224 */ /* 0x001fca00078e000f */
[----:B------:R0:W-:Y:S01]  /*35920*/  STL [R1+0x34bc], R0 ;  /* 0x0034bc0001007387 */ /* 0x0001e20000100800 */
[----:B------:R-:W2:Y:S02]  /*35930*/  LDL.LU.64 R22, [R1+0x30] ;  /* 0x0000300001167983 */ /* 0x000ea40000300a00 */
[----:B0-----:R-:W-:Y:S01]  /*35940*/  IMAD.MOV.U32 R0, RZ, RZ, R13 ;  /* 0x000000ffff007224 */ /* 0x001fe200078e000d */
[----:B--2---:R0:W-:Y:S04]  /*35950*/  STL.64 [R1+0x39a0], R22 ;  /* 0x0039a01601007387 */ /* 0x0041e80000100a00 */
[----:B0-----:R-:W2:Y:S01]  /*35960*/  LDL.LU.64 R22, [R1+0x1f0] ;  /* 0x0001f00001167983 */ /* 0x001ea20000300a00 */
[----:B------:R-:W2:Y:S02]  /*35970*/  LDL.LU.64 R20, [R1+0x1e8] ;  /* 0x0001e80001147983 */ /* 0x000ea40000300a00 */
[----:B------:R0:W-:Y:S02]  /*35980*/  STL [R1+0x34b4], R0 ;  /* 0x0034b40001007387 */ /* 0x0001e40000100800 */
[----:B------:R-:W-:Y:S01]  /*35990*/  STL [R1+0x34b8], R10 ;  /* 0x0034b80a01007387 */ /* 0x000fe20000100800 */
[----:B------:R-:W2:Y:S01]  /*359a0*/  LDL.LU.64 R18, [R1+0x28] ;  /* 0x0000280001127983 */ /* 0x000ea20000300a00 */
[----:B------:R-:W2:Y:S02]  /*359b0*/  LDL.LU.64 R2, [R1+0x1e0] ;  /* 0x0001e00001027983 */ /* 0x000ea40000300a00 */
[----:B0-----:R-:W-:-:S05]  /*359c0*/  IMAD.MOV.U32 R0, RZ, RZ, R11 ;  /* 0x000000ffff007224 */ /* 0x001fca00078e000b */
[----:B------:R0:W-:Y:S01]  /*359d0*/  STL [R1+0x34ac], R0 ;  /* 0x0034ac0001007387 */ /* 0x0001e20000100800 */
[----:B------:R1:W-:Y:S02]  /*359e0*/  STL [R1+0x34b0], R4 ;  /* 0x0034b00401007387 */ /* 0x0003e40000100800 */
[----:B------:R-:W2:Y:S02]  /*359f0*/  LDL.LU.64 R16, [R1+0x20] ;  /* 0x0000200001107983 */ /* 0x000ea40000300a00 */
[----:B0-----:R-:W-:-:S05]  /*35a00*/  IMAD.MOV.U32 R0, RZ, RZ, R5 ;  /* 0x000000ffff007224 */ /* 0x001fca00078e0005 */
[----:B------:R0:W-:Y:S01]  /*35a10*/  STL [R1+0x34a4], R0 ;  /* 0x0034a40001007387 */ /* 0x0001e20000100800 */
[----:B------:R-:W-:Y:S02]  /*35a20*/  STL [R1+0x34a8], R8 ;  /* 0x0034a80801007387 */ /* 0x000fe40000100800 */
[----:B-1----:R-:W2:Y:S02]  /*35a30*/  LDL.LU.64 R4, [R1+0x1d8] ;  /* 0x0001d80001047983 */ /* 0x002ea40000300a00 */
[----:B------:R-:W2:Y:S02]  /*35a40*/  LDL.LU.64 R14, [R1+0x18] ;  /* 0x00001800010e7983 */ /* 0x000ea40000300a00 */
[----:B0-----:R-:W-:-:S05]  /*35a50*/  IMAD.MOV.U32 R0, RZ, RZ, R9 ;  /* 0x000000ffff007224 */ /* 0x001fca00078e0009 */
[----:B------:R0:W-:Y:S01]  /*35a60*/  STL [R1+0x349c], R0 ;  /* 0x00349c0001007387 */ /* 0x0001e20000100800 */
[----:B------:R1:W-:Y:S02]  /*35a70*/  STL [R1+0x34a0], R6 ;  /* 0x0034a00601007387 */ /* 0x0003e40000100800 */
[----:B0-----:R-:W-:Y:S02]  /*35a80*/  IMAD.MOV.U32 R0, RZ, RZ, R7 ;  /* 0x000000ffff007224 */ /* 0x001fe400078e0007 */
[----:B-1----:R-:W2:Y:S03]  /*35a90*/  LDL.LU.64 R6, [R1+0x1d0] ;  /* 0x0001d00001067983 */ /* 0x002ea60000300a00 */
[----:B------:R0:W-:Y:S02]  /*35aa0*/  STL [R1+0x3494], R0 ;  /* 0x0034940001007387 */ /* 0x0001e40000100800 */
[----:B---3--:R-:W-:Y:S02]  /*35ab0*/  STL [R1+0x3498], R24 ;  /* 0x0034981801007387 */ /* 0x008fe40000100800 */
[----:B------:R-:W3:Y:S01]  /*35ac0*/  LDL.LU.64 R12, [R1+0x10] ;  /* 0x00001000010c7983 */ /* 0x000ee20000300a00 */
[----:B----4-:R-:W-:Y:S01]  /*35ad0*/  STL [R1+0x3490], R26 ;  /* 0x0034901a01007387 */ /* 0x010fe20000100800 */
[----:B0-----:R-:W-:-:S05]  /*35ae0*/  IMAD.MOV.U32 R0, RZ, RZ, R25 ;  /* 0x000000ffff007224 */ /* 0x001fca00078e0019 */
[----:B------:R0:W-:Y:S01]  /*35af0*/  STL [R1+0x348c], R0 ;  /* 0x00348c0001007387 */ /* 0x0001e20000100800 */
[----:B------:R-:W4:Y:S02]  /*35b00*/  LDL.LU.64 R10, [R1+0x1c8] ;  /* 0x0001c800010a7983 */ /* 0x000f240000300a00 */
[----:B------:R-:W3:Y:S02]  /*35b10*/  LDL.LU.64 R8, [R1+0x8] ;  /* 0x0000080001087983 */ /* 0x000ee40000300a00 */
[----:B0-----:R-:W-:-:S05]  /*35b20*/  IMAD.MOV.U32 R0, RZ, RZ, R27 ;  /* 0x000000ffff007224 */ /* 0x001fca00078e001b */
[----:B------:R0:W-:Y:S01]  /*35b30*/  STL [R1+0x3484], R0 ;  /* 0x0034840001007387 */ /* 0x0001e20000100800 */
[----:B-----5:R1:W-:Y:S02]  /*35b40*/  STL [R1+0x3488], R28 ;  /* 0x0034881c01007387 */ /* 0x0203e40000100800 */
[----:B------:R-:W5:Y:S02]  /*35b50*/  LDL.LU.64 R24, [R1+0x1c0] ;  /* 0x0001c00001187983 */ /* 0x000f640000300a00 */
[----:B------:R-:W3:Y:S02]  /*35b60*/  LDL.LU.64 R26, [R1] ;  /* 0x00000000011a7983 */ /* 0x000ee40000300a00 */
[----:B0-----:R-:W-:-:S05]  /*35b70*/  IMAD.MOV.U32 R0, RZ, RZ, R29 ;  /* 0x000000ffff007224 */ /* 0x001fca00078e001d */
[----:B------:R0:W-:Y:S04]  /*35b80*/  STL [R1+0x347c], R0 ;  /* 0x00347c0001007387 */ /* 0x0001e80000100800 */
[----:B--2---:R2:W-:Y:S01]  /*35b90*/  STL [R1+0x3480], R22 ;  /* 0x0034801601007387 */ /* 0x0045e20000100800 */
[----:B-1----:R-:W3:Y:S02]  /*35ba0*/  LDL.LU.64 R28, [R1+0x1b8] ;  /* 0x0001b800011c7983 */ /* 0x002ee40000300a00 */
[----:B0-----:R-:W-:Y:S02]  /*35bb0*/  IMAD.MOV.U32 R0, RZ, RZ, R23 ;  /* 0x000000ffff007224 */ /* 0x001fe400078e0017 */
[----:B--2---:R-:W2:Y:S04]  /*35bc0*/  LDL.LU.64 R22, [R1+0x39a0] ;  /* 0x0039a00001167983 */ /* 0x004ea80000300a00 */
[----:B--2---:R-:W-:Y:S01]  /*35bd0*/  STL [R1+0x3478], R22 ;  /* 0x0034781601007387 */ /* 0x004fe20000100800 */
[----:B------:R0:W-:Y:S02]  /*35be0*/  STL [R1+0x3474], R0 ;  /* 0x0034740001007387 */ /* 0x0001e40000100800 */
[----:B0-----:R-:W-:-:S02]  /*35bf0*/  IMAD.MOV.U32 R0, RZ, RZ, R23 ;  /* 0x000000ffff007224 */ /* 0x001fc400078e0017 */
[----:B------:R-:W2:Y:S01]  /*35c00*/  LDL.LU.64 R22, [R1+0x3998] ;  /* 0x0039980001167983 */ /* 0x000ea20000300a00 */
[----:B------:R-:W-:Y:S02]  /*35c10*/  STL [R1+0x3470], R20 ;  /* 0x0034701401007387 */ /* 0x000fe40000100800 */
[----:B------:R0:W-:Y:S02]  /*35c20*/  STL [R1+0x346c], R0 ;  /* 0x00346c0001007387 */ /* 0x0001e40000100800 */
[----:B0-----:R-:W-:Y:S02]  /*35c30*/  IMAD.MOV.U32 R0, RZ, RZ, R21 ;  /* 0x000000ffff007224 */ /* 0x001fe400078e0015 */
[----:B------:R-:W2:Y:S01]  /*35c40*/  LDL.LU.64 R20, [R1+0x3990] ;  /* 0x0039900001147983 */ /* 0x000ea20000300a00 */
[----:B------:R-:W-:Y:S02]  /*35c50*/  STL [R1+0x3468], R18 ;  /* 0x0034681201007387 */ /* 0x000fe40000100800 */
[----:B------:R0:W-:Y:S02]  /*35c60*/  STL [R1+0x3464], R0 ;  /* 0x0034640001007387 */ /* 0x0001e40000100800 */
[----:B0-----:R-:W-:-:S02]  /*35c70*/  IMAD.MOV.U32 R0, RZ, RZ, R19 ;  /* 0x000000ffff007224 */ /* 0x001fc400078e0013 */
[----:B------:R-:W2:Y:S01]  /*35c80*/  LDL.LU.64 R18, [R1+0x3988] ;  /* 0x0039880001127983 */ /* 0x000ea20000300a00 */
[----:B------:R-:W-:Y:S02]  /*35c90*/  STL [R1+0x3460], R2 ;  /* 0x0034600201007387 */ /* 0x000fe40000100800 */
[----:B------:R0:W-:Y:S02]  /*35ca0*/  STL [R1+0x345c], R0 ;  /* 0x00345c0001007387 */ /* 0x0001e40000100800 */
[----:B0-----:R-:W-:Y:S02]  /*35cb0*/  IMAD.MOV.U32 R0, RZ, RZ, R3 ;  /* 0x000000ffff007224 */ /* 0x001fe400078e0003 */
[----:B------:R-:W2:Y:S03]  /*35cc0*/  LDL.LU.64 R2, [R1+0x1a8] ;  /* 0x0001a80001027983 */ /* 0x000ea60000300a00 */
[----:B------:R0:W-:Y:S02]  /*35cd0*/  STL [R1+0x3454], R0 ;  /* 0x0034540001007387 */ /* 0x0001e40000100800 */
[----:B------:R1:W-:Y:S02]  /*35ce0*/  STL [R1+0x3458], R16 ;  /* 0x0034581001007387 */ /* 0x0003e40000100800 */
[----:B0-----:R-:W-:-:S02]  /*35cf0*/  IMAD.MOV.U32 R0, RZ, RZ, R17 ;  /* 0x000000ffff007224 */ /* 0x001fc400078e0011 */
[----:B-1----:R-:W2:Y:S01]  /*35d00*/  LDL.LU.64 R16, [R1+0x3980] ;  /* 0x0039800001107983 */ /* 0x002ea20000300a00 */
[----:B------:R-:W-:Y:S02]  /*35d10*/  STL [R1+0x3450], R4 ;  /* 0x0034500401007387 */ /* 0x000fe40000100800 */
[----:B------:R0:W-:Y:S02]  /*35d20*/  STL [R1+0x344c], R0 ;  /* 0x00344c0001007387 */ /* 0x0001e40000100800 */
[----:B------:R-:W-:Y:S02]  /*35d30*/  STL [R1+0x3448], R14 ;  /* 0x0034480e01007387 */ /* 0x000fe40000100800 */
[----:B0-----:R-:W-:-:S05]  /*35d40*/  IMAD.MOV.U32 R0, RZ, RZ, R5 ;  /* 0x000000ffff007224 */ /* 0x001fca00078e0005 */
[----:B------:R0:W-:Y:S01]  /*35d50*/  STL [R1+0x3444], R0 ;  /* 0x0034440001007387 */ /* 0x0001e20000100800 */
[----:B------:R-:W2:Y:S02]  /*35d60*/  LDL.LU.64 R4, [R1+0x1a0] ;  /* 0x0001a00001047983 */ /* 0x000ea40000300a00 */
[----:B0-----:R-:W-:Y:S02]  /*35d70*/  IMAD.MOV.U32 R0, RZ, RZ, R15 ;  /* 0x000000ffff007224 */ /* 0x001fe400078e000f */
[----:B------:R-:W2:Y:S01]  /*35d80*/  LDL.LU.64 R14, [R1+0x3978] ;  /* 0x00397800010e7983 */ /* 0x000ea20000300a00 */
[----:B------:R-:W-:Y:S02]  /*35d90*/  STL [R1+0x3440], R6 ;  /* 0x0034400601007387 */ /* 0x000fe40000100800 */
[----:B------:R0:W-:Y:S02]  /*35da0*/  STL [R1+0x343c], R0 ;  /* 0x00343c0001007387 */ /* 0x0001e40000100800 */
[----:B---3--:R-:W-:Y:S02]  /*35db0*/  STL [R1+0x3438], R12 ;  /* 0x0034380c01007387 */ /* 0x008fe40000100800 */
[----:B0-----:R-:W-:-:S05]  /*35dc0*/  IMAD.MOV.U32 R0, RZ, RZ, R7 ;  /* 0x000000ffff007224 */ /* 0x001fca00078e0007 */
[----:B------:R0:W-:Y:S01]  /*35dd0*/  STL [R1+0x3434], R0 ;  /* 0x0034340001007387 */ /* 0x0001e20000100800 */
[----:B------:R-:W3:Y:S02]  /*35de0*/  LDL.LU.64 R6, [R1+0x198] ;  /* 0x0001980001067983 */ /* 0x000ee40000300a00 */
[----:B0-----:R-:W-:Y:S02]  /*35df0*/  IMAD.MOV.U32 R0, RZ, RZ, R13 ;  /* 0x000000ffff007224 */ /* 0x001fe400078e000d */
[----:B------:R-:W2:Y:S01]  /*35e00*/  LDL.LU.64 R12, [R1+0x3970] ;  /* 0x00397000010c7983 */ /* 0x000ea20000300a00 */
[----:B----4-:R-:W-:Y:S02]  /*35e10*/  STL [R1+0x3430], R10 ;  /* 0x0034300a01007387 */ /* 0x010fe40000100800 */
[----:B------:R0:W-:Y:S02]  /*35e20*/  STL [R1+0x342c], R0 ;  /* 0x00342c0001007387 */ /* 0x0001e40000100800 */
[----:B0-----:R-:W-:-:S02]  /*35e30*/  IMAD.MOV.U32 R0, RZ, RZ, R11 ;  /* 0x000000ffff007224 */ /* 0x001fc400078e000b */
[----:B------:R-:W4:Y:S01]  /*35e40*/  LDL.LU.64 R10, [R1+0x3968] ;  /* 0x00396800010a7983 */ /* 0x000f220000300a00 */
[----:B------:R-:W-:Y:S02]  /*35e50*/  STL [R1+0x3428], R8 ;  /* 0x0034280801007387 */ /* 0x000fe40000100800 */
[----:B------:R0:W-:Y:S02]  /*35e60*/  STL [R1+0x3424], R0 ;  /* 0x0034240001007387 */ /* 0x0001e40000100800 */
[----:B0-----:R-:W-:Y:S02]  /*35e70*/  IMAD.MOV.U32 R0, RZ, RZ, R9 ;  /* 0x000000ffff007224 */ /* 0x001fe400078e0009 */
[----:B------:R-:W2:Y:S01]  /*35e80*/  LDL.LU.64 R8, [R1+0x3960] ;  /* 0x0039600001087983 */ /* 0x000ea20000300a00 */
[----:B-----5:R-:W-:Y:S02]  /*35e90*/  STL [R1+0x3420], R24 ;  /* 0x0034201801007387 */ /* 0x020fe40000100800 */
[----:B------:R0:W-:Y:S02]  /*35ea0*/  STL [R1+0x341c], R0 ;  /* 0x00341c0001007387 */ /* 0x0001e40000100800 */
[----:B0-----:R-:W-:-:S02]  /*35eb0*/  IMAD.MOV.U32 R0, RZ, RZ, R25 ;  /* 0x000000ffff007224 */ /* 0x001fc400078e0019 */
[----:B------:R-:W5:Y:S01]  /*35ec0*/  LDL.LU.64 R24, [R1+0x3958] ;  /* 0x0039580001187983 */ /* 0x000f620000300a00 */
[----:B------:R-:W-:Y:S02]  /*35ed0*/  STL [R1+0x3418], R26 ;  /* 0x0034181a01007387 */ /* 0x000fe40000100800 */
[----:B------:R0:W-:Y:S02]  /*35ee0*/  STL [R1+0x3414], R0 ;  /* 0x0034140001007387 */ /* 0x0001e40000100800 */
[----:B0-----:R-:W-:Y:S02]  /*35ef0*/  IMAD.MOV.U32 R0, RZ, RZ, R27 ;  /* 0x000000ffff007224 */ /* 0x001fe400078e001b */
[----:B------:R-:W2:Y:S01]  /*35f00*/  LDL.LU.64 R26, [R1+0x3950] ;  /* 0x00395000011a7983 */ /* 0x000ea20000300a00 */
[----:B------:R-:W-:Y:S02]  /*35f10*/  STL [R1+0x3410], R28 ;  /* 0x0034101c01007387 */ /* 0x000fe40000100800 */
[----:B------:R0:W-:Y:S02]  /*35f20*/  STL [R1+0x340c], R0 ;  /* 0x00340c0001007387 */ /* 0x0001e40000100800 */
[----:B0-----:R-:W-:-:S02]  /*35f30*/  IMAD.MOV.U32 R0, RZ, RZ, R29 ;  /* 0x000000ffff007224 */ /* 0x001fc400078e001d */
[----:B------:R-:W2:Y:S04]  /*35f40*/  LDL.LU.64 R28, [R1+0x3948] ;  /* 0x00394800011c7983 */ /* 0x000ea80000300a00 */
[----:B--2---:R-:W-:Y:S01]  /*35f50*/  STL [R1+0x3408], R28 ;  /* 0x0034081c01007387 */ /* 0x004fe20000100800 */
[----:B------:R-:W-:Y:S02]  /*35f60*/  STL [R1+0x3404], R0 ;  /* 0x0034040001007387 */ /* 0x000fe40000100800 */
[----:B------:R0:W-:Y:S02]  /*35f70*/  STL [R1+0x33fc], R29 ;  /* 0x0033fc1d01007387 */ /* 0x0001e40000100800 */
[----:B0-----:R-:W2:Y:S02]  /*35f80*/  LDL.LU.64 R28, [R1+0x1b0] ;  /* 0x0001b000011c7983 */ /* 0x001ea40000300a00 */
[----:B--2---:R-:W-:-:S02]  /*35f90*/  IMAD.MOV.U32 R0, RZ, RZ, R29 ;  /* 0x000000ffff007224 */ /* 0x004fc400078e001d */
[----:B------:R0:W-:Y:S01]  /*35fa0*/  STL [R1+0x3400], R28 ;  /* 0x0034001c01007387 */ /* 0x0001e20000100800 */
[----:B------:R-:W-:Y:S03]  /*35fb0*/  STL [R1+0x33f8], R26 ;  /* 0x0033f81a01007387 */ /* 0x000fe60000100800 */
[----:B------:R1:W-:Y:S04]  /*35fc0*/  STL [R1+0x33f4], R0 ;  /* 0x0033f40001007387 */ /* 0x0003e80000100800 */
[----:B0-----:R-:W2:Y:S01]  /*35fd0*/  LDL.LU.64 R28, [R1+0x178] ;  /* 0x00017800011c7983 */ /* 0x001ea20000300a00 */
[----:B------:R0:W-:Y:S02]  /*35fe0*/  STL [R1+0x33ec], R27 ;  /* 0x0033ec1b01007387 */ /* 0x0001e40000100800 */
[----:B-1----:R-:W-:Y:S01]  /*35ff0*/  IMAD.MOV.U32 R0, RZ, RZ, R3 ;  /* 0x000000ffff007224 */ /* 0x002fe200078e0003 */
[----:B0-----:R-:W2:Y:S01]  /*36000*/  LDL.LU.64 R26, [R1+0x188] ;  /* 0x00018800011a7983 */ /* 0x001ea20000300a00 */
[----:B------:R0:W-:Y:S02]  /*36010*/  STL [R1+0x33f0], R2 ;  /* 0x0033f00201007387 */ /* 0x0001e40000100800 */
[----:B-----5:R-:W-:Y:S02]  /*36020*/  STL [R1+0x33e8], R24 ;  /* 0x0033e81801007387 */ /* 0x020fe40000100800 */
[----:B------:R1:W-:Y:S01]  /*36030*/  STL [R1+0x33e4], R0 ;  /* 0x0033e40001007387 */ /* 0x0003e20000100800 */
[----:B0-----:R-:W5:Y:S01]  /*36040*/  LDL.LU.64 R2, [R1+0x170] ;  /* 0x0001700001027983 */ /* 0x001f620000300a00 */
[----:B------:R0:W-:Y:S02]  /*36050*/  STL [R1+0x33dc], R25 ;  /* 0x0033dc1901007387 */ /* 0x0001e40000100800 */
[----:B-1----:R-:W-:Y:S01]  /*36060*/  IMAD.MOV.U32 R0, RZ, RZ, R5 ;  /* 0x000000ffff007224 */ /* 0x002fe200078e0005 */
[----:B0-----:R-:W2:Y:S01]  /*36070*/  LDL.LU.64 R24, [R1+0x190] ;  /* 0x0001900001187983 */ /* 0x001ea20000300a00 */
[----:B------:R0:W-:Y:S03]  /*36080*/  STL [R1+0x33e0], R4 ;  /* 0x0033e00401007387 */ /* 0x0001e60000100800 */
[----:B0-----:R-:W2:Y:S04]  /*36090*/  LDL.LU.64 R4, [R1+0x3940] ;  /* 0x0039400001047983 */ /* 0x001ea80000300a00 */
[----:B--2---:R-:W-:Y:S01]  /*360a0*/  STL [R1+0x33d8], R4 ;  /* 0x0033d80401007387 */ /* 0x004fe20000100800 */
[----:B------:R3:W-:Y:S02]  /*360b0*/  STL [R1+0x33d4], R0 ;  /* 0x0033d40001007387 */ /* 0x0007e40000100800 */
[----:B------:R0:W-:Y:S02]  /*360c0*/  STL [R1+0x33cc], R5 ;  /* 0x0033cc0501007387 */ /* 0x0001e40000100800 */
[----:B---3--:R-:W-:Y:S01]  /*360d0*/  IMAD.MOV.U32 R0, RZ, RZ, R7 ;  /* 0x000000ffff007224 */ /* 0x008fe200078e0007 */
[----:B0-----:R-:W2:Y:S01]  /*360e0*/  LDL.LU.64 R4, [R1+0x180] ;  /* 0x0001800001047983 */ /* 0x001ea20000300a00 */
[----:B------:R0:W-:Y:S03]  /*360f0*/  STL [R1+0x33d0], R6 ;  /* 0x0033d00601007387 */ /* 0x0001e60000100800 */
[----:B0-----:R-:W3:Y:S04]  /*36100*/  LDL.LU.64 R6, [R1+0x3938] ;  /* 0x0039380001067983 */ /* 0x001ee80000300a00 */
[----:B---3--:R-:W-:Y:S01]  /*36110*/  STL [R1+0x33c8], R6 ;  /* 0x0033c80601007387 */ /* 0x008fe20000100800 */
[----:B------:R-:W-:Y:S02]  /*36120*/  STL [R1+0x33c4], R0 ;  /* 0x0033c40001007387 */ /* 0x000fe40000100800 */
[----:B------:R0:W-:Y:S02]  /*36130*/  STL [R1+0x33bc], R7 ;  /* 0x0033bc0701007387 */ /* 0x0001e40000100800 */
[----:B0-----:R-:W3:Y:S01]  /*36140*/  LDL.LU.64 R6, [R1+0x168] ;  /* 0x0001680001067983 */ /* 0x001ee20000300a00 */
[----:B------:R0:W-:Y:S02]  /*36150*/  STL [R1+0x33c0], R24 ;  /* 0x0033c01801007387 */ /* 0x0001e40000100800 */
[----:B------:R-:W-:-:S02]  /*36160*/  IMAD.MOV.U32 R0, RZ, RZ, R25 ;  /* 0x000000ffff007224 */ /* 0x000fc400078e0019 */
[----:B0-----:R-:W3:Y:S03]  /*36170*/  LDL.LU.64 R24, [R1+0x160] ;  /* 0x0001600001187983 */ /* 0x001ee60000300a00 */
[----:B------:R0:W-:Y:S02]  /*36180*/  STL [R1+0x33b4], R0 ;  /* 0x0033b40001007387 */ /* 0x0001e40000100800 */
[----:B------:R-:W-:Y:S02]  /*36190*/  STL [R1+0x33b8], R8 ;  /* 0x0033b80801007387 */ /* 0x000fe40000100800 */
[----:B------:R-:W-:Y:S01]  /*361a0*/  STL [R1+0x33ac], R9 ;  /* 0x0033ac0901007387 */ /* 0x000fe20000100800 */
[----:B------:R1:W-:Y:S01]  /*361b0*/  STL [R1+0x33b0], R26 ;  /* 0x0033b01a01007387 */ /* 0x0003e20000100800 */
[----:B----4-:R-:W-:Y:S02]  /*361c0*/  STL [R1+0x33a8], R10 ;  /* 0x0033a80a01007387 */ /* 0x010fe40000100800 */
[----:B0-----:R-:W-:-:S05]  /*361d0*/  IMAD.MOV.U32 R0, RZ, RZ, R27 ;  /* 0x000000ffff007224 */ /* 0x001fca00078e001b */
[----:B------:R0:W-:Y:S01]  /*361e0*/  STL [R1+0x33a4], R0 ;  /* 0x0033a40001007387 */ /* 0x0001e20000100800 */
[----:B-1----:R-:W4:Y:S02]  /*361f0*/  LDL.LU.64 R26, [R1+0x158] ;  /* 0x00015800011a7983 */ /* 0x002f240000300a00 */
[----:B------:R-:W-:Y:S02]  /*36200*/  STL [R1+0x339c], R11 ;  /* 0x00339c0b01007387 */ /* 0x000fe40000100800 */
[----:B--2---:R1:W-:Y:S01]  /*36210*/  STL [R1+0x33a0], R4 ;  /* 0x0033a00401007387 */ /* 0x0043e20000100800 */
[----:B------:R-:W-:Y:S01]  /*36220*/  STL [R1+0x3398], R12 ;  /* 0x0033980c01007387 */ /* 0x000fe20000100800 */
[----:B0-----:R-:W-:-:S05]  /*36230*/  IMAD.MOV.U32 R0, RZ, RZ, R5 ;  /* 0x000000ffff007224 */ /* 0x001fca00078e0005 */
[----:B------:R0:W-:Y:S01]  /*36240*/  STL [R1+0x3394], R0 ;  /* 0x0033940001007387 */ /* 0x0001e20000100800 */
[----:B------:R-:W-:Y:S02]  /*36250*/  STL [R1+0x338c], R13 ;  /* 0x00338c0d01007387 */ /* 0x000fe40000100800 */
[----:B-1----:R-:W2:Y:S02]  /*36260*/  LDL.LU.64 R4, [R1+0x3e8] ;  /* 0x0003e80001047983 */ /* 0x002ea40000300a00 */
[----:B------:R1:W-:Y:S01]  /*36270*/  STL [R1+0x3390], R28 ;  /* 0x0033901c01007387 */ /* 0x0003e20000100800 */
[----:B------:R-:W-:Y:S01]  /*36280*/  STL [R1+0x3388], R14 ;  /* 0x0033880e01007387 */ /* 0x000fe20000100800 */
[----:B0-----:R-:W-:-:S05]  /*36290*/  IMAD.MOV.U32 R0, RZ, RZ, R29 ;  /* 0x000000ffff007224 */ /* 0x001fca00078e001d */
[----:B------:R0:W-:Y:S01]  /*362a0*/  STL [R1+0x3384], R0 ;  /* 0x0033840001007387 */ /* 0x0001e20000100800 */
[----:B------:R-:W-:Y:S02]  /*362b0*/  STL [R1+0x337c], R15 ;  /* 0x00337c0f01007387 */ /* 0x000fe40000100800 */
[----:B-1----:R-:W2:Y:S02]  /*362c0*/  LDL.LU.64 R28, [R1+0x3f8] ;  /* 0x0003f800011c7983 */ /* 0x002ea40000300a00 */
[----:B-----5:R1:W-:Y:S02]  /*362d0*/  STL [R1+0x3380], R2 ;  /* 0x0033800201007387 */ /* 0x0203e40000100800 */
[----:B0-----:R-:W-:Y:S02]  /*362e0*/  IMAD.MOV.U32 R0, RZ, RZ, R3 ;  /* 0x000000ffff007224 */ /* 0x001fe400078e0003 */
[----:B-1----:R-:W5:Y:S03]  /*362f0*/  LDL.LU.64 R2, [R1+0x400] ;  /* 0x0004000001027983 */ /* 0x002f660000300a00 */
[----:B------:R-:W-:Y:S02]  /*36300*/  STL [R1+0x3374], R0 ;  /* 0x0033740001007387 */ /* 0x000fe40000100800 */
[----:B------:R-:W-:Y:S02]  /*36310*/  STL [R1+0x3378], R16 ;  /* 0x0033781001007387 */ /* 0x000fe40000100800 */
[----:B------:R0:W-:Y:S02]  /*36320*/  STL [R1+0x336c], R17 ;  /* 0x00336c1101007387 */ /* 0x0001e40000100800 */
[----:B0-----:R-:W5:Y:S01]  /*36330*/  LDL.LU.64 R16, [R1+0x3f0] ;  /* 0x0003f00001107983 */ /* 0x001f620000300a00 */
[----:B------:R-:W5:Y:S03]  /*36340*/  LDL.LU.64 R14, [R1+0x410] ;  /* 0x00041000010e7983 */ /* 0x000f660000300a00 */
[----:B---3--:R0:W-:Y:S01]  /*36350*/  STL [R1+0x3370], R6 ;  /* 0x0033700601007387 */ /* 0x0081e20000100800 */
[----:B------:R-:W-:-:S02]  /*36360*/  IMAD.MOV.U32 R0, RZ, RZ, R7 ;  /* 0x000000ffff007224 */ /* 0x000fc400078e0007 */
[----:B------:R-:W3:Y:S03]  /*36370*/  LDL.LU.64 R10, [R1+0x418] ;  /* 0x00041800010a7983 */ /* 0x000ee60000300a00 */
[----:B------:R1:W-:Y:S01]  /*36380*/  STL [R1+0x3364], R0 ;  /* 0x0033640001007387 */ /* 0x0003e20000100800 */
[----:B------:R-:W-:Y:S02]  /*36390*/  STL [R1+0x3368], R18 ;  /* 0x0033681201007387 */ /* 0x000fe40000100800 */
[----:B------:R-:W-:Y:S01]  /*363a0*/  STL [R1+0x335c], R19 ;  /* 0x00335c1301007387 */ /* 0x000fe20000100800 */
[----:B0-----:R-:W3:Y:S01]  /*363b0*/  LDL.LU.64 R6, [R1+0x420] ;  /* 0x0004200001067983 */ /* 0x001ee20000300a00 */
[----:B------:R0:W-:Y:S02]  /*363c0*/  STL [R1+0x3360], R24 ;  /* 0x0033601801007387 */ /* 0x0001e40000100800 */
[----:B-1----:R-:W-:-:S02]  /*363d0*/  IMAD.MOV.U32 R0, RZ, RZ, R25 ;  /* 0x000000ffff007224 */ /* 0x002fc400078e0019 */
[----:B0-----:R-:W3:Y:S03]  /*363e0*/  LDL.LU.64 R24, [R1+0x428] ;  /* 0x0004280001187983 */ /* 0x001ee60000300a00 */
[----:B------:R0:W-:Y:S02]  /*363f0*/  STL [R1+0x3354], R0 ;  /* 0x0033540001007387 */ /* 0x0001e40000100800 */
[----:B------:R-:W-:Y:S02]  /*36400*/  STL [R1+0x3358], R20 ;  /* 0x0033581401007387 */ /* 0x000fe40000100800 */
[----:B------:R-:W-:Y:S01]  /*36410*/  STL [R1+0x334c], R21 ;  /* 0x00334c1501007387 */ /* 0x000fe20000100800 */
[----:B------:R-:W3:Y:S01]  /*36420*/  LDL.LU.64 R12, [R1+0x438] ;  /* 0x00043800010c7983 */ /* 0x000ee20000300a00 */
[----:B----4-:R1:W-:Y:S02]  /*36430*/  STL [R1+0x3350], R26 ;  /* 0x0033501a01007387 */ /* 0x0103e40000100800 */
[----:B------:R-:W4:Y:S02]  /*36440*/  LDL.LU.64 R8, [R1+0x440] ;  /* 0x0004400001087983 */ /* 0x000f240000300a00 */
[----:B0-----:R-:W-:-:S05]  /*36450*/  IMAD.MOV.U32 R0, RZ, RZ, R27 ;  /* 0x000000ffff007224 */ /* 0x001fca00078e001b */
[----:B------:R0:W-:Y:S01]  /*36460*/  STL [R1+0x3344], R0 ;  /* 0x0033440001007387 */ /* 0x0001e20000100800 */
[----:B------:R-:W-:Y:S02]  /*36470*/  STL [R1+0x3348], R22 ;  /* 0x0033481601007387 */ /* 0x000fe40000100800 */
[----:B------:R-:W-:Y:S02]  /*36480*/  STL [R1+0x12c0], R23 ;  /* 0x0012c01701007387 */ /* 0x000fe40000100800 */
[----:B-1----:R-:W4:Y:S01]  /*36490*/  LDL.LU.64 R26, [R1+0x448] ;  /* 0x00044800011a7983 */ /* 0x002f220000300a00 */
[----:B--2---:R1:W-:Y:S01]  /*364a0*/  STL [R1+0x12c8], R4 ;  /* 0x0012c80401007387 */ /* 0x0043e20000100800 */
[----:B0-----:R-:W-:-:S03]  /*364b0*/  IMAD.MOV.U32 R0, RZ, RZ, R5 ;  /* 0x000000ffff007224 */ /* 0x001fc600078e0005 */
[----:B-1----:R-:W2:Y:S02]  /*364c0*/  LDL.LU.64 R4, [R1+0x450] ;  /* 0x0004500001047983 */ /* 0x002ea40000300a00 */
[----:B------:R0:W-:Y:S02]  /*364d0*/  STL [R1+0x12c4], R0 ;  /* 0x0012c40001007387 */ /* 0x0001e40000100800 */
        /* <DEDUP_REMOVED lines=11> */
[----:B------:R0:W-:Y:S02]  /*36590*/  STL [R1+0x12dc], R0 ;  /* 0x0012dc0001007387 */ /* 0x0001e40000100800 */
[----:B------:R1:W-:Y:S02]  /*365a0*/  STL [R1+0x12e8], R14 ;  /* 0x0012e80e01007387 */ /* 0x0003e40000100800 */
[----:B0-----:R-:W-:Y:S02]  /*365b0*/  IMAD.MOV.U32 R0, RZ, RZ, R15 ;  /* 0x000000ffff007224 */ /* 0x001fe400078e000f */
[----:B-1----:R-:W5:Y:S03]  /*365c0*/  LDL.LU.64 R14, [R1+0x480] ;  /* 0x00048000010e7983 */ /* 0x002f660000300a00 */
[----:B------:R0:W-:Y:S01]  /*365d0*/  STL [R1+0x12e4], R0 ;  /* 0x0012e40001007387 */ /* 0x0001e20000100800 */
[----:B---3--:R1:W-:Y:S01]  /*365e0*/  STL [R1+0x12f0], R10 ;  /* 0x0012f00a01007387 */ /* 0x0083e20000100800 */
[----:B0-----:R-:W-:-:S03]  /*365f0*/  IMAD.MOV.U32 R0, RZ, RZ, R11 ;  /* 0x000000ffff007224 */ /* 0x001fc600078e000b */
[----:B-1----:R-:W3:Y:S02]  /*36600*/  LDL.LU.64 R10, [R1+0x490] ;  /* 0x00049000010a7983 */ /* 0x002ee40000300a00 */
[----:B------:R0:W-:Y:S02]  /*36610*/  STL [R1+0x12ec], R0 ;  /* 0x0012ec0001007387 */ /* 0x0001e40000100800 */
[----:B------:R1:W-:Y:S02]  /*36620*/  STL [R1+0x12f8], R6 ;  /* 0x0012f80601007387 */ /* 0x0003e40000100800 */
[----:B0-----:R-:W-:Y:S02]  /*36630*/  IMAD.MOV.U32 R0, RZ, RZ, R7 ;  /* 0x000000ffff007224 */ /* 0x001fe400078e0007 */
[----:B-1----:R-:W3:Y:S03]  /*36640*/  LDL.LU.64 R6, [R1+0x498] ;  /* 0x0004980001067983 */ /* 0x002ee60000300a00 */
[----:B------:R0:W-:Y:S02]  /*36650*/  STL [R1+0x12f4], R0 ;  /* 0x0012f40001007387 */ /* 0x0001e40000100800 */
[----:B------:R1:W-:Y:S02]  /*36660*/  STL [R1+0x1300], R24 ;  /* 0x0013001801007387 */ /* 0x0003e40000100800 */
[----:B0-----:R-:W-:-:S02]  /*36670*/  IMAD.MOV.U32 R0, RZ, RZ, R25 ;  /* 0x000000ffff007224 */ /* 0x001fc400078e0019 */
[----:B-1----:R-:W3:Y:S03]  /*36680*/  LDL.LU.64 R24, [R1+0x4a0] ;  /* 0x0004a00001187983 */ /* 0x002ee60000300a00 */
[----:B------:R0:W-:Y:S02]  /*36690*/  STL [R1+0x12fc], R0 ;  /* 0x0012fc0001007387 */ /* 0x0001e40000100800 */
[----:B------:R1:W-:Y:S02]  /*366a0*/  STL [R1+0x1308], R12 ;  /* 0x0013080c01007387 */ /* 0x0003e40000100800 */
[----:B0-----:R-:W-:Y:S02]  /*366b0*/  IMAD.MOV.U32 R0, RZ, RZ, R13 ;  /* 0x000000ffff007224 */ /* 0x001fe400078e000d */
[----:B-1----:R-:W3:Y:S03]  /*366c0*/  LDL.LU.64 R12, [R1+0x4a8] ;  /* 0x0004a800010c7983 */ /* 0x002ee60000300a00 */
[----:B------:R0:W-:Y:S02]  /*366d0*/  STL [R1+0x1304], R0 ;  /* 0x0013040001007387 */ /* 0x0001e40000100800 */
[----:B----4-:R1:W-:Y:S02]  /*366e0*/  STL [R1+0x1310], R8 ;  /* 0x0013100801007387 */ /* 0x0103e40000100800 */
[----:B0-----:R-:W-:-:S02]  /*366f0*/  IMAD.MOV.U32 R0, RZ, RZ, R9 ;  /* 0x000000ffff007224 */ /* 0x001fc400078e0009 */
[----:B-1----:R-:W4:Y:S03]  /*36700*/  LDL.LU.64 R8, [R1+0x4b8] ;  /* 0x0004b80001087983 */ /* 0x002f260000300a00 */
[----:B------:R0:W-:Y:S02]  /*36710*/  STL [R1+0x130c], R0 ;  /* 0x00130c0001007387 */ /* 0x0001e40000100800 */
[----:B------:R1:W-:Y:S02]  /*36720*/  STL [R1+0x1318], R26 ;  /* 0x0013181a01007387 */ /* 0x0003e40000100800 */
[----:B0-----:R-:W-:Y:S02]  /*36730*/  IMAD.MOV.U32 R0, RZ, RZ, R27 ;  /* 0x000000ffff007224 */ /* 0x001fe400078e001b */
[----:B-1----:R-:W4:Y:S03]  /*36740*/  LDL.LU.64 R26, [R1+0x4c0] ;  /* 0x0004c000011a7983 */ /* 0x002f260000300a00 */
[----:B------:R0:W-:Y:S02]  /*36750*/  STL [R1+0x1314], R0 ;  /* 0x0013140001007387 */ /* 0x0001e40000100800 */
[----:B--2---:R1:W-:Y:S02]  /*36760*/  STL [R1+0x1334], R4 ;  /* 0x0013340401007387 */ /* 0x0043e40000100800 */
[----:B0-----:R-:W-:-:S02]  /*36770*/  IMAD.MOV.U32 R0, RZ, RZ, R5 ;  /* 0x000000ffff007224 */ /* 0x001fc400078e0005 */
[----:B-1----:R-:W2:Y:S03]  /*36780*/  LDL.LU.64 R4, [R1+0x4c8] ;  /* 0x0004c80001047983 */ /* 0x002ea60000300a00 */
[----:B------:R0:W-:Y:S02]  /*36790*/  STL [R1+0x1330], R0 ;  /* 0x0013300001007387 */ /* 0x0001e40000100800 */
[----:B-----5:R1:W-:Y:S02]  /*367a0*/  STL [R1+0x133c], R16 ;  /* 0x00133c1001007387 */ /* 0x0203e40000100800 */
        /* <DEDUP_REMOVED lines=3123> */
[----:B-----5:R-:W-:Y:S01]  /*42ae0*/  STL [R1+0x2ba4], R16 ;  /* 0x002ba41001007387 */ /* 0x020fe20000100800 */
[----:B------:R-:W5:Y:S01]  /*42af0*/  LDL.LU.64 R18, [R1+0x2c00] ;  /* 0x002c000001127983 */ /* 0x000f620000300a00 */
[----:B0-----:R-:W-:-:S05]  /*42b00*/  IMAD.MOV.U32 R0, RZ, RZ, R17 ;  /* 0x000000ffff007224 */ /* 0x001fca00078e0011 */
[----:B------:R0:W-:Y:S01]  /*42b10*/  STL [R1+0x2ba0], R0 ;  /* 0x002ba00001007387 */ /* 0x0001e20000100800 */
        /* <DEDUP_REMOVED lines=25> */
[----:B------:R-:W3:Y:S02]  /*42cb0*/  LDL.LU.64 R16, [R1+0x2c38] ;  /* 0x002c380001107983 */ /* 0x000ee40000300a00 */
[----:B0-----:R-:W-:-:S05]  /*42cc0*/  IMAD.MOV.U32 R0, RZ, RZ, R13 ;  /* 0x000000ffff007224 */ /* 0x001fca00078e000d */
[----:B------:R0:W-:Y:S01]  /*42cd0*/  STL [R1+0x2bd8], R0 ;  /* 0x002bd80001007387 */ /* 0x0001e20000100800 */
[----:B----4-:R-:W-:Y:S02]  /*42ce0*/  STL [R1+0x2be4], R8 ;  /* 0x002be40801007387 */ /* 0x010fe40000100800 */
[----:B-1----:R-:W4:Y:S02]  /*42cf0*/  LDL.LU.64 R12, [R1+0x2c40] ;  /* 0x002c4000010c7983 */ /* 0x002f240000300a00 */
[----:B0-----:R-:W-:-:S05]  /*42d00*/  IMAD.MOV.U32 R0, RZ, RZ, R9 ;  /* 0x000000ffff007224 */ /* 0x001fca00078e0009 */
[----:B------:R0:W-:Y:S01]  /*42d10*/  STL [R1+0x2be0], R0 ;  /* 0x002be00001007387 */ /* 0x0001e20000100800 */
[----:B------:R1:W-:Y:S02]  /*42d20*/  STL [R1+0x2bec], R26 ;  /* 0x002bec1a01007387 */ /* 0x0003e40000100800 */
[----:B0-----:R-:W-:Y:S02]  /*42d30*/  IMAD.MOV.U32 R0, RZ, RZ, R27 ;  /* 0x000000ffff007224 */ /* 0x001fe400078e001b */
[----:B-1----:R-:W4:Y:S03]  /*42d40*/  LDL.LU.64 R26, [R1+0x3d8] ;  /* 0x0003d800011a7983 */ /* 0x002f260000300a00 */
[----:B------:R0:W-:Y:S02]  /*42d50*/  STL [R1+0x2be8], R0 ;  /* 0x002be80001007387 */ /* 0x0001e40000100800 */
[----:B--2---:R1:W-:Y:S02]  /*42d60*/  STL [R1+0x2bf4], R4 ;  /* 0x002bf40401007387 */ /* 0x0043e40000100800 */
[----:B------:R-:W2:Y:S02]  /*42d70*/  LDL.LU.64 R8, [R1+0x2c50] ;  /* 0x002c500001087983 */ /* 0x000ea40000300a00 */
[----:B0-----:R-:W-:-:S05]  /*42d80*/  IMAD.MOV.U32 R0, RZ, RZ, R5 ;  /* 0x000000ffff007224 */ /* 0x001fca00078e0005 */
[----:B------:R0:W-:Y:S01]  /*42d90*/  STL [R1+0x2bf0], R0 ;  /* 0x002bf00001007387 */ /* 0x0001e20000100800 */
[----:B-----5:R-:W-:Y:S02]  /*42da0*/  STL [R1+0x2bfc], R18 ;  /* 0x002bfc1201007387 */ /* 0x020fe40000100800 */
[----:B-1----:R-:W5:Y:S02]  /*42db0*/  LDL.LU.64 R4, [R1+0x2c58] ;  /* 0x002c580001047983 */ /* 0x002f640000300a00 */
        /* <DEDUP_REMOVED lines=33> */
[----:B------:R0:W-:Y:S01]  /*42fd0*/  STL [R1+0x2c38], R0 ;  /* 0x002c380001007387 */ /* 0x0001e20000100800 */
[----:B------:R1:W-:Y:S01]  /*42fe0*/  STL [R1+0x2c44], R26 ;  /* 0x002c441a01007387 */ /* 0x0003e20000100800 */
[----:B0-----:R-:W-:-:S03]  /*42ff0*/  IMAD.MOV.U32 R0, RZ, RZ, R27 ;  /* 0x000000ffff007224 */ /* 0x001fc600078e001b */
[----:B-1----:R-:W4:Y:S02]  /*43000*/  LDL.LU.64 R26, [R1+0x2ca0] ;  /* 0x002ca000011a7983 */ /* 0x002f240000300a00 */
[----:B------:R0:W-:Y:S02]  /*43010*/  STL [R1+0x2c40], R0 ;  /* 0x002c400001007387 */ /* 0x0001e40000100800 */
[----:B--2---:R1:W-:Y:S01]  /*43020*/  STL [R1+0x2c4c], R8 ;  /* 0x002c4c0801007387 */ /* 0x0043e20000100800 */
[----:B-----5:R-:W-:Y:S01]  /*43030*/  STL [R1+0x2c54], R4 ;  /* 0x002c540401007387 */ /* 0x020fe20000100800 */
[----:B0-----:R-:W-:-:S05]  /*43040*/  IMAD.MOV.U32 R0, RZ, RZ, R9 ;  /* 0x000000ffff007224 */ /* 0x001fca00078e0009 */
[----:B------:R0:W-:Y:S01]  /*43050*/  STL [R1+0x2c48], R0 ;  /* 0x002c480001007387 */ /* 0x0001e20000100800 */
[----:B-1----:R-:W2:Y:S02]  /*43060*/  LDL.LU.64 R8, [R1+0x3c0] ;  /* 0x0003c00001087983 */ /* 0x002ea40000300a00 */
[----:B0-----:R-:W-:Y:S02]  /*43070*/  IMAD.MOV.U32 R0, RZ, RZ, R5 ;  /* 0x000000ffff007224 */ /* 0x001fe400078e0005 */
[----:B------:R-:W5:Y:S03]  /*43080*/  LDL.LU.64 R4, [R1+0x2cb0] ;  /* 0x002cb00001047983 */ /* 0x000f660000300a00 */
        /* <DEDUP_REMOVED lines=9> */
[----:B------:R-:W-:Y:S02]  /*43120*/  STL [R1+0x2c6c], R14 ;  /* 0x002c6c0e01007387 */ /* 0x000fe40000100800 */
[----:B------:R-:W5:Y:S02]  /*43130*/  LDL.LU.64 R18, [R1+0x3b8] ;  /* 0x0003b80001127983 */ /* 0x000f640000300a00 */
[----:B0-----:R-:W-:-:S05]  /*43140*/  IMAD.MOV.U32 R0, RZ, RZ, R15 ;  /* 0x000000ffff007224 */ /* 0x001fca00078e000f */
[----:B------:R0:W-:Y:S04]  /*43150*/  STL [R1+0x2c68], R0 ;  /* 0x002c680001007387 */ /* 0x0001e80000100800 */
[----:B---3--:R1:W-:Y:S01]  /*43160*/  STL [R1+0x2c74], R10 ;  /* 0x002c740a01007387 */ /* 0x0083e20000100800 */
[----:B0-----:R-:W-:Y:S02]  /*43170*/  IMAD.MOV.U32 R0, RZ, RZ, R11 ;  /* 0x000000ffff007224 */ /* 0x001fe400078e000b */
[----:B------:R-:W3:Y:S03]  /*43180*/  LDL.LU.64 R14, [R1+0x2cd0] ;  /* 0x002cd000010e7983 */ /* 0x000ee60000300a00 */
[----:B------:R0:W-:Y:S04]  /*43190*/  STL [R1+0x2c70], R0 ;  /* 0x002c700001007387 */ /* 0x0001e80000100800 */
[----:B------:R0:W-:Y:S04]  /*431a0*/  STL [R1+0x2c7c], R6 ;  /* 0x002c7c0601007387 */ /* 0x0001e80000100800 */
[----:B-1----:R-:W3:Y:S01]  /*431b0*/  LDL.LU.64 R10, [R1+0x2cd8] ;  /* 0x002cd800010a7983 */ /* 0x002ee20000300a00 */
[----:B0-----:R-:W-:-:S05]  /*431c0*/  IMAD.MOV.U32 R0, RZ, RZ, R7 ;  /* 0x000000ffff007224 */ /* 0x001fca00078e0007 */
[----:B------:R0:W-:Y:S04]  /*431d0*/  STL [R1+0x2c78], R0 ;  /* 0x002c780001007387 */ /* 0x0001e80000100800 */
[----:B------:R1:W-:Y:S01]  /*431e0*/  STL [R1+0x2c84], R24 ;  /* 0x002c841801007387 */ /* 0x0003e20000100800 */
[----:B------:R-:W3:Y:S02]  /*431f0*/  LDL.LU.64 R6, [R1+0x2ce0] ;  /* 0x002ce00001067983 */ /* 0x000ee40000300a00 */
[----:B0-----:R-:W-:Y:S01]  /*43200*/  IMAD.MOV.U32 R0, RZ, RZ, R25 ;  /* 0x000000ffff007224 */ /* 0x001fe200078e0019 */
[----:B------:R-:W-:Y:S04]  /*43210*/  STL [R1+0x2c8c], R16 ;  /* 0x002c8c1001007387 */ /* 0x000fe80000100800 */
[----:B------:R0:W-:Y:S01]  /*43220*/  STL [R1+0x2c80], R0 ;  /* 0x002c800001007387 */ /* 0x0001e20000100800 */
[----:B-1----:R-:W3:Y:S02]  /*43230*/  LDL.LU.64 R24, [R1+0x3b0] ;  /* 0x0003b00001187983 */ /* 0x002ee40000300a00 */
[----:B0-----:R-:W-:Y:S01]  /*43240*/  IMAD.MOV.U32 R0, RZ, RZ, R17 ;  /* 0x000000ffff007224 */ /* 0x001fe200078e0011 */
[----:B----4-:R-:W-:Y:S04]  /*43250*/  STL [R1+0x2c94], R12 ;  /* 0x002c940c01007387 */ /* 0x010fe80000100800 */
[----:B------:R0:W-:Y:S01]  /*43260*/  STL [R1+0x2c88], R0 ;  /* 0x002c880001007387 */ /* 0x0001e20000100800 */
[----:B------:R-:W4:Y:S02]  /*43270*/  LDL.LU.64 R16, [R1+0x2cf0] ;  /* 0x002cf00001107983 */ /* 0x000f240000300a00 */
[----:B0-----:R-:W-:Y:S01]  /*43280*/  IMAD.MOV.U32 R0, RZ, RZ, R13 ;  /* 0x000000ffff007224 */ /* 0x001fe200078e000d */
[----:B------:R-:W-:Y:S04]  /*43290*/  STL [R1+0x2c9c], R26 ;  /* 0x002c9c1a01007387 */ /* 0x000fe80000100800 */
[----:B------:R0:W-:Y:S01]  /*432a0*/  STL [R1+0x2c90], R0 ;  /* 0x002c900001007387 */ /* 0x0001e20000100800 */
[----:B------:R-:W4:Y:S02]  /*432b0*/  LDL.LU.64 R12, [R1+0x2cf8] ;  /* 0x002cf800010c7983 */ /* 0x000f240000300a00 */
[----:B0-----:R-:W-:-:S02]  /*432c0*/  IMAD.MOV.U32 R0, RZ, RZ, R27 ;  /* 0x000000ffff007224 */ /* 0x001fc400078e001b */
[----:B------:R-:W4:Y:S03]  /*432d0*/  LDL.LU.64 R26, [R1+0x2d00] ;  /* 0x002d0000011a7983 */ /* 0x000f260000300a00 */
[----:B------:R0:W-:Y:S01]  /*432e0*/  STL [R1+0x2c98], R0 ;  /* 0x002c980001007387 */ /* 0x0001e20000100800 */
[----:B--2---:R1:W-:Y:S01]  /*432f0*/  STL [R1+0x2ca4], R8 ;  /* 0x002ca40801007387 */ /* 0x0043e20000100800 */
[----:B0-----:R-:W-:-:S03]  /*43300*/  IMAD.MOV.U32 R0, RZ, RZ, R9 ;  /* 0x000000ffff007224 */ /* 0x001fc600078e0009 */
[----:B-----5:R-:W-:Y:S02]  /*43310*/  STL [R1+0x2cac], R4 ;  /* 0x002cac0401007387 */ /* 0x020fe40000100800 */
[----:B------:R0:W-:Y:S02]  /*43320*/  STL [R1+0x2ca0], R0 ;  /* 0x002ca00001007387 */ /* 0x0001e40000100800 */
[----:B-1----:R-:W2:Y:S02]  /*43330*/  LDL.LU.64 R8, [R1+0x3a8] ;  /* 0x0003a80001087983 */ /* 0x002ea40000300a00 */
        /* <DEDUP_REMOVED lines=8> */
[----:B0-----:R-:W-:-:S05]  /*433c0*/  IMAD.MOV.U32 R0, RZ, RZ, R3 ;  /* 0x000000ffff007224 */ /* 0x001fca00078e0003 */
[----:B------:R0:W-:Y:S01]  /*433d0*/  STL [R1+0x2cb8], R0 ;  /* 0x002cb80001007387 */ /* 0x0001e20000100800 */
[----:B------:R-:W-:Y:S02]  /*433e0*/  STL [R1+0x2cc4], R18 ;  /* 0x002cc41201007387 */ /* 0x000fe40000100800 */
[----:B------:R-:W5:Y:S02]  /*433f0*/  LDL.LU.64 R2, [R1+0x2d20] ;  /* 0x002d200001027983 */ /* 0x000f640000300a00 */
[----:B0-----:R-:W-:Y:S01]  /*43400*/  IMAD.MOV.U32 R0, RZ, RZ, R19 ;  /* 0x000000ffff007224 */ /* 0x001fe200078e0013 */
[----:B---3--:R-:W-:Y:S04]  /*43410*/  STL [R1+0x2ccc], R14 ;  /* 0x002ccc0e01007387 */ /* 0x008fe80000100800 */
[----:B------:R0:W-:Y:S02]  /*43420*/  STL [R1+0x2cc0], R0 ;  /* 0x002cc00001007387 */ /* 0x0001e40000100800 */
[----:B0-----:R-:W-:-:S02]  /*43430*/  IMAD.MOV.U32 R0, RZ, RZ, R15 ;  /* 0x000000ffff007224 */ /* 0x001fc400078e000f */
[----:B------:R-:W3:Y:S03]  /*43440*/  LDL.LU.64 R14, [R1+0x3a0] ;  /* 0x0003a000010e7983 */ /* 0x000ee60000300a00 */
[----:B------:R0:W-:Y:S02]  /*43450*/  STL [R1+0x2cc8], R0 ;  /* 0x002cc80001007387 */ /* 0x0001e40000100800 */
[----:B------:R1:W-:Y:S02]  /*43460*/  STL [R1+0x2cd4], R10 ;  /* 0x002cd40a01007387 */ /* 0x0003e40000100800 */
[----:B0-----:R-:W-:Y:S01]  /*43470*/  IMAD.MOV.U32 R0, RZ, RZ, R11 ;  /* 0x000000ffff007224 */ /* 0x001fe200078e000b */
[----:B------:R-:W-:Y:S04]  /*43480*/  STL [R1+0x2cdc], R6 ;  /* 0x002cdc0601007387 */ /* 0x000fe80000100800 */
[----:B------:R0:W-:Y:S01]  /*43490*/  STL [R1+0x2cd0], R0 ;  /* 0x002cd00001007387 */ /* 0x0001e20000100800 */
[----:B-1----:R-:W3:Y:S02]  /*434a0*/  LDL.LU.64 R10, [R1+0x2d30] ;  /* 0x002d3000010a7983 */ /* 0x002ee40000300a00 */
[----:B0-----:R-:W-:Y:S01]  /*434b0*/  IMAD.MOV.U32 R0, RZ, RZ, R7 ;  /* 0x000000ffff007224 */ /* 0x001fe200078e0007 */
[----:B------:R-:W-:Y:S04]  /*434c0*/  STL [R1+0x2ce4], R24 ;  /* 0x002ce41801007387 */ /* 0x000fe80000100800 */
[----:B------:R0:W-:Y:S02]  /*434d0*/  STL [R1+0x2cd8], R0 ;  /* 0x002cd80001007387 */ /* 0x0001e40000100800 */
[----:B0-----:R-:W-:-:S02]  /*434e0*/  IMAD.MOV.U32 R0, RZ, RZ, R25 ;  /* 0x000000ffff007224 */ /* 0x001fc400078e0019 */
[----:B------:R-:W3:Y:S03]  /*434f0*/  LDL.LU.64 R24, [R1+0x2d38] ;  /* 0x002d380001187983 */ /* 0x000ee60000300a00 */
[----:B------:R0:W-:Y:S02]  /*43500*/  STL [R1+0x2ce0], R0 ;  /* 0x002ce00001007387 */ /* 0x0001e40000100800 */
[----:B----4-:R-:W-:Y:S01]  /*43510*/  STL [R1+0x2cec], R16 ;  /* 0x002cec1001007387 */ /* 0x010fe20000100800 */
[----:B------:R-:W4:Y:S01]  /*43520*/  LDL.LU.64 R6, [R1+0x2d40] ;  /* 0x002d400001067983 */ /* 0x000f220000300a00 */
[----:B0-----:R-:W-:-:S03]  /*43530*/  IMAD.MOV.U32 R0, RZ, RZ, R17 ;  /* 0x000000ffff007224 */ /* 0x001fc600078e0011 */
[----:B------:R-:W-:Y:S04]  /*43540*/  STL [R1+0x2cf4], R12 ;  /* 0x002cf40c01007387 */ /* 0x000fe80000100800 */
[----:B------:R0:W-:Y:S02]  /*43550*/  STL [R1+0x2ce8], R0 ;  /* 0x002ce80001007387 */ /* 0x0001e40000100800 */
[----:B0-----:R-:W-:Y:S02]  /*43560*/  IMAD.MOV.U32 R0, RZ, RZ, R13 ;  /* 0x000000ffff007224 */ /* 0x001fe400078e000d */
[----:B------:R-:W-:Y:S04]  /*43570*/  STL [R1+0x2cfc], R26 ;  /* 0x002cfc1a01007387 */ /* 0x000fe80000100800 */
[----:B------:R0:W-:Y:S01]  /*43580*/  STL [R1+0x2cf0], R0 ;  /* 0x002cf00001007387 */ /* 0x0001e20000100800 */
[----:B------:R-:W4:Y:S02]  /*43590*/  LDL.LU.64 R12, [R1+0x398] ;  /* 0x00039800010c7983 */ /* 0x000f240000300a00 */
[----:B0-----:R-:W-:-:S02]  /*435a0*/  IMAD.MOV.U32 R0, RZ, RZ, R27 ;  /* 0x000000ffff007224 */ /* 0x001fc400078e001b */
[----:B------:R-:W4:Y:S03]  /*435b0*/  LDL.LU.64 R26, [R1+0x2d50] ;  /* 0x002d5000011a7983 */ /* 0x000f260000300a00 */
[----:B------:R-:W-:Y:S02]  /*435c0*/  STL [R1+0x2cf8], R0 ;  /* 0x002cf80001007387 */ /* 0x000fe40000100800 */
[----:B--2---:R0:W-:Y:S02]  /*435d0*/  STL [R1+0x2d04], R8 ;  /* 0x002d040801007387 */ /* 0x0041e40000100800 */
[----:B0-----:R-:W-:-:S05]  /*435e0*/  IMAD.MOV.U32 R8, RZ, RZ, R9 ;  /* 0x000000ffff087224 */ /* 0x001fca00078e0009 */
[----:B------:R-:W-:Y:S01]  /*435f0*/  STL [R1+0x2d00], R8 ;  /* 0x002d000801007387 */ /* 0x000fe20000100800 */
[----:B-----5:R0:W-:Y:S02]  /*43600*/  STL [R1+0x2d0c], R4 ;  /* 0x002d0c0401007387 */ /* 0x0201e40000100800 */
[----:B------:R-:W2:Y:S02]  /*43610*/  LDL.LU.64 R16, [R1+0x2d58] ;  /* 0x002d580001107983 */ /* 0x000ea40000300a00 */
[----:B0-----:R-:W-:-:S05]  /*43620*/  IMAD.MOV.U32 R4, RZ, RZ, R5 ;  /* 0x000000ffff047224 */ /* 0x001fca00078e0005 */
[----:B------:R0:W-:Y:S01]  /*43630*/  STL [R1+0x2d08], R4 ;  /* 0x002d080401007387 */ /* 0x0001e20000100800 */
[----:B------:R1:W-:Y:S02]  /*43640*/  STL [R1+0x2d14], R28 ;  /* 0x002d141c01007387 */ /* 0x0003e40000100800 */
[----:B------:R-:W5:Y:S02]  /*43650*/  LDL.LU.64 R8, [R1+0x2d60] ;  /* 0x002d600001087983 */ /* 0x000f640000300a00 */
[----:B0-----:R-:W-:-:S05]  /*43660*/  IMAD.MOV.U32 R4, RZ, RZ, R29 ;  /* 0x000000ffff047224 */ /* 0x001fca00078e001d */
[----:B------:R-:W-:Y:S01]  /*43670*/  STL [R1+0x2d10], R4 ;  /* 0x002d100401007387 */ /* 0x000fe20000100800 */
[----:B------:R0:W-:Y:S02]  /*43680*/  STL [R1+0x2d1c], R2 ;  /* 0x002d1c0201007387 */ /* 0x0001e40000100800 */
[----:B-1----:R-:W5:Y:S02]  /*43690*/  LDL.LU.64 R28, [R1+0x390] ;  /* 0x00039000011c7983 */ /* 0x002f640000300a00 */
[----:B0-----:R-:W-:-:S05]  /*436a0*/  IMAD.MOV.U32 R2, RZ, RZ, R3 ;  /* 0x000000ffff027224 */ /* 0x001fca00078e0003 */
[----:B------:R0:W-:Y:S04]  /*436b0*/  STL [R1+0x2d18], R2 ;  /* 0x002d180201007387 */ /* 0x0001e80000100800 */
[----:B---3--:R1:W-:Y:S01]  /*436c0*/  STL [R1+0x2d24], R14 ;  /* 0x002d240e01007387 */ /* 0x0083e20000100800 */
[----:B------:R-:W3:Y:S02]  /*436d0*/  LDL.LU.64 R4, [R1+0x2d70] ;  /* 0x002d700001047983 */ /* 0x000ee40000300a00 */
[----:B0-----:R-:W-:Y:S02]  /*436e0*/  IMAD.MOV.U32 R2, RZ, RZ, R15 ;  /* 0x000000ffff027224 */ /* 0x001fe400078e000f */
[----:B-1----:R-:W3:Y:S03]  /*436f0*/  LDL.LU.64 R14, [R1+0x2d78] ;  /* 0x002d7800010e7983 */ /* 0x002ee60000300a00 */
[----:B------:R0:W-:Y:S01]  /*43700*/  STL [R1+0x2d20], R2 ;  /* 0x002d200201007387 */ /* 0x0001e20000100800 */
[----:B------:R1:W-:Y:S01]  /*43710*/  STL [R1+0x2d2c], R10 ;  /* 0x002d2c0a01007387 */ /* 0x0003e20000100800 */
[----:B0-----:R-:W-:-:S03]  /*43720*/  IMAD.MOV.U32 R2, RZ, RZ, R11 ;  /* 0x000000ffff027224 */ /* 0x001fc600078e000b */
[----:B-1----:R-:W3:Y:S04]  /*43730*/  LDL.LU.64 R10, [R1+0x2d80] ;  /* 0x002d8000010a7983 */ /* 0x002ee80000300a00 */
[----:B------:R-:W0:Y:S01]  /*43740*/  S2R R0, SR_TID.X ;  /* 0x0000000000007919 */ /* 0x000e220000002100 */
[----:B------:R-:W-:Y:S02]  /*43750*/  IMAD.MOV R3, RZ, RZ, -c[0x0][0x188] ;  /* 0x80006200ff037624 */ /* 0x000fe400078e02ff */
[----:B------:R1:W-:Y:S01]  /*43760*/  STL [R1+0x2d28], R2 ;  /* 0x002d280201007387 */ /* 0x0003e20000100800 */
[----:B0-----:R-:W-:-:S04]  /*43770*/  SHF.R.U32.HI R0, RZ, 0x6, R0 ;  /* 0x00000006ff007819 */ /* 0x001fc80000011600 */
[----:B------:R-:W-:-:S04]  /*43780*/  SGXT.U32 R0, R0, 0x1 ;  /* 0x000000010000781a */ /* 0x000fc80000000000 */
[----:B------:R-:W-:Y:S01]  /*43790*/  LOP3.LUT R0, R0, 0xfe, RZ, 0xfc, !PT ;  /* 0x000000fe00007812 */ /* 0x000fe200078efcff */
[----:B-1----:R-:W-:-:S04]  /*437a0*/  IMAD.MOV.U32 R2, RZ, RZ, R25 ;  /* 0x000000ffff027224 */ /* 0x002fc800078e0019 */
[----:B------:R-:W-:Y:S01]  /*437b0*/  IMAD R0, R0, c[0x0][0x188], RZ ;  /* 0x0000620000007a24 */ /* 0x000fe200078e02ff */
[----:B------:R0:W-:Y:S01]  /*437c0*/  STL [R1+0x2d34], R24 ;  /* 0x002d341801007387 */ /* 0x0001e20000100800 */
[----:B----4-:R-:W-:Y:S02]  /*437d0*/  STL [R1+0x2d3c], R6 ;  /* 0x002d3c0601007387 */ /* 0x010fe40000100800 */
[----:B------:R-:W-:Y:S01]  /*437e0*/  IMAD R0, R3, 0x2, R0 ;  /* 0x0000000203007824 */ /* 0x000fe200078e0200 */
[----:B------:R1:W-:Y:S04]  /*437f0*/  STL [R1+0x2d30], R2 ;  /* 0x002d300201007387 */ /* 0x0003e80000100800 */
[----:B------:R-:W-:Y:S04]  /*43800*/  STL [R1+0x4c], R0 ;  /* 0x00004c0001007387 */ /* 0x000fe80000100800 */
[----:B0-----:R-:W4:Y:S01]  /*43810*/  LDL.LU.64 R24, [R1+0x388] ;  /* 0x0003880001187983 */ /* 0x001f220000300a00 */
[----:B-1----:R-:W-:-:S03]  /*43820*/  IMAD.MOV.U32 R2, RZ, RZ, R7 ;  /* 0x000000ffff027224 */ /* 0x002fc600078e0007 */
[----:B------:R-:W4:Y:S02]  /*43830*/  LDL.LU.64 R6, [R1+0x2d90] ;  /* 0x002d900001067983 */ /* 0x000f240000300a00 */
[----:B------:R0:W-:Y:S02]  /*43840*/  STL [R1+0x2d38], R2 ;  /* 0x002d380201007387 */ /* 0x0001e40000100800 */
[----:B------:R-:W-:Y:S01]  /*43850*/  STL [R1+0x2d44], R12 ;  /* 0x002d440c01007387 */ /* 0x000fe20000100800 */
[----:B------:R-:W-:Y:S01]  /*43860*/  STL [R1+0x2d4c], R26 ;  /* 0x002d4c1a01007387 */ /* 0x000fe20000100800 */
[----:B0-----:R-:W-:Y:S02]  /*43870*/  IMAD.MOV.U32 R2, RZ, RZ, R13 ;  /* 0x000000ffff027224 */ /* 0x001fe400078e000d */
[----:B------:R-:W-:-:S03]  /*43880*/  IMAD R0, R3, 0x2, R0 ;  /* 0x0000000203007824 */ /* 0x000fc600078e0200 */
[----:B------:R0:W-:Y:S01]  /*43890*/  STL [R1+0x2d40], R2 ;  /* 0x002d400201007387 */ /* 0x0001e20000100800 */
[----:B------:R-:W-:Y:S02]  /*438a0*/  IMAD R0, R3, 0x2, R0 ;  /* 0x0000000203007824 */ /* 0x000fe400078e0200 */
[----:B0-----:R-:W-:Y:S02]  /*438b0*/  IMAD.MOV.U32 R2, RZ, RZ, R27 ;  /* 0x000000ffff027224 */ /* 0x001fe400078e001b */
[----:B------:R-:W4:Y:S03]  /*438c0*/  LDL.LU.64 R26, [R1+0x2d98] ;  /* 0x002d9800011a7983 */ /* 0x000f260000300a00 */
[----:B------:R0:W-:Y:S02]  /*438d0*/  STL [R1+0x2d48], R2 ;  /* 0x002d480201007387 */ /* 0x0001e40000100800 */
[----:B--2---:R-:W-:Y:S02]  /*438e0*/  STL [R1+0x2d54], R16 ;  /* 0x002d541001007387 */ /* 0x004fe40000100800 */
[----:B------:R-:W2:Y:S01]  /*438f0*/  LDL.LU.64 R12, [R1+0x2da0] ;  /* 0x002da000010c7983 */ /* 0x000ea20000300a00 */
[----:B------:R1:W-:Y:S01]  /*43900*/  STL [R1+0x48], R0 ;  /* 0x0000480001007387 */ /* 0x0003e20000100800 */
[----:B0-----:R-:W-:-:S05]  /*43910*/  IMAD.MOV.U32 R2, RZ, RZ, R17 ;  /* 0x000000ffff027224 */ /* 0x001fca00078e0011 */
[----:B------:R0:W-:Y:S01]  /*43920*/  STL [R1+0x2d50], R2 ;  /* 0x002d500201007387 */ /* 0x0001e20000100800 */
[----:B-----5:R5:W-:Y:S02]  /*43930*/  STL [R1+0x2d5c], R8 ;  /* 0x002d5c0801007387 */ /* 0x020be40000100800 */
[----:B-1----:R-:W-:Y:S02]  /*43940*/  IMAD R0, R3, 0x2, R0 ;  /* 0x0000000203007824 */ /* 0x002fe400078e0200 */
[----:B0-----:R-:W-:Y:S02]  /*43950*/  IMAD.MOV.U32 R2, RZ, RZ, R9 ;  /* 0x000000ffff027224 */ /* 0x001fe400078e0009 */
[----:B-----5:R-:W5:Y:S03]  /*43960*/  LDL.LU.64 R8, [R1+0x380] ;  /* 0x0003800001087983 */ /* 0x020f660000300a00 */
[----:B------:R0:W-:Y:S02]  /*43970*/  STL [R1+0x2d58], R2 ;  /* 0x002d580201007387 */ /* 0x0001e40000100800 */
[----:B------:R1:W-:Y:S02]  /*43980*/  STL [R1+0x2d64], R28 ;  /* 0x002d641c01007387 */ /* 0x0003e40000100800 */
[----:B------:R-:W-:Y:S02]  /*43990*/  STL [R1+0x50], R0 ;  /* 0x0000500001007387 */ /* 0x000fe40000100800 */
[----:B0-----:R-:W-:-:S02]  /*439a0*/  IMAD.MOV.U32 R2, RZ, RZ, R29 ;  /* 0x000000ffff027224 */ /* 0x001fc400078e001d */
[----:B-1----:R-:W5:Y:S03]  /*439b0*/  LDL.LU.64 R28, [R1+0x2db0] ;  /* 0x002db000011c7983 */ /* 0x002f660000300a00 */
[----:B------:R3:W-:Y:S02]  /*439c0*/  STL [R1+0x2d60], R2 ;  /* 0x002d600201007387 */ /* 0x0007e40000100800 */
[----:B---3--:R-:W-:Y:S01]  /*439d0*/  IMAD.MOV.U32 R2, RZ, RZ, R5 ;  /* 0x000000ffff027224 */ /* 0x008fe200078e0005 */
[----:B------:R0:W-:Y:S04]  /*439e0*/  STL [R1+0x2d6c], R4 ;  /* 0x002d6c0401007387 */ /* 0x0001e80000100800 */
[----:B------:R-:W-:Y:S04]  /*439f0*/  STL [R1+0x2d68], R2 ;  /* 0x002d680201007387 */ /* 0x000fe80000100800 */
[----:B------:R1:W-:Y:S01]  /*43a00*/  STL [R1+0x2d74], R14 ;  /* 0x002d740e01007387 */ /* 0x0003e20000100800 */
[----:B------:R-:W3:Y:S02]  /*43a10*/  LDL.LU.64 R18, [R1+0x2db8] ;  /* 0x002db80001127983 */ /* 0x000ee40000300a00 */
[----:B0-----:R-:W-:-:S02]  /*43a20*/  IMAD R4, R3, 0x2, R0 ;  /* 0x0000000203047824 */ /* 0x001fc400078e0200 */
[----:B------:R-:W-:Y:S01]  /*43a30*/  IMAD.MOV.U32 R0, RZ, RZ, R15 ;  /* 0x000000ffff007224 */ /* 0x000fe200078e000f */
[----:B------:R-:W-:Y:S04]  /*43a40*/  STL [R1+0x2d7c], R10 ;  /* 0x002d7c0a01007387 */ /* 0x000fe80000100800 */
[----:B------:R0:W-:Y:S01]  /*43a50*/  STL [R1+0x2d70], R0 ;  /* 0x002d700001007387 */ /* 0x0001e20000100800 */
[----:B-1----:R-:W3:Y:S02]  /*43a60*/  LDL.LU.64 R14, [R1+0x2dc0] ;  /* 0x002dc000010e7983 */ /* 0x002ee40000300a00 */
[----:B0-----:R-:W-:Y:S02]  /*43a70*/  IMAD.MOV.U32 R0, RZ, RZ, R11 ;  /* 0x000000ffff007224 */ /* 0x001fe400078e000b */
[----:B------:R-:W3:Y:S03]  /*43a80*/  LDL.LU.64 R10, [R1+0x378] ;  /* 0x00037800010a7983 */ /* 0x000ee60000300a00 */
[----:B------:R4:W-:Y:S02]  /*43a90*/  STL [R1+0x2d78], R0 ;  /* 0x002d780001007387 */ /* 0x0009e40000100800 */
[----:B------:R-:W-:-:S02]  /*43aa0*/  IMAD R5, R3, 0x2, R4 ;  /* 0x0000000203057824 */ /* 0x000fc400078e0204 */
[----:B----4-:R-:W-:Y:S01]  /*43ab0*/  IMAD.MOV.U32 R0, RZ, RZ, R25 ;  /* 0x000000ffff007224 */ /* 0x010fe200078e0019 */
[----:B------:R0:W-:Y:S04]  /*43ac0*/  STL [R1+0x2d84], R24 ;  /* 0x002d841801007387 */ /* 0x0001e80000100800 */
[----:B0-----:R-:W4:Y:S01]  /*43ad0*/  LDL.LU.64 R24, [R1+0x2dd0] ;  /* 0x002dd00001187983 */ /* 0x001f220000300a00 */
[----:B------:R0:W-:Y:S02]  /*43ae0*/  STL [R1+0x2d80], R0 ;  /* 0x002d800001007387 */ /* 0x0001e40000100800 */
[----:B------:R1:W-:Y:S02]  /*43af0*/  STL [R1+0x2d8c], R6 ;  /* 0x002d8c0601007387 */ /* 0x0003e40000100800 */
[----:B------:R-:W4:Y:S02]  /*43b00*/  LDL.LU.64 R20, [R1+0x2dd8] ;  /* 0x002dd80001147983 */ /* 0x000f240000300a00 */
[----:B0-----:R-:W-:-:S05]  /*43b10*/  IMAD.MOV.U32 R0, RZ, RZ, R7 ;  /* 0x000000ffff007224 */ /* 0x001fca00078e0007 */
[----:B------:R0:W-:Y:S01]  /*43b20*/  STL [R1+0x2d88], R0 ;  /* 0x002d880001007387 */ /* 0x0001e20000100800 */
[----:B------:R-:W-:Y:S02]  /*43b30*/  STL.64 [R1+0x3908], R4 ;  /* 0x0039080401007387 */ /* 0x000fe40000100a00 */
[----:B------:R2:W-:Y:S02]  /*43b40*/  STL [R1+0x2d94], R26 ;  /* 0x002d941a01007387 */ /* 0x0005e40000100800 */
[----:B-1----:R-:W-:Y:S02]  /*43b50*/  IMAD R6, R3, 0x2, R5 ;  /* 0x0000000203067824 */ /* 0x002fe400078e0205 */
[----:B0-----:R-:W-:Y:S02]  /*43b60*/  IMAD.MOV.U32 R0, RZ, RZ, R27 ;  /* 0x000000ffff007224 */ /* 0x001fe400078e001b */
[----:B--2---:R-:W2:Y:S03]  /*43b70*/  LDL.LU.64 R26, [R1+0x2de0] ;  /* 0x002de000011a7983 */ /* 0x004ea60000300a00 */
[----:B------:R0:W-:Y:S02]  /*43b80*/  STL [R1+0x2d90], R0 ;  /* 0x002d900001007387 */ /* 0x0001e40000100800 */
[----:B------:R1:W-:Y:S02]  /*43b90*/  STL [R1+0x2d9c], R12 ;  /* 0x002d9c0c01007387 */ /* 0x0003e40000100800 */
[----:B------:R-:W2:Y:S02]  /*43ba0*/  LDL.LU.64 R16, [R1+0x370] ;  /* 0x0003700001107983 */ /* 0x000ea40000300a00 */
[----:B0-----:R-:W-:-:S05]  /*43bb0*/  IMAD.MOV.U32 R0, RZ, RZ, R13 ;  /* 0x000000ffff007224 */ /* 0x001fca00078e000d */
[----:B------:R0:W-:Y:S01]  /*43bc0*/  STL [R1+0x2d98], R0 ;  /* 0x002d980001007387 */ /* 0x0001e20000100800 */
[----:B------:R-:W-:Y:S02]  /*43bd0*/  STL [R1+0x3900], R6 ;  /* 0x0039000601007387 */ /* 0x000fe40000100800 */
[----:B-----5:R-:W-:Y:S02]  /*43be0*/  STL [R1+0x2da4], R8 ;  /* 0x002da40801007387 */ /* 0x020fe40000100800 */
[----:B-1----:R-:W5:Y:S02]  /*43bf0*/  LDL.LU.64 R12, [R1+0x2df0] ;  /* 0x002df000010c7983 */ /* 0x002f640000300a00 */
[----:B0-----:R-:W-:Y:S02]  /*43c00*/  IMAD.MOV.U32 R0, RZ, RZ, R9 ;  /* 0x000000ffff007224 */ /* 0x001fe400078e0009 */
[----:B------:R-:W-:-:S03]  /*43c10*/  IMAD R7, R3, 0x2, R6 ;  /* 0x0000000203077824 */ /* 0x000fc600078e0206 */
[----:B------:R0:W-:Y:S01]  /*43c20*/  STL [R1+0x2da0], R0 ;  /* 0x002da00001007387 */ /* 0x0001e20000100800 */
[----:B------:R1:W-:Y:S02]  /*43c30*/  STL [R1+0x2dac], R28 ;  /* 0x002dac1c01007387 */ /* 0x0003e40000100800 */
[----:B0-----:R-:W-:Y:S02]  /*43c40*/  IMAD.MOV.U32 R0, RZ, RZ, R29 ;  /* 0x000000ffff007224 */ /* 0x001fe400078e001d */
[----:B-1----:R-:W5:Y:S03]  /*43c50*/  LDL.LU.64 R28, [R1+0x2df8] ;  /* 0x002df800011c7983 */ /* 0x002f660000300a00 */
[----:B------:R0:W-:Y:S02]  /*43c60*/  STL [R1+0x2da8], R0 ;  /* 0x002da80001007387 */ /* 0x0001e40000100800 */
[----:B------:R-:W-:Y:S01]  /*43c70*/  STL [R1+0x3904], R7 ;  /* 0x0039040701007387 */ /* 0x000fe20000100800 */
[----:B---3--:R1:W-:Y:S01]  /*43c80*/  STL [R1+0x2db4], R18 ;  /* 0x002db41201007387 */ /* 0x0083e20000100800 */
[----:B0-----:R-:W-:-:S03]  /*43c90*/  IMAD.MOV.U32 R0, RZ, RZ, R19 ;  /* 0x000000ffff007224 */ /* 0x001fc600078e0013 */
[----:B-1----:R-:W3:Y:S02]  /*43ca0*/  LDL.LU.64 R18, [R1+0x2e00] ;  /* 0x002e000001127983 */ /* 0x002ee40000300a00 */
[----:B------:R0:W-:Y:S02]  /*43cb0*/  STL [R1+0x2db0], R0 ;  /* 0x002db00001007387 */ /* 0x0001e40000100800 */
[----:B------:R1:W-:Y:S01]  /*43cc0*/  STL [R1+0x2dbc], R14 ;  /* 0x002dbc0e01007387 */ /* 0x0003e20000100800 */
[----:B0-----:R-:W-:-:S05]  /*43cd0*/  IMAD.MOV.U32 R0, RZ, RZ, R15 ;  /* 0x000000ffff007224 */ /* 0x001fca00078e000f */
[----:B------:R0:W-:Y:S01]  /*43ce0*/  STL [R1+0x2db8], R0 ;  /* 0x002db80001007387 */ /* 0x0001e20000100800 */
[----:B------:R0:W-:Y:S02]  /*43cf0*/  STL [R1+0x2dc4], R10 ;  /* 0x002dc40a01007387 */ /* 0x0001e40000100800 */
[----:B-1----:R-:W3:Y:S02]  /*43d00*/  LDL.LU.64 R14, [R1+0x368] ;  /* 0x00036800010e7983 */ /* 0x002ee40000300a00 */
[C---:B------:R-:W-:Y:S02]  /*43d10*/  IMAD R8, R3.reuse, 0x2, R7 ;  /* 0x0000000203087824 */ /* 0x040fe400078e0207 */
[----:B0-----:R-:W-:Y:S02]  /*43d20*/  IMAD.MOV.U32 R0, RZ, RZ, R11 ;  /* 0x000000ffff007224 */ /* 0x001fe400078e000b */
[----:B------:R-:W-:-:S03]  /*43d30*/  IMAD R9, R3, 0x2, R8 ;  /* 0x0000000203097824 */ /* 0x000fc600078e0208 */
[----:B------:R0:W-:Y:S01]  /*43d40*/  STL [R1+0x2dc0], R0 ;  /* 0x002dc00001007387 */ /* 0x0001e20000100800 */
[----:B------:R-:W-:-:S04]  /*43d50*/  IMAD R10, R3, 0x2, R9 ;  /* 0x00000002030a7824 */ /* 0x000fc800078e0209 */
[----:B------:R-:W-:Y:S01]  /*43d60*/  IMAD R11, R3, 0x2, R10 ;  /* 0x00000002030b7824 */ /* 0x000fe200078e020a */
[----:B----4-:R1:W-:Y:S01]  /*43d70*/  STL [R1+0x2dcc], R24 ;  /* 0x002dcc1801007387 */ /* 0x0103e20000100800 */
[----:B0-----:R-:W-:-:S03]  /*43d80*/  IMAD.MOV.U32 R0, RZ, RZ, R25 ;  /* 0x000000ffff007224 */ /* 0x001fc600078e0019 */
[----:B-1----:R-:W4:Y:S02]  /*43d90*/  LDL.LU.64 R24, [R1+0x2e10] ;  /* 0x002e100001187983 */ /* 0x002f240000300a00 */
[----:B------:R0:W-:Y:S02]  /*43da0*/  STL [R1+0x2dc8], R0 ;  /* 0x002dc80001007387 */ /* 0x0001e40000100800 */
[----:B------:R-:W-:Y:S02]  /*43db0*/  STL.64 [R1+0x3910], R8 ;  /* 0x0039100801007387 */ /* 0x000fe40000100a00 */
        /* <DEDUP_REMOVED lines=8> */
[----:B------:R-:W-:Y:S02]  /*43e40*/  STL [R1+0x38fc], R10 ;  /* 0x0038fc0a01007387 */ /* 0x000fe40000100800 */
[----:B------:R1:W-:Y:S01]  /*43e50*/  STL [R1+0x2de4], R16 ;  /* 0x002de41001007387 */ /* 0x0003e20000100800 */
[----:B------:R-:W2:Y:S01]  /*43e60*/  LDL.LU.64 R22, [R1+0x360] ;  /* 0x0003600001167983 */ /* 0x000ea20000300a00 */
[----:B0-----:R-:W-:-:S03]  /*43e70*/  IMAD.MOV.U32 R0, RZ, RZ, R17 ;  /* 0x000000ffff007224 */ /* 0x001fc600078e0011 */
[----:B-----5:R-:W-:Y:S04]  /*43e80*/  STL [R1+0x2dec], R12 ;  /* 0x002dec0c01007387 */ /* 0x020fe80000100800 */
[----:B------:R0:W-:Y:S01]  /*43e90*/  STL [R1+0x2de0], R0 ;  /* 0x002de00001007387 */ /* 0x0001e20000100800 */
[----:B-1----:R-:W5:Y:S02]  /*43ea0*/  LDL.LU.64 R16, [R1+0x2e30] ;  /* 0x002e300001107983 */ /* 0x002f640000300a00 */
[----:B------:R1:W-:Y:S02]  /*43eb0*/  STL [R1+0x38f8], R11 ;  /* 0x0038f80b01007387 */ /* 0x0003e40000100800 */
[----:B0-----:R-:W-:Y:S02]  /*43ec0*/  IMAD.MOV.U32 R0, RZ, RZ, R13 ;  /* 0x000000ffff007224 */ /* 0x001fe400078e000d */
[----:B------:R-:W-:-:S03]  /*43ed0*/  IMAD R12, R3, 0x2, R11 ;  /* 0x00000002030c7824 */ /* 0x000fc600078e020b */
[----:B------:R0:W-:Y:S01]  /*43ee0*/  STL [R1+0x2de8], R0 ;  /* 0x002de80001007387 */ /* 0x0001e20000100800 */
[----:B------:R3:W-:Y:S02]  /*43ef0*/  STL [R1+0x2df4], R28 ;  /* 0x002df41c01007387 */ /* 0x0007e40000100800 */
[----:B-1----:R-:W5:Y:S02]  /*43f00*/  LDL.LU.64 R10, [R1+0x2e38] ;  /* 0x002e3800010a7983 */ /* 0x002f640000300a00 */
[----:B0-----:R-:W-:Y:S01]  /*43f10*/  IMAD.MOV.U32 R0, RZ, RZ, R29 ;  /* 0x000000ffff007224 */ /* 0x001fe200078e001d */
[----:B---3--:R-:W-:Y:S04]  /*43f20*/  STL [R1+0x2dfc], R18 ;  /* 0x002dfc1201007387 */ /* 0x008fe80000100800 */
[----:B------:R0:W-:Y:S02]  /*43f30*/  STL [R1+0x2df0], R0 ;  /* 0x002df00001007387 */ /* 0x0001e40000100800 */
[----:B------:R-:W3:Y:S02]  /*43f40*/  LDL.LU.64 R28, [R1+0x2e40] ;  /* 0x002e4000011c7983 */ /* 0x000ee40000300a00 */
[----:B------:R-:W3:Y:S02]  /*43f50*/  LDL.LU.64 R8, [R1+0x358] ;  /* 0x0003580001087983 */ /* 0x000ee40000300a00 */
[----:B0-----:R-:W-:-:S05]  /*43f60*/  IMAD.MOV.U32 R0, RZ, RZ, R19 ;  /* 0x000000ffff007224 */ /* 0x001fca00078e0013 */
[----:B------:R0:W-:Y:S01]  /*43f70*/  STL [R1+0x2df8], R0 ;  /* 0x002df80001007387 */ /* 0x0001e20000100800 */
[----:B------:R-:W-:Y:S02]  /*43f80*/  STL [R1+0x38f4], R12 ;  /* 0x0038f40c01007387 */ /* 0x000fe40000100800 */
[----:B------:R1:W-:Y:S02]  /*43f90*/  STL [R1+0x2e04], R14 ;  /* 0x002e040e01007387 */ /* 0x0003e40000100800 */
[----:B------:R-:W3:Y:S02]  /*43fa0*/  LDL.LU.64 R18, [R1+0x2e50] ;  /* 0x002e500001127983 */ /* 0x000ee40000300a00 */
[----:B0-----:R-:W-:Y:S02]  /*43fb0*/  IMAD.MOV.U32 R0, RZ, RZ, R15 ;  /* 0x000000ffff007224 */ /* 0x001fe400078e000f */
[----:B------:R-:W-:-:S04]  /*43fc0*/  IMAD R13, R3, 0x2, R12 ;  /* 0x00000002030d7824 */ /* 0x000fc800078e020c */
[----:B-1----:R-:W-:-:S04]  /*43fd0*/  IMAD R14, R3, 0x2, R13 ;  /* 0x00000002030e7824 */ /* 0x002fc800078e020d */
[----:B------:R-:W-:Y:S01]  /*43fe0*/  IMAD R15, R3, 0x2, R14 ;  /* 0x00000002030f7824 */ /* 0x000fe200078e020e */
[----:B----4-:R-:W-:Y:S01]  /*43ff0*/  STL [R1+0x2e0c], R24 ;  /* 0x002e0c1801007387 */ /* 0x010fe20000100800 */
[----:B------:R0:W-:Y:S02]  /*44000*/  STL [R1+0x2e00], R0 ;  /* 0x002e000001007387 */ /* 0x0001e40000100800 */
[----:B0-----:R-:W-:Y:S02]  /*44010*/  IMAD.MOV.U32 R0, RZ, RZ, R25 ;  /* 0x000000ffff007224 */ /* 0x001fe400078e0019 */
[----:B------:R-:W4:Y:S03]  /*44020*/  LDL.LU.64 R24, [R1+0x2e58] ;  /* 0x002e580001187983 */ /* 0x000f260000300a00 */
[----:B------:R0:W-:Y:S02]  /*44030*/  STL [R1+0x2e08], R0 ;  /* 0x002e080001007387 */ /* 0x0001e40000100800 */
[----:B------:R-:W-:Y:S02]  /*44040*/  STL [R1+0x38f0], R13 ;  /* 0x0038f00d01007387 */ /* 0x000fe40000100800 */
[----:B------:R1:W-:Y:S01]  /*44050*/  STL [R1+0x2e14], R20 ;  /* 0x002e141401007387 */ /* 0x0003e20000100800 */
[----:B------:R-:W4:Y:S01]  /*44060*/  LDL.LU.64 R6, [R1+0x2e60] ;  /* 0x002e600001067983 */ /* 0x000f220000300a00 */
[----:B0-----:R-:W-:-:S03]  /*44070*/  IMAD.MOV.U32 R0, RZ, RZ, R21 ;  /* 0x000000ffff007224 */ /* 0x001fc600078e0015 */
[----:B--2---:R-:W-:Y:S04]  /*44080*/  STL [R1+0x2e1c], R26 ;  /* 0x002e1c1a01007387 */ /* 0x004fe80000100800 */
[----:B------:R0:W-:Y:S01]  /*44090*/  STL [R1+0x2e10], R0 ;  /* 0x002e100001007387 */ /* 0x0001e20000100800 */
[----:B-1----:R-:W2:Y:S02]  /*440a0*/  LDL.LU.64 R20, [R1+0x350] ;  /* 0x0003500001147983 */ /* 0x002ea40000300a00 */
[----:B0-----:R-:W-:-:S05]  /*440b0*/  IMAD.MOV.U32 R0, RZ, RZ, R27 ;  /* 0x000000ffff007224 */ /* 0x001fca00078e001b */
[----:B------:R0:W-:Y:S01]  /*440c0*/  STL [R1+0x2e18], R0 ;  /* 0x002e180001007387 */ /* 0x0001e20000100800 */
[----:B------:R-:W-:Y:S02]  /*440d0*/  STL [R1+0x2e24], R22 ;  /* 0x002e241601007387 */ /* 0x000fe40000100800 */
[----:B------:R-:W2:Y:S01]  /*440e0*/  LDL.LU.64 R26, [R1+0x2e70] ;  /* 0x002e7000011a7983 */ /* 0x000ea20000300a00 */
[----:B-----5:R-:W-:Y:S01]  /*440f0*/  STL [R1+0x2e2c], R16 ;  /* 0x002e2c1001007387 */ /* 0x020fe20000100800 */
[----:B0-----:R-:W-:-:S05]  /*44100*/  IMAD.MOV.U32 R0, RZ, RZ, R23 ;  /* 0x000000ffff007224 */ /* 0x001fca00078e0017 */
[----:B------:R0:W-:Y:S01]  /*44110*/  STL [R1+0x2e20], R0 ;  /* 0x002e200001007387 */ /* 0x0001e20000100800 */
[----:B------:R-:W5:Y:S02]  /*44120*/  LDL.LU.64 R4, [R1+0x2e78] ;  /* 0x002e780001047983 */ /* 0x000f640000300a00 */
[----:B0-----:R-:W-:-:S05]  /*44130*/  IMAD.MOV.U32 R0, RZ, RZ, R17 ;  /* 0x000000ffff007224 */ /* 0x001fca00078e0011 */
[----:B------:R0:W-:Y:S01]  /*44140*/  STL [R1+0x2e28], R0 ;  /* 0x002e280001007387 */ /* 0x0001e20000100800 */
[----:B------:R-:W-:Y:S02]  /*44150*/  STL.64 [R1+0x3918], R14 ;  /* 0x0039180e01007387 */ /* 0x000fe40000100a00 */
        /* <DEDUP_REMOVED lines=8> */
[----:B------:R-:W-:Y:S01]  /*441e0*/  STL [R1+0x2e44], R8 ;  /* 0x002e440801007387 */ /* 0x000fe20000100800 */
[----:B------:R-:W-:Y:S01]  /*441f0*/  STL [R1+0x2e4c], R18 ;  /* 0x002e4c1201007387 */ /* 0x000fe20000100800 */
[----:B0-----:R-:W-:-:S05]  /*44200*/  IMAD.MOV.U32 R0, RZ, RZ, R9 ;  /* 0x000000ffff007224 */ /* 0x001fca00078e0009 */
[----:B------:R0:W-:Y:S01]  /*44210*/  STL [R1+0x2e40], R0 ;  /* 0x002e400001007387 */ /* 0x0001e20000100800 */
[----:B------:R-:W3:Y:S02]  /*44220*/  LDL.LU.64 R12, [R1+0x2e90] ;  /* 0x002e9000010c7983 */ /* 0x000ee40000300a00 */
[----:B------:R-:W3:Y:S02]  /*44230*/  LDL.LU.64 R10, [R1+0x2e98] ;  /* 0x002e9800010a7983 */ /* 0x000ee40000300a00 */
[----:B------:R-:W-:-:S04]  /*44240*/  IMAD R16, R3, 0x2, R15 ;  /* 0x0000000203107824 */ /* 0x000fc800078e020f */
[----:B------:R-:W-:Y:S02]  /*44250*/  IMAD R17, R3, 0x2, R16 ;  /* 0x0000000203117824 */ /* 0x000fe400078e0210 */
[----:B0-----:R-:W-:-:S05]  /*44260*/  IMAD.MOV.U32 R0, RZ, RZ, R19 ;  /* 0x000000ffff007224 */ /* 0x001fca00078e0013 */
[----:B------:R4:W-:Y:S01]  /*44270*/  STL [R1+0x2e48], R0 ;  /* 0x002e480001007387 */ /* 0x0009e20000100800 */
[----:B------:R-:W-:Y:S02]  /*44280*/  STL.64 [R1+0x3920], R16 ;  /* 0x0039201001007387 */ /* 0x000fe40000100a00 */
[----:B------:R-:W-:-:S04]  /*44290*/  IMAD R18, R3, 0x2, R17 ;  /* 0x0000000203127824 */ /* 0x000fc800078e0211 */
[----:B------:R-:W-:Y:S02]  /*442a0*/  IMAD R19, R3, 0x2, R18 ;  /* 0x0000000203137824 */ /* 0x000fe400078e0212 */
[----:B----4-:R-:W-:Y:S01]  /*442b0*/  IMAD.MOV.U32 R0, RZ, RZ, R25 ;  /* 0x000000ffff007224 */ /* 0x010fe200078e0019 */
[----:B------:R0:W-:Y:S01]  /*442c0*/  STL [R1+0x2e54], R24 ;  /* 0x002e541801007387 */ /* 0x0001e20000100800 */
[----:B------:R-:W-:Y:S03]  /*442d0*/  STL [R1+0x2e5c], R6 ;  /* 0x002e5c0601007387 */ /* 0x000fe60000100800 */
[----:B------:R1:W-:Y:S04]  /*442e0*/  STL [R1+0x2e50], R0 ;  /* 0x002e500001007387 */ /* 0x0003e80000100800 */
[----:B0-----:R-:W4:Y:S01]  /*442f0*/  LDL.LU.64 R24, [R1+0x340] ;  /* 0x0003400001187983 */ /* 0x001f220000300a00 */
[----:B-1----:R-:W-:-:S05]  /*44300*/  IMAD.MOV.U32 R0, RZ, RZ, R7 ;  /* 0x000000ffff007224 */ /* 0x002fca00078e0007 */
[----:B------:R0:W-:Y:S01]  /*44310*/  STL [R1+0x2e58], R0 ;  /* 0x002e580001007387 */ /* 0x0001e20000100800 */
[----:B--2---:R-:W-:Y:S02]  /*44320*/  STL [R1+0x2e64], R20 ;  /* 0x002e641401007387 */ /* 0x004fe40000100800 */
[----:B------:R-:W2:Y:S02]  /*44330*/  LDL.LU.64 R14, [R1+0x2ea8] ;  /* 0x002ea800010e7983 */ /* 0x000ea40000300a00 */
[----:B0-----:R-:W-:Y:S01]  /*44340*/  IMAD.MOV.U32 R0, RZ, RZ, R21 ;  /* 0x000000ffff007224 */ /* 0x001fe200078e0015 */
[----:B------:R-:W-:Y:S04]  /*44350*/  STL [R1+0x2e6c], R26 ;  /* 0x002e6c1a01007387 */ /* 0x000fe80000100800 */
[----:B------:R0:W-:Y:S01]  /*44360*/  STL [R1+0x2e60], R0 ;  /* 0x002e600001007387 */ /* 0x0001e20000100800 */
[----:B------:R-:W2:Y:S02]  /*44370*/  LDL.LU.64 R6, [R1+0x2eb0] ;  /* 0x002eb00001067983 */ /* 0x000ea40000300a00 */
[----:B0-----:R-:W-:-:S02]  /*44380*/  IMAD.MOV.U32 R0, RZ, RZ, R27 ;  /* 0x000000ffff007224 */ /* 0x001fc400078e001b */
[----:B------:R-:W2:Y:S03]  /*44390*/  LDL.LU.64 R26, [R1+0x2eb8] ;  /* 0x002eb800011a7983 */ /* 0x000ea60000300a00 */
[----:B------:R0:W-:Y:S02]  /*443a0*/  STL [R1+0x2e68], R0 ;  /* 0x002e680001007387 */ /* 0x0001e40000100800 */
[----:B------:R-:W-:Y:S02]  /*443b0*/  STL.64 [R1+0x3928], R18 ;  /* 0x0039281201007387 */ /* 0x000fe40000100a00 */
[----:B-----5:R1:W-:Y:S02]  /*443c0*/  STL [R1+0x2e74], R4 ;  /* 0x002e740401007387 */ /* 0x0203e40000100800 */
[----:B0-----:R-:W-:Y:S01]  /*443d0*/  IMAD.MOV.U32 R0, RZ, RZ, R5 ;  /* 0x000000ffff007224 */ /* 0x001fe200078e0005 */
[----:B------:R-:W-:Y:S04]  /*443e0*/  STL [R1+0x2e7c], R22 ;  /* 0x002e7c1601007387 */ /* 0x000fe80000100800 */
[----:B------:R0:W-:Y:S02]  /*443f0*/  STL [R1+0x2e70], R0 ;  /* 0x002e700001007387 */ /* 0x0001e40000100800 */
[----:B------:R-:W5:Y:S02]  /*44400*/  LDL.LU.64 R8, [R1+0x338] ;  /* 0x0003380001087983 */ /* 0x000f640000300a00 */
[----:B-1----:R-:W5:Y:S02]  /*44410*/  LDL.LU.64 R4, [R1+0x2ec8] ;  /* 0x002ec80001047983 */ /* 0x002f640000300a00 */
[----:B------:R-:W-:-:S02]  /*44420*/  IMAD R20, R3, 0x2, R19 ;  /* 0x0000000203147824 */ /* 0x000fc400078e0213 */
[----:B0-----:R-:W-:Y:S02]  /*44430*/  IMAD.MOV.U32 R0, RZ, RZ, R23 ;  /* 0x000000ffff007224 */ /* 0x001fe400078e0017 */
[----:B------:R-:W-:-:S03]  /*44440*/  IMAD R21, R3, 0x2, R20 ;  /* 0x0000000203157824 */ /* 0x000fc600078e0214 */
[----:B------:R3:W-:Y:S02]  /*44450*/  STL [R1+0x2e78], R0 ;  /* 0x002e780001007387 */ /* 0x0007e40000100800 */
[----:B---3--:R-:W-:Y:S02]  /*44460*/  IMAD.MOV.U32 R0, RZ, RZ, R29 ;  /* 0x000000ffff007224 */ /* 0x008fe400078e001d */
[----:B------:R0:W-:Y:S04]  /*44470*/  STL [R1+0x2e84], R28 ;  /* 0x002e841c01007387 */ /* 0x0001e80000100800 */
[----:B0-----:R-:W3:Y:S01]  /*44480*/  LDL.LU.64 R28, [R1+0x2ed0] ;  /* 0x002ed000011c7983 */ /* 0x001ee20000300a00 */
[----:B------:R0:W-:Y:S02]  /*44490*/  STL [R1+0x2e80], R0 ;  /* 0x002e800001007387 */ /* 0x0001e40000100800 */
[----:B------:R-:W-:Y:S01]  /*444a0*/  STL.64 [R1+0x3930], R20 ;  /* 0x0039301401007387 */ /* 0x000fe20000100a00 */
[----:B------:R1:W-:Y:S01]  /*444b0*/  STL [R1+0x2e8c], R12 ;  /* 0x002e8c0c01007387 */ /* 0x0003e20000100800 */
[----:B------:R-:W-:Y:S02]  /*444c0*/  STL [R1+0x2e94], R10 ;  /* 0x002e940a01007387 */ /* 0x000fe40000100800 */
[----:B0-----:R-:W-:-:S05]  /*444d0*/  IMAD.MOV.U32 R0, RZ, RZ, R13 ;  /* 0x000000ffff007224 */ /* 0x001fca00078e000d */
[----:B------:R0:W-:Y:S01]  /*444e0*/  STL [R1+0x2e88], R0 ;  /* 0x002e880001007387 */ /* 0x0001e20000100800 */
[----:B-1----:R-:W3:Y:S02]  /*444f0*/  LDL.LU.64 R12, [R1+0x2ed8] ;  /* 0x002ed800010c7983 */ /* 0x002ee40000300a00 */
[----:B0-----:R-:W-:Y:S02]  /*44500*/  IMAD.MOV.U32 R0, RZ, RZ, R11 ;  /* 0x000000ffff007224 */ /* 0x001fe400078e000b */
[----:B------:R-:W3:Y:S03]  /*44510*/  LDL.LU.64 R10, [R1+0x330] ;  /* 0x00033000010a7983 */ /* 0x000ee60000300a00 */
[----:B------:R4:W-:Y:S02]  /*44520*/  STL [R1+0x2e90], R0 ;  /* 0x002e900001007387 */ /* 0x0009e40000100800 */
[----:B------:R-:W-:-:S02]  /*44530*/  IMAD R22, R3, 0x2, R21 ;  /* 0x0000000203167824 */ /* 0x000fc400078e0215 */
[----:B----4-:R-:W-:Y:S01]  /*44540*/  IMAD.MOV.U32 R0, RZ, RZ, R25 ;  /* 0x000000ffff007224 */ /* 0x010fe200078e0019 */
[----:B------:R-:W-:Y:S01]  /*44550*/  STL [R1+0x2e9c], R24 ;  /* 0x002e9c1801007387 */ /* 0x000fe20000100800 */
[----:B------:R-:W4:Y:S03]  /*44560*/  LDL.LU.64 R18, [R1+0x2ee8] ;  /* 0x002ee80001127983 */ /* 0x000f260000300a00 */
[----:B------:R0:W-:Y:S04]  /*44570*/  STL [R1+0x2e98], R0 ;  /* 0x002e980001007387 */ /* 0x0001e80000100800 */
[----:B--2---:R-:W-:Y:S01]  /*44580*/  STL [R1+0x2ea4], R14 ;  /* 0x002ea40e01007387 */ /* 0x004fe20000100800 */
[----:B------:R-:W2:Y:S02]  /*44590*/  LDL.LU.64 R20, [R1+0x2ef0] ;  /* 0x002ef00001147983 */ /* 0x000ea40000300a00 */
[----:B0-----:R-:W-:-:S05]  /*445a0*/  IMAD.MOV.U32 R0, RZ, RZ, R15 ;  /* 0x000000ffff007224 */ /* 0x001fca00078e000f */
[----:B------:R0:W-:Y:S01]  /*445b0*/  STL [R1+0x2ea0], R0 ;  /* 0x002ea00001007387 */ /* 0x0001e20000100800 */
[----:B------:R1:W-:Y:S02]  /*445c0*/  STL [R1+0x2eac], R6 ;  /* 0x002eac0601007387 */ /* 0x0003e40000100800 */
[----:B------:R-:W2:Y:S02]  /*445d0*/  LDL.LU.64 R16, [R1+0x2ef8] ;  /* 0x002ef80001107983 */ /* 0x000ea40000300a00 */
[----:B0-----:R-:W-:Y:S01]  /*445e0*/  IMAD.MOV.U32 R0, RZ, RZ, R7 ;  /* 0x000000ffff007224 */ /* 0x001fe200078e0007 */
[----:B------:R-:W-:Y:S04]  /*445f0*/  STL [R1+0x2eb4], R26 ;  /* 0x002eb41a01007387 */ /* 0x000fe80000100800 */
[----:B------:R0:W-:Y:S01]  /*44600*/  STL [R1+0x2ea8], R0 ;  /* 0x002ea80001007387 */ /* 0x0001e20000100800 */
[----:B-1----:R-:W2:Y:S02]  /*44610*/  LDL.LU.64 R6, [R1+0x328] ;  /* 0x0003280001067983 */ /* 0x002ea40000300a00 */
[----:B0-----:R-:W-:-:S05]  /*44620*/  IMAD.MOV.U32 R0, RZ, RZ, R27 ;  /* 0x000000ffff007224 */ /* 0x001fca00078e001b */
[----:B------:R0:W-:Y:S04]  /*44630*/  STL [R1+0x2eb0], R0 ;  /* 0x002eb00001007387 */ /* 0x0001e80000100800 */
[----:B-----5:R1:W-:Y:S01]  /*44640*/  STL [R1+0x2ebc], R8 ;  /* 0x002ebc0801007387 */ /* 0x0203e20000100800 */
[----:B------:R-:W5:Y:S02]  /*44650*/  LDL.LU.64 R14, [R1+0x2f08] ;  /* 0x002f0800010e7983 */ /* 0x000f640000300a00 */
[----:B0-----:R-:W-:-:S05]  /*44660*/  IMAD.MOV.U32 R0, RZ, RZ, R9 ;  /* 0x000000ffff007224 */ /* 0x001fca00078e0009 */
[----:B------:R0:W-:Y:S01]  /*44670*/  STL [R1+0x2eb8], R0 ;  /* 0x002eb80001007387 */ /* 0x0001e20000100800 */
[----:B------:R3:W-:Y:S02]  /*44680*/  STL [R1+0x2ec4], R4 ;  /* 0x002ec40401007387 */ /* 0x0007e40000100800 */
[----:B-1----:R-:W5:Y:S02]  /*44690*/  LDL.LU.64 R8, [R1+0x2f10] ;  /* 0x002f100001087983 */ /* 0x002f640000300a00 */
[----:B0-----:R-:W-:Y:S01]  /*446a0*/  IMAD.MOV.U32 R0, RZ, RZ, R5 ;  /* 0x000000ffff007224 */ /* 0x001fe200078e0005 */
[----:B---3--:R-:W-:Y:S04]  /*446b0*/  STL [R1+0x2ecc], R28 ;  /* 0x002ecc1c01007387 */ /* 0x008fe80000100800 */
[----:B------:R0:W-:Y:S02]  /*446c0*/  STL [R1+0x2ec0], R0 ;  /* 0x002ec00001007387 */ /* 0x0001e40000100800 */
[----:B------:R-:W3:Y:S02]  /*446d0*/  LDL R2, [R1+0x36d8] ;  /* 0x0036d80001027983 */ /* 0x000ee40000100800 */
[----:B------:R-:W3:Y:S02]  /*446e0*/  LDL.LU.64 R4, [R1+0x2f18] ;  /* 0x002f180001047983 */ /* 0x000ee40000300a00 */
[----:B0-----:R-:W-:-:S05]  /*446f0*/  IMAD.MOV.U32 R0, RZ, RZ, R29 ;  /* 0x000000ffff007224 */ /* 0x001fca00078e001d */
[----:B------:R0:W-:Y:S01]  /*44700*/  STL [R1+0x2ec8], R0 ;  /* 0x002ec80001007387 */ /* 0x0001e20000100800 */
[----:B------:R1:W-:Y:S02]  /*44710*/  STL [R1+0x2ed4], R12 ;  /* 0x002ed40c01007387 */ /* 0x0003e40000100800 */
[----:B0-----:R-:W-:Y:S02]  /*44720*/  IMAD.MOV.U32 R0, RZ, RZ, R13 ;  /* 0x000000ffff007224 */ /* 0x001fe400078e000d */
[----:B-1----:R-:W3:Y:S03]  /*44730*/  LDL.LU.64 R12, [R1+0x320] ;  /* 0x00032000010c7983 */ /* 0x002ee60000300a00 */
[----:B------:R0:W-:Y:S02]  /*44740*/  STL [R1+0x2ed0], R0 ;  /* 0x002ed00001007387 */ /* 0x0001e40000100800 */
[----:B------:R1:W-:Y:S02]  /*44750*/  STL [R1+0x2edc], R10 ;  /* 0x002edc0a01007387 */ /* 0x0003e40000100800 */
[----:B0-----:R-:W-:-:S02]  /*44760*/  IMAD.MOV.U32 R0, RZ, RZ, R11 ;  /* 0x000000ffff007224 */ /* 0x001fc400078e000b */
[----:B-1----:R-:W3:Y:S01]  /*44770*/  LDL.LU.64 R10, [R1+0x2f28] ;  /* 0x002f2800010a7983 */ /* 0x002ee20000300a00 */
[----:B------:R-:W-:-:S04]  /*44780*/  IMAD R23, R3, 0x2, R22 ;  /* 0x0000000203177824 */ /* 0x000fc800078e0216 */
[----:B------:R-:W-:-:S04]  /*44790*/  IMAD R24, R3, 0x2, R23 ;  /* 0x0000000203187824 */ /* 0x000fc800078e0217 */
[----:B------:R-:W-:-:S04]  /*447a0*/  IMAD R25, R3, 0x2, R24 ;  /* 0x0000000203197824 */ /* 0x000fc800078e0218 */
[----:B------:R-:W-:-:S04]  /*447b0*/  IMAD R26, R3, 0x2, R25 ;  /* 0x00000002031a7824 */ /* 0x000fc800078e0219 */
[C---:B------:R-:W-:Y:S01]  /*447c0*/  IMAD R27, R3.reuse, 0x2, R26 ;  /* 0x00000002031b7824 */ /* 0x040fe200078e021a */
[----:B------:R0:W-:Y:S03]  /*447d0*/  STL [R1+0x2ed8], R0 ;  /* 0x002ed80001007387 */ /* 0x0001e60000100800 */
[----:B------:R-:W-:-:S04]  /*447e0*/  IMAD R28, R3, 0x2, R27 ;  /* 0x00000002031c7824 */ /* 0x000fc800078e021b */
[----:B------:R-:W-:-:S04]  /*447f0*/  IMAD R29, R3, 0x2, R28 ;  /* 0x00000002031d7824 */ /* 0x000fc800078e021c */
[----:B0-----:R-:W-:Y:S01]  /*44800*/  IMAD R0, R3, 0x2, R29 ;  /* 0x0000000203007824 */ /* 0x001fe200078e021d */
[----:B----4-:R0:W-:Y:S01]  /*44810*/  STL [R1+0x2ee4], R18 ;  /* 0x002ee41201007387 */ /* 0x0101e20000100800 */
[----:B--2---:R-:W-:Y:S02]  /*44820*/  IMAD.MOV.U32 R3, RZ, RZ, R21 ;  /* 0x000000ffff037224 */ /* 0x004fe400078e0015 */
[----:B0-----:R-:W-:-:S05]  /*44830*/  IMAD.MOV.U32 R18, RZ, RZ, R19 ;  /* 0x000000ffff127224 */ /* 0x001fca00078e0013 */
[----:B------:R0:W-:Y:S01]  /*44840*/  STL [R1+0x2ee0], R18 ;  /* 0x002ee01201007387 */ /* 0x0001e20000100800 */
[----:B------:R1:W-:Y:S03]  /*44850*/  STL [R1+0x2eec], R20 ;  /* 0x002eec1401007387 */ /* 0x0003e60000100800 */
[----:B0-----:R-:W2:Y:S01]  /*44860*/  LDL.LU.64 R18, [R1+0x318] ;  /* 0x0003180001127983 */ /* 0x001ea20000300a00 */
[----:B-1----:R-:W4:Y:S02]  /*44870*/  LDL.LU.64 R20, [R1+0x3930] ;  /* 0x0039300001147983 */ /* 0x002f240000300a00 */
[----:B------:R0:W-:Y:S02]  /*44880*/  STL [R1+0x2ee8], R3 ;  /* 0x002ee80301007387 */ /* 0x0001e40000100800 */
[----:B------:R-:W-:Y:S01]  /*44890*/  STL [R1+0x2ef4], R16 ;  /* 0x002ef41001007387 */ /* 0x000fe20000100800 */
[----:B------:R1:W-:Y:S01]  /*448a0*/  STL [R1+0x2ef0], R17 ;  /* 0x002ef01101007387 */ /* 0x0003e20000100800 */
[----:B0-----:R-:W-:-:S03]  /*448b0*/  IMAD.MOV R3, RZ, RZ, -c[0x0][0x188] ;  /* 0x80006200ff037624 */ /* 0x001fc600078e02ff */
[----:B-1----:R-:W4:Y:S01]  /*448c0*/  LDL.LU.64 R16, [R1+0x2f38] ;  /* 0x002f380001107983 */ /* 0x002f220000300a00 */
[C---:B------:R-:W-:Y:S02]  /*448d0*/  IMAD R0, R3.reuse, 0x2, R0 ;  /* 0x0000000203007824 */ /* 0x040fe400078e0200 */
[----:B------:R-:W-:Y:S02]  /*448e0*/  STL [R1+0x2efc], R6 ;  /* 0x002efc0601007387 */ /* 0x000fe40000100800 */
[----:B------:R0:W-:Y:S02]  /*448f0*/  STL [R1+0x2ef8], R7 ;  /* 0x002ef80701007387 */ /* 0x0001e40000100800 */
[C---:B------:R-:W-:Y:S01]  /*44900*/  IMAD R0, R3.reuse, 0x2, R0 ;  /* 0x0000000203007824 */ /* 0x040fe200078e0200 */
[----:B0-----:R-:W4:Y:S01]  /*44910*/  LDL.LU.64 R6, [R1+0x2f40] ;  /* 0x002f400001067983 */ /* 0x001f220000300a00 */
[----:B-----5:R-:W-:Y:S03]  /*44920*/  STL [R1+0x2f04], R14 ;  /* 0x002f040e01007387 */ /* 0x020fe60000100800 */
[----:B------:R-:W-:Y:S02]  /*44930*/  STL [R1+0x8], R0 ;  /* 0x0000080001007387 */ /* 0x000fe40000100800 */
[----:B------:R0:W-:Y:S02]  /*44940*/  STL [R1+0x2f00], R15 ;  /* 0x002f000f01007387 */ /* 0x0001e40000100800 */
[----:B0-----:R-:W5:Y:S01]  /*44950*/  LDL.LU.64 R14, [R1+0x348] ;  /* 0x00034800010e7983 */ /* 0x001f620000300a00 */
[----:B------:R0:W-:Y:S02]  /*44960*/  STL [R1+0x2f0c], R8 ;  /* 0x002f0c0801007387 */ /* 0x0001e40000100800 */
[----:B------:R-:W-:-:S02]  /*44970*/  IMAD R0, R3, 0x2, R0 ;  /* 0x0000000203007824 */ /* 0x000fc400078e0200 */
[----:B0-----:R-:W-:-:S05]  /*44980*/  IMAD.MOV.U32 R8, RZ, RZ, R9 ;  /* 0x000000ffff087224 */ /* 0x001fca00078e0009 */
[----:B------:R0:W-:Y:S01]  /*44990*/  STL [R1+0x2f08], R8 ;  /* 0x002f080801007387 */ /* 0x0001e20000100800 */
[----:B---3--:R-:W-:-:S03]  /*449a0*/  ISETP.GE.AND P1, PT, R2, RZ, PT ;  /* 0x000000ff0200720c */ /* 0x008fc60003f26270 */
[----:B------:R-:W-:Y:S01]  /*449b0*/  STL [R1+0x2f14], R4 ;  /* 0x002f140401007387 */ /* 0x000fe20000100800 */
[----:B------:R-:W-:Y:S02]  /*449c0*/  IMAD.MOV.U32 R2, RZ, RZ, R5 ;  /* 0x000000ffff027224 */ /* 0x000fe400078e0005 */
[----:B------:R1:W-:Y:S02]  /*449d0*/  STL [R1+0xc], R0 ;  /* 0x00000c0001007387 */ /* 0x0003e40000100800 */
[----:B0-----:R-:W3:Y:S01]  /*449e0*/  LDL.LU.64 R8, [R1+0x2f48] ;  /* 0x002f480001087983 */ /* 0x001ee20000300a00 */
[----:B------:R0:W-:Y:S01]  /*449f0*/  STL [R1+0x2f10], R2 ;  /* 0x002f100201007387 */ /* 0x0001e20000100800 */
[----:B-1----:R-:W-:-:S03]  /*44a00*/  IMAD R0, R3, 0x2, R0 ;  /* 0x0000000203007824 */ /* 0x002fc600078e0200 */
[----:B------:R-:W-:Y:S04]  /*44a10*/  STL [R1+0x2f1c], R12 ;  /* 0x002f1c0c01007387 */ /* 0x000fe80000100800 */
[----:B------:R1:W-:Y:S01]  /*44a20*/  STL [R1+0x10], R0 ;  /* 0x0000100001007387 */ /* 0x0003e20000100800 */
[----:B------:R-:W3:Y:S02]  /*44a30*/  LDL.LU.64 R4, [R1+0x9c0] ;  /* 0x0009c00001047983 */ /* 0x000ee40000300a00 */
[----:B0-----:R-:W-:Y:S02]  /*44a40*/  IMAD.MOV.U32 R2, RZ, RZ, R13 ;  /* 0x000000ffff027224 */ /* 0x001fe400078e000d */
[----:B-1----:R-:W-:Y:S01]  /*44a50*/  IMAD R0, R3, 0x2, R0 ;  /* 0x0000000203007824 */ /* 0x002fe200078e0200 */
[----:B------:R0:W-:Y:S02]  /*44a60*/  STL [R1+0x2f24], R10 ;  /* 0x002f240a01007387 */ /* 0x0001e40000100800 */
[----:B------:R1:W-:Y:S02]  /*44a70*/  STL [R1+0x2f18], R2 ;  /* 0x002f180201007387 */ /* 0x0003e40000100800 */
[----:B------:R0:W-:Y:S02]  /*44a80*/  STL [R1+0x14], R0 ;  /* 0x0000140001007387 */ /* 0x0001e40000100800 */
[----:B0-----:R-:W-:-:S02]  /*44a90*/  IMAD.MOV.U32 R10, RZ, RZ, R11 ;  /* 0x000000ffff0a7224 */ /* 0x001fc400078e000b */
[----:B-1----:R-:W-:-:S03]  /*44aa0*/  IMAD R2, R3, 0x2, R0 ;  /* 0x0000000203027824 */ /* 0x002fc600078e0200 */
[----:B------:R2:W-:Y:S01]  /*44ab0*/  STL [R1+0x2f20], R10 ;  /* 0x002f200a01007387 */ /* 0x0005e20000100800 */
[----:B------:R-:W3:Y:S02]  /*44ac0*/  LDL.LU R0, [R1+0x10a0] ;  /* 0x0010a00001007983 */ /* 0x000ee40000300800 */
[----:B------:R-:W3:Y:S01]  /*44ad0*/  LDL.LU R11, [R1+0x48] ;  /* 0x00004800010b7983 */ /* 0x000ee20000300800 */
[----:B------:R-:W-:Y:S01]  /*44ae0*/  ISETP.NE.AND P0, PT, RZ, c[0x0][0x178], PT ;  /* 0x00005e00ff007a0c */ /* 0x000fe20003f05270 */
[----:B--2---:R-:W-:Y:S01]  /*44af0*/  IMAD.MOV.U32 R10, RZ, RZ, R19 ;  /* 0x000000ffff0a7224 */ /* 0x004fe200078e0013 */
[----:B------:R-:W-:Y:S01]  /*44b00*/  STL [R1+0x2f2c], R18 ;  /* 0x002f2c1201007387 */ /* 0x000fe20000100800 */
[----:B------:R0:W-:Y:S02]  /*44b10*/  STL [R1+0x18], R2 ;  /* 0x0000180201007387 */ /* 0x0001e40000100800 */
[----:B------:R-:W2:Y:S02]  /*44b20*/  LDL.LU R12, [R1+0x50] ;  /* 0x00005000010c7983 */ /* 0x000ea40000300800 */
[----:B0-----:R-:W-:Y:S01]  /*44b30*/  IMAD R2, R3, 0x2, R2 ;  /* 0x0000000203027824 */ /* 0x001fe200078e0202 */
[----:B------:R-:W2:Y:S01]  /*44b40*/  LDL.LU.64 R18, [R1+0x3928] ;  /* 0x0039280001127983 */ /* 0x000ea20000300a00 */
[----:B------:R0:W-:Y:S02]  /*44b50*/  STL [R1+0x2f28], R10 ;  /* 0x002f280a01007387 */ /* 0x0001e40000100800 */
[----:B----4-:R1:W-:Y:S02]  /*44b60*/  STL [R1+0x2f34], R16 ;  /* 0x002f341001007387 */ /* 0x0103e40000100800 */
[----:B0-----:R-:W-:-:S02]  /*44b70*/  IMAD.MOV.U32 R10, RZ, RZ, R17 ;  /* 0x000000ffff0a7224 */ /* 0x001fc400078e0011 */
[----:B-1----:R-:W4:Y:S01]  /*44b80*/  LDL.LU.64 R16, [R1+0x3920] ;  /* 0x0039200001107983 */ /* 0x002f220000300a00 */
[----:B------:R0:W-:Y:S02]  /*44b90*/  STL [R1+0x1c], R2 ;  /* 0x00001c0201007387 */ /* 0x0001e40000100800 */
[----:B------:R-:W-:Y:S02]  /*44ba0*/  STL [R1+0x2f30], R10 ;  /* 0x002f300a01007387 */ /* 0x000fe40000100800 */
[----:B------:R1:W-:Y:S02]  /*44bb0*/  STL [R1+0x2f3c], R6 ;  /* 0x002f3c0601007387 */ /* 0x0003e40000100800 */
[----:B0-----:R-:W-:Y:S02]  /*44bc0*/  IMAD R2, R3, 0x2, R2 ;  /* 0x0000000203027824 */ /* 0x001fe400078e0202 */
[----:B-1----:R-:W-:-:S03]  /*44bd0*/  IMAD.MOV.U32 R6, RZ, RZ, R7 ;  /* 0x000000ffff067224 */ /* 0x002fc600078e0007 */
[----:B------:R-:W-:Y:S04]  /*44be0*/  STL [R1+0x20], R2 ;  /* 0x0000200201007387 */ /* 0x000fe80000100800 */
[----:B------:R0:W-:Y:S04]  /*44bf0*/  STL [R1+0x2f38], R6 ;  /* 0x002f380601007387 */ /* 0x0001e80000100800 */
[----:B0-----:R-:W0:Y:S01]  /*44c00*/  S2R R6, SR_TID.X ;  /* 0x0000000000067919 */ /* 0x001e220000002100 */
[----:B------:R-:W-:Y:S02]  /*44c10*/  IMAD R2, R3, 0x2, R2 ;  /* 0x0000000203027824 */ /* 0x000fe400078e0202 */
[----:B-----5:R1:W-:Y:S02]  /*44c20*/  STL [R1+0x3330], R14 ;  /* 0x0033300e01007387 */ /* 0x0203e40000100800 */
[----:B------:R-:W-:-:S02]  /*44c30*/  IMAD.MOV.U32 R7, RZ, RZ, R15 ;  /* 0x000000ffff077224 */ /* 0x000fc400078e000f */
[----:B-1----:R-:W5:Y:S01]  /*44c40*/  LDL.LU.64 R14, [R1+0x3918] ;  /* 0x00391800010e7983 */ /* 0x002f620000300a00 */
[----:B------:R1:W-:Y:S02]  /*44c50*/  STL [R1+0x28], R2 ;  /* 0x0000280201007387 */ /* 0x0003e40000100800 */
[----:B------:R1:W-:Y:S01]  /*44c60*/  STL [R1+0x332c], R7 ;  /* 0x00332c0701007387 */ /* 0x0003e20000100800 */
[----:B0-----:R-:W-:Y:S01]  /*44c70*/  SHF.R.U32.HI R6, RZ, 0x6, R6 ;  /* 0x00000006ff067819 */ /* 0x001fe20000011606 */
[----:B-1----:R-:W-:-:S03]  /*44c80*/  IMAD R2, R3, 0x2, R2 ;  /* 0x0000000203027824 */ /* 0x002fc600078e0202 */
[----:B------:R-:W-:-:S05]  /*44c90*/  SGXT.U32 R6, R6, 0x1 ;  /* 0x000000010606781a */ /* 0x000fca0000000000 */
[----:B------:R-:W-:Y:S02]  /*44ca0*/  IMAD R7, R6, c[0x0][0x188], RZ ;  /* 0x0000620006077a24 */ /* 0x000fe400078e02ff */
[----:B---3--:R-:W-:Y:S01]  /*44cb0*/  IMAD.MOV.U32 R10, RZ, RZ, R9 ;  /* 0x000000ffff0a7224 */ /* 0x008fe200078e0009 */
[----:B------:R0:W-:Y:S04]  /*44cc0*/  STL [R1+0x3338], R8 ;  /* 0x0033380801007387 */ /* 0x0001e80000100800 */
[----:B0-----:R-:W3:Y:S01]  /*44cd0*/  LDL.LU.64 R8, [R1+0x3910] ;  /* 0x0039100001087983 */ /* 0x001ee20000300a00 */
[----:B------:R-:W-:Y:S02]  /*44ce0*/  STL [R1+0x24], R2 ;  /* 0x0000240201007387 */ /* 0x000fe40000100800 */
[----:B------:R0:W-:Y:S02]  /*44cf0*/  STL [R1+0x3334], R10 ;  /* 0x0033340a01007387 */ /* 0x0001e40000100800 */
[----:B0-----:R-:W-:-:S02]  /*44d00*/  IMAD R10, R3, 0x2, R2 ;  /* 0x00000002030a7824 */ /* 0x001fc400078e0202 */
[----:B------:R-:W-:Y:S01]  /*44d10*/  IMAD.MOV.U32 R13, RZ, RZ, R5 ;  /* 0x000000ffff0d7224 */ /* 0x000fe200078e0005 */
[----:B------:R0:W-:Y:S04]  /*44d20*/  STL [R1+0x3340], R4 ;  /* 0x0033400401007387 */ /* 0x0001e80000100800 */
[----:B0-----:R-:W2:Y:S01]  /*44d30*/  LDL.LU.64 R4, [R1+0x3908] ;  /* 0x0039080001047983 */ /* 0x001ea20000300a00 */
[----:B------:R-:W-:Y:S02]  /*44d40*/  STL [R1+0x2c], R10 ;  /* 0x00002c0a01007387 */ /* 0x000fe40000100800 */
[----:B------:R0:W-:Y:S02]  /*44d50*/  STL [R1+0x333c], R13 ;  /* 0x00333c0d01007387 */ /* 0x0001e40000100800 */
[----:B------:R-:W-:Y:S01]  /*44d60*/  @!P1 IMAD.MOV R0, RZ, RZ, -R0 ;  /* 0x000000ffff009224 */ /* 0x000fe200078e0a00 */
[----:B------:R-:W-:-:S05]  /*44d70*/  @!P0 LOP3.LUT R0, RZ, c[0x0][0x178], RZ, 0x33, !PT ;  /* 0x00005e00ff008a12 */ /* 0x000fca00078e33ff */
[----:B------:R-:W-:Y:S02]  /*44d80*/  IMAD R0, R0, c[0x0][0x184], RZ ;  /* 0x0000610000007a24 */ /* 0x000fe400078e02ff */
[----:B0-----:R-:W-:-:S03]  /*44d90*/  IMAD R13, R3, 0x2, R10 ;  /* 0x00000002030d7824 */ /* 0x001fc600078e020a */
[----:B------:R-:W-:-:S04]  /*44da0*/  LEA R2, P0, R0, c[0x0][0x160], 0x1 ;  /* 0x0000580000027a11 */ /* 0x000fc800078008ff */
[----:B------:R-:W-:-:S05]  /*44db0*/  LEA R10, P5, R7, R2, 0x1 ;  /* 0x00000002070a7211 */ /* 0x000fca00078a08ff */
[----:B------:R0:W-:Y:S02]  /*44dc0*/  STL [R1+0x3328], R10 ;  /* 0x0033280a01007387 */ /* 0x0001e40000100800 */
[----:B0-----:R-:W-:-:S05]  /*44dd0*/  LOP3.LUT R10, R6, 0xfe, RZ, 0xfc, !PT ;  /* 0x000000fe060a7812 */ /* 0x001fca00078efcff */
[----:B------:R-:W-:-:S04]  /*44de0*/  IMAD R10, R10, c[0x0][0x188], RZ ;  /* 0x000062000a0a7a24 */ /* 0x000fc800078e02ff */
[----:B------:R-:W-:-:S04]  /*44df0*/  IMAD R10, R3, 0x2, R10 ;  /* 0x00000002030a7824 */ /* 0x000fc800078e020a */
[----:B------:R-:W-:Y:S02]  /*44e00*/  IMAD R10, R3, 0x2, R10 ;  /* 0x00000002030a7824 */ /* 0x000fe400078e020a */
[----:B------:R-:W0:Y:S04]  /*44e10*/  S2R R3, SR_TID.X ;  /* 0x0000000000037919 */ /* 0x000e280000002100 */
[----:B------:R-:W-:Y:S01]  /*44e20*/  STL [R1+0x30], R13 ;  /* 0x0000300d01007387 */ /* 0x000fe20000100800 */
[----:B0-----:R-:W-:-:S04]  /*44e30*/  SHF.R.U32.HI R3, RZ, 0x6, R3 ;  /* 0x00000006ff037819 */ /* 0x001fc80000011603 */
[----:B------:R-:W-:-:S04]  /*44e40*/  SGXT.U32 R3, R3, 0x1 ;  /* 0x000000010303781a */ /* 0x000fc80000000000 */
[----:B------:R-:W-:-:S05]  /*44e50*/  LOP3.LUT R3, R3, 0xfe, RZ, 0xfc, !PT ;  /* 0x000000fe03037812 */ /* 0x000fca00078efcff */
[----:B------:R-:W-:-:S05]  /*44e60*/  IMAD R3, R3, c[0x0][0x188], RZ ;  /* 0x0000620003037a24 */ /* 0x000fca00078e02ff */
[----:B------:R-:W-:-:S05]  /*44e70*/  LEA R3, P6, R3, R2, 0x1 ;  /* 0x0000000203037211 */ /* 0x000fca00078c08ff */
[----:B------:R0:W-:Y:S02]  /*44e80*/  STL [R1+0x2f44], R3 ;  /* 0x002f440301007387 */ /* 0x0001e40000100800 */
[----:B0-----:R-:W-:-:S04]  /*44e90*/  IMAD.MOV R3, RZ, RZ, -c[0x0][0x188] ;  /* 0x80006200ff037624 */ /* 0x001fc800078e02ff */
[----:B------:R-:W-:Y:S02]  /*44ea0*/  IMAD R13, R3, 0x2, R13 ;  /* 0x00000002030d7824 */ /* 0x000fe400078e020d */
[----:B------:R-:W2:Y:S01]  /*44eb0*/  LDL R3, [R1+0x4c] ;  /* 0x00004c0001037983 */ /* 0x000ea20000100800 */
[----:B------:R-:W-:Y:S02]  /*44ec0*/  LEA.HI.X.SX32 R0, R0, c[0x0][0x164], 0x1, P0 ;  /* 0x0000590000007a11 */ /* 0x000fe400000f0eff */
[----:B--2---:R-:W-:-:S05]  /*44ed0*/  LEA R3, P0, R3, R2, 0x1 ;  /* 0x0000000203037211 */ /* 0x004fca00078008ff */
[----:B------:R0:W-:Y:S02]  /*44ee0*/  STL [R1+0x2f4c], R3 ;  /* 0x002f4c0301007387 */ /* 0x0001e40000100800 */
[----:B0-----:R-:W-:-:S05]  /*44ef0*/  LEA R3, P1, R10, R2, 0x1 ;  /* 0x000000020a037211 */ /* 0x001fca00078208ff */
[----:B------:R0:W-:Y:S02]  /*44f00*/  STL [R1+0x2f54], R3 ;  /* 0x002f540301007387 */ /* 0x0001e40000100800 */
[----:B0-----:R-:W-:-:S05]  /*44f10*/  LEA R3, P2, R11, R2, 0x1 ;  /* 0x000000020b037211 */ /* 0x001fca00078408ff */
[----:B------:R0:W-:Y:S01]  /*44f20*/  STL [R1+0x2f5c], R3 ;  /* 0x002f5c0301007387 */ /* 0x0001e20000100800 */
[----:B------:R1:W-:Y:S02]  /*44f30*/  STL [R1+0x34], R13 ;  /* 0x0000340d01007387 */ /* 0x0003e40000100800 */
[----:B0-----:R-:W-:-:S04]  /*44f40*/  IMAD.MOV R3, RZ, RZ, -c[0x0][0x188] ;  /* 0x80006200ff037624 */ /* 0x001fc800078e02ff */
[----:B-1----:R-:W-:Y:S01]  /*44f50*/  IMAD R13, R3, 0x2, R13 ;  /* 0x00000002030d7824 */ /* 0x002fe200078e020d */
[----:B------:R-:W-:-:S05]  /*44f60*/  LEA R3, P3, R12, R2, 0x1 ;  /* 0x000000020c037211 */ /* 0x000fca00078608ff */
[----:B------:R0:W-:Y:S02]  /*44f70*/  STL [R1+0x2f64], R3 ;  /* 0x002f640301007387 */ /* 0x0001e40000100800 */
[----:B0-----:R-:W-:-:S05]  /*44f80*/  LEA R3, P4, R4, R2, 0x1 ;  /* 0x0000000204037211 */ /* 0x001fca00078808ff */
[----:B------:R0:W-:Y:S02]  /*44f90*/  STL [R1+0x2f6c], R3 ;  /* 0x002f6c0301007387 */ /* 0x0001e40000100800 */
[----:B0-----:R-:W-:Y:S02]  /*44fa0*/  LEA.HI.X.SX32 R3, R7, R0, 0x1, P5 ;  /* 0x0000000007037211 */ /* 0x001fe400028f0eff */
[----:B------:R-:W2:Y:S03]  /*44fb0*/  LDL.LU R7, [R1+0x3904] ;  /* 0x0039040001077983 */ /* 0x000ea60000300800 */
[----:B------:R0:W-:Y:S02]  /*44fc0*/  STL [R1+0x3324], R3 ;  /* 0x0033240301007387 */ /* 0x0001e40000100800 */
[----:B------:R1:W-:Y:S02]  /*44fd0*/  STL [R1+0x38], R13 ;  /* 0x0000380d01007387 */ /* 0x0003e40000100800 */
[----:B0-----:R-:W-:-:S04]  /*44fe0*/  IMAD.MOV R3, RZ, RZ, -c[0x0][0x188] ;  /* 0x80006200ff037624 */ /* 0x001fc800078e02ff */
[----:B-1----:R-:W-:Y:S01]  /*44ff0*/  IMAD R13, R3, 0x2, R13 ;  /* 0x00000002030d7824 */ /* 0x002fe200078e020d */
[----:B------:R-:W-:Y:S01]  /*45000*/  LOP3.LUT R3, R6, 0xfe, RZ, 0xfc, !PT ;  /* 0x000000fe06037812 */ /* 0x000fe200078efcff */
[----:B------:R-:W-:-:S05]  /*45010*/  LEA R6, P5, R5, R2, 0x1 ;  /* 0x0000000205067211 */ /* 0x000fca00078a08ff */
[----:B------:R0:W-:Y:S04]  /*45020*/  STL [R1+0x2f74], R6 ;  /* 0x002f740601007387 */ /* 0x0001e80000100800 */
[----:B0-----:R-:W2:Y:S01]  /*45030*/  LDL.LU R6, [R1+0x3900] ;  /* 0x0039000001067983 */ /* 0x001ea20000300800 */
[----:B------:R-:W-:-:S05]  /*45040*/  IMAD R3, R3, c[0x0][0x188], RZ ;  /* 0x0000620003037a24 */ /* 0x000fca00078e02ff */
[----:B------:R-:W-:-:S05]  /*45050*/  LEA.HI.X.SX32 R3, R3, R0, 0x1, P6 ;  /* 0x0000000003037211 */ /* 0x000fca00030f0eff */
[----:B------:R2:W-:Y:S02]  /*45060*/  STL [R1+0x2f40], R3 ;  /* 0x002f400301007387 */ /* 0x0005e40000100800 */
[----:B--2---:R-:W-:-:S05]  /*45070*/  LEA R3, P6, R6, R2, 0x1 ;  /* 0x0000000206037211 */ /* 0x004fca00078c08ff */
[----:B------:R0:W-:Y:S01]  /*45080*/  STL [R1+0x2f7c], R3 ;  /* 0x002f7c0301007387 */ /* 0x0001e20000100800 */
[----:B------:R1:W-:Y:S02]  /*45090*/  STL [R1+0x3c], R13 ;  /* 0x00003c0d01007387 */ /* 0x0003e40000100800 */
[----:B0-----:R-:W-:-:S04]  /*450a0*/  IMAD.MOV R3, RZ, RZ, -c[0x0][0x188] ;  /* 0x80006200ff037624 */ /* 0x001fc800078e02ff */
[----:B-1----:R-:W-:Y:S02]  /*450b0*/  IMAD R13, R3, 0x2, R13 ;  /* 0x00000002030d7824 */ /* 0x002fe400078e020d */
[----:B------:R-:W2:Y:S02]  /*450c0*/  LDL.LU R3, [R1+0x4c] ;  /* 0x00004c0001037983 */ /* 0x000ea40000300800 */
[----:B--2---:R-:W-:-:S05]  /*450d0*/  LEA.HI.X.SX32 R3, R3, R0, 0x1, P0 ;  /* 0x0000000003037211 */ /* 0x004fca00000f0eff */
        /* <DEDUP_REMOVED lines=9> */
[----:B---3--:R-:W-:-:S05]  /*45170*/  LEA R3, P1, R8, R2, 0x1 ;  /* 0x0000000208037211 */ /* 0x008fca00078208ff */
[----:B------:R0:W-:Y:S02]  /*45180*/  STL [R1+0x2f8c], R3 ;  /* 0x002f8c0301007387 */ /* 0x0001e40000100800 */
[----:B0-----:R-:W-:Y:S02]  /*45190*/  LEA.HI.X.SX32 R3, R11, R0, 0x1, P2 ;  /* 0x000000000b037211 */ /* 0x001fe400010f0eff */
[----:B------:R-:W3:Y:S03]  /*451a0*/  LDL.LU R11, [R1+0x38f8] ;  /* 0x0038f800010b7983 */ /* 0x000ee60000300800 */
[----:B------:R0:W-:Y:S02]  /*451b0*/  STL [R1+0x2f58], R3 ;  /* 0x002f580301007387 */ /* 0x0001e40000100800 */
[----:B0-----:R-:W-:-:S05]  /*451c0*/  LEA R3, P2, R9, R2, 0x1 ;  /* 0x0000000209037211 */ /* 0x001fca00078408ff */
[----:B------:R0:W-:Y:S01]  /*451d0*/  STL [R1+0x2f94], R3 ;  /* 0x002f940301007387 */ /* 0x0001e20000100800 */
[----:B------:R1:W-:Y:S02]  /*451e0*/  STL [R1+0x44], R13 ;  /* 0x0000440d01007387 */ /* 0x0003e40000100800 */
[----:B0-----:R-:W-:-:S04]  /*451f0*/  IMAD.MOV R3, RZ, RZ, -c[0x0][0x188] ;  /* 0x80006200ff037624 */ /* 0x001fc800078e02ff */
[----:B-1----:R-:W-:Y:S01]  /*45200*/  IMAD R13, R3, 0x2, R13 ;  /* 0x00000002030d7824 */ /* 0x002fe200078e020d */
[-C--:B------:R-:W-:Y:S02]  /*45210*/  LEA.HI.X.SX32 R3, R12, R0.reuse, 0x1, P3 ;  /* 0x000000000c037211 */ /* 0x080fe400018f0eff */
[----:B------:R-:W4:Y:S03]  /*45220*/  LDL.LU R12, [R1+0x38f4] ;  /* 0x0038f400010c7983 */ /* 0x000f260000300800 */
[----:B------:R2:W-:Y:S01]  /*45230*/  STL [R1+0x2f60], R3 ;  /* 0x002f600301007387 */ /* 0x0005e20000100800 */
[----:B------:R-:W-:Y:S02]  /*45240*/  LEA.HI.X.SX32 R4, R4, R0, 0x1, P4 ;  /* 0x0000000004047211 */ /* 0x000fe400020f0eff */
[----:B--2---:R-:W-:-:S05]  /*45250*/  LEA R3, P3, R10, R2, 0x1 ;  /* 0x000000020a037211 */ /* 0x004fca00078608ff */
[----:B------:R0:W-:Y:S01]  /*45260*/  STL [R1+0x2f9c], R3 ;  /* 0x002f9c0301007387 */ /* 0x0001e20000100800 */
[----:B------:R-:W-:Y:S02]  /*45270*/  STL [R1+0x48], R13 ;  /* 0x0000480d01007387 */ /* 0x000fe40000100800 */
[----:B------:R1:W-:Y:S02]  /*45280*/  STL [R1+0x2f68], R4 ;  /* 0x002f680401007387 */ /* 0x0003e40000100800 */
[----:B0-----:R-:W-:-:S04]  /*45290*/  IMAD.MOV R3, RZ, RZ, -c[0x0][0x188] ;  /* 0x80006200ff037624 */ /* 0x001fc800078e02ff */
[----:B-1----:R-:W-:Y:S02]  /*452a0*/  IMAD R4, R3, 0x2, R13 ;  /* 0x0000000203047824 */ /* 0x002fe400078e020d */
[----:B------:R-:W2:Y:S01]  /*452b0*/  LDL.LU R13, [R1+0x38f0] ;  /* 0x0038f000010d7983 */ /* 0x000ea20000300800 */
[----:B------:R-:W-:Y:S02]  /*452c0*/  LEA.HI.X.SX32 R5, R5, R0, 0x1, P5 ;  /* 0x0000000005057211 */ /* 0x000fe400028f0eff */
[----:B---3--:R-:W-:-:S05]  /*452d0*/  LEA R3, P4, R11, R2, 0x1 ;  /* 0x000000020b037211 */ /* 0x008fca00078808ff */
[----:B------:R0:W-:Y:S01]  /*452e0*/  STL [R1+0x2fa4], R3 ;  /* 0x002fa40301007387 */ /* 0x0001e20000100800 */
[----:B------:R4:W-:Y:S02]  /*452f0*/  STL [R1+0x2f70], R5 ;  /* 0x002f700501007387 */ /* 0x0009e40000100800 */
[----:B0-----:R-:W-:Y:S01]  /*45300*/  IMAD.MOV R3, RZ, RZ, -c[0x0][0x188] ;  /* 0x80006200ff037624 */ /* 0x001fe200078e02ff */
[----:B----4-:R-:W-:-:S05]  /*45310*/  LEA R5, P5, R12, R2, 0x1 ;  /* 0x000000020c057211 */ /* 0x010fca00078a08ff */
[----:B------:R0:W-:Y:S01]  /*45320*/  STL [R1+0x2fac], R5 ;  /* 0x002fac0501007387 */ /* 0x0001e20000100800 */
[----:B------:R1:W-:Y:S02]  /*45330*/  STL [R1+0x38e0], R4 ;  /* 0x0038e00401007387 */ /* 0x0003e40000100800 */
[----:B0-----:R-:W-:Y:S01]  /*45340*/  IMAD R5, R3, 0x2, R4 ;  /* 0x0000000203057824 */ /* 0x001fe200078e0204 */
[----:B-1----:R-:W-:-:S05]  /*45350*/  LEA.HI.X.SX32 R4, R6, R0, 0x1, P6 ;  /* 0x0000000006047211 */ /* 0x002fca00030f0eff */
[----:B------:R0:W-:Y:S02]  /*45360*/  STL [R1+0x2f78], R4 ;  /* 0x002f780401007387 */ /* 0x0001e40000100800 */
[-C--:B0-----:R-:W-:Y:S01]  /*45370*/  LEA.HI.X.SX32 R4, R7, R0.reuse, 0x1, P0 ;  /* 0x0000000007047211 */ /* 0x081fe200000f0eff */
[----:B------:R-:W-:Y:S01]  /*45380*/  LEA.HI.X.SX32 R7, R8, R0, 0x1, P1 ;  /* 0x0000000008077211 */ /* 0x000fe200008f0eff */
[----:B--2---:R-:W-:-:S05]  /*45390*/  LEA R6, P6, R13, R2, 0x1 ;  /* 0x000000020d067211 */ /* 0x004fca00078c08ff */
[----:B------:R0:W-:Y:S01]  /*453a0*/  STL [R1+0x2fb4], R6 ;  /* 0x002fb40601007387 */ /* 0x0001e20000100800 */
[----:B------:R1:W-:Y:S02]  /*453b0*/  STL [R1+0x2f80], R4 ;  /* 0x002f800401007387 */ /* 0x0003e40000100800 */
[----:B0-----:R-:W-:Y:S01]  /*453c0*/  IMAD R6, R3, 0x2, R5 ;  /* 0x0000000203067824 */ /* 0x001fe200078e0205 */
[-C--:B-----5:R-:W-:Y:S02]  /*453d0*/  LEA R5, P0, R14, R2.reuse, 0x1 ;  /* 0x000000020e057211 */ /* 0x0a0fe400078008ff */
[----:B-1----:R-:W-:-:S03]  /*453e0*/  LEA R4, P1, R15, R2, 0x1 ;  /* 0x000000020f047211 */ /* 0x002fc600078208ff */
[----:B------:R0:W-:Y:S01]  /*453f0*/  STL [R1+0x2fbc], R5 ;  /* 0x002fbc0501007387 */ /* 0x0001e20000100800 */
[----:B------:R-:W-:Y:S02]  /*45400*/  STL [R1+0x2f88], R7 ;  /* 0x002f880701007387 */ /* 0x000fe40000100800 */
[----:B------:R-:W-:Y:S02]  /*45410*/  STL [R1+0x38e4], R6 ;  /* 0x0038e40601007387 */ /* 0x000fe40000100800 */
[----:B------:R1:W-:Y:S02]  /*45420*/  STL [R1+0x2fc4], R4 ;  /* 0x002fc40401007387 */ /* 0x0003e40000100800 */
[----:B0-----:R-:W-:Y:S01]  /*45430*/  IMAD R5, R3, 0x2, R6 ;  /* 0x0000000203057824 */ /* 0x001fe200078e0206 */
[----:B-1----:R-:W-:Y:S01]  /*45440*/  LEA.HI.X.SX32 R4, R9, R0, 0x1, P2 ;  /* 0x0000000009047211 */ /* 0x002fe200010f0eff */
[----:B------:R-:W-:Y:S01]  /*45450*/  LEA R7, P2, R16, R2, 0x1 ;  /* 0x0000000210077211 */ /* 0x000fe200078408ff */
[----:B------:R-:W-:-:S03]  /*45460*/  LEA.HI.X.SX32 R6, R10, R0, 0x1, P3 ;  /* 0x000000000a067211 */ /* 0x000fc600018f0eff */
[----:B------:R0:W-:Y:S01]  /*45470*/  STL [R1+0x2f90], R4 ;  /* 0x002f900401007387 */ /* 0x0001e20000100800 */
[----:B------:R1:W-:Y:S02]  /*45480*/  STL [R1+0x2fcc], R7 ;  /* 0x002fcc0701007387 */ /* 0x0003e40000100800 */
[----:B------:R-:W-:Y:S02]  /*45490*/  STL [R1+0x38e8], R5 ;  /* 0x0038e80501007387 */ /* 0x000fe40000100800 */
[----:B------:R2:W-:Y:S02]  /*454a0*/  STL [R1+0x2f98], R6 ;  /* 0x002f980601007387 */ /* 0x0005e40000100800 */
[----:B0-----:R-:W-:Y:S01]  /*454b0*/  IMAD R4, R3, 0x2, R5 ;  /* 0x0000000203047824 */ /* 0x001fe200078e0205 */
[----:B-1----:R-:W-:Y:S02]  /*454c0*/  LEA R7, P3, R17, R2, 0x1 ;  /* 0x0000000211077211 */ /* 0x002fe400078608ff */
[----:B--2---:R-:W-:Y:S01]  /*454d0*/  LEA.HI.X.SX32 R6, R11, R0, 0x1, P4 ;  /* 0x000000000b067211 */ /* 0x004fe200020f0eff */
[----:B------:R-:W-:-:S02]  /*454e0*/  LEA R5, P4, R18, R2, 0x1 ;  /* 0x0000000212057211 */ /* 0x000fc400078808ff */
[----:B------:R0:W-:Y:S02]  /*454f0*/  STL [R1+0x2fd4], R7 ;  /* 0x002fd40701007387 */ /* 0x0001e40000100800 */
[----:B------:R1:W-:Y:S02]  /*45500*/  STL [R1+0x2fa0], R6 ;  /* 0x002fa00601007387 */ /* 0x0003e40000100800 */
[----:B------:R2:W-:Y:S02]  /*45510*/  STL [R1+0x2fdc], R5 ;  /* 0x002fdc0501007387 */ /* 0x0005e40000100800 */
[----:B------:R-:W-:Y:S01]  /*45520*/  IMAD R4, R3, 0x2, R4 ;  /* 0x0000000203047824 */ /* 0x000fe200078e0204 */
[----:B0-----:R-:W-:Y:S01]  /*45530*/  LEA.HI.X.SX32 R7, R12, R0, 0x1, P5 ;  /* 0x000000000c077211 */ /* 0x001fe200028f0eff */
[----:B-1----:R-:W-:Y:S01]  /*45540*/  LEA R6, P5, R19, R2, 0x1 ;  /* 0x0000000213067211 */ /* 0x002fe200078a08ff */
[----:B--2---:R-:W-:-:S03]  /*45550*/  LEA.HI.X.SX32 R5, R13, R0, 0x1, P6 ;  /* 0x000000000d057211 */ /* 0x004fc600030f0eff */
[----:B------:R-:W-:Y:S01]  /*45560*/  STL [R1+0x2fa8], R7 ;  /* 0x002fa80701007387 */ /* 0x000fe20000100800 */
[----:B------:R0:W-:Y:S02]  /*45570*/  STL [R1+0x2fe4], R6 ;  /* 0x002fe40601007387 */ /* 0x0001e40000100800 */
[----:B------:R1:W-:Y:S02]  /*45580*/  STL [R1+0x2fb0], R5 ;  /* 0x002fb00501007387 */ /* 0x0003e40000100800 */
[----:B------:R-:W-:Y:S01]  /*45590*/  IMAD R10, R3, 0x2, R4 ;  /* 0x00000002030a7824 */ /* 0x000fe200078e0204 */
[----:B------:R-:W-:Y:S02]  /*455a0*/  LEA.HI.X.SX32 R4, R15, R0, 0x1, P1 ;  /* 0x000000000f047211 */ /* 0x000fe400008f0eff */
[----:B0-----:R-:W-:Y:S02]  /*455b0*/  LEA R6, P6, R20, R2, 0x1 ;  /* 0x0000000214067211 */ /* 0x001fe400078c08ff */
[----:B-1----:R-:W-:-:S03]  /*455c0*/  LEA.HI.X.SX32 R5, R14, R0, 0x1, P0 ;  /* 0x000000000e057211 */ /* 0x002fc600000f0eff */
[----:B------:R0:W-:Y:S02]  /*455d0*/  STL [R1+0x2fec], R6 ;  /* 0x002fec0601007387 */ /* 0x0001e40000100800 */
[----:B------:R1:W-:Y:S02]  /*455e0*/  STL [R1+0x2fb8], R5 ;  /* 0x002fb80501007387 */ /* 0x0003e40000100800 */
[----:B------:R-:W-:Y:S02]  /*455f0*/  STL [R1+0x38ec], R10 ;  /* 0x0038ec0a01007387 */ /* 0x000fe40000100800 */
[----:B------:R2:W-:Y:S02]  /*45600*/  STL [R1+0x2fc0], R4 ;  /* 0x002fc00401007387 */ /* 0x0005e40000100800 */
[----:B------:R-:W-:Y:S01]  /*45610*/  IMAD R14, R3, 0x2, R10 ;  /* 0x00000002030e7824 */ /* 0x000fe200078e020a */
[-C--:B0-----:R-:W-:Y:S02]  /*45620*/  LEA.HI.X.SX32 R6, R16, R0.reuse, 0x1, P2 ;  /* 0x0000000010067211 */ /* 0x081fe400010f0eff */
[----:B-1----:R-:W-:-:S02]  /*45630*/  LEA.HI.X.SX32 R5, R17, R0, 0x1, P3 ;  /* 0x0000000011057211 */ /* 0x002fc400018f0eff */
[-C--:B--2---:R-:W-:Y:S01]  /*45640*/  LEA.HI.X.SX32 R4, R18, R0.reuse, 0x1, P4 ;  /* 0x0000000012047211 */ /* 0x084fe200020f0eff */
[----:B------:R0:W-:Y:S02]  /*45650*/  STL [R1+0x2fc8], R6 ;  /* 0x002fc80601007387 */ /* 0x0001e40000100800 */
[----:B------:R1:W-:Y:S02]  /*45660*/  STL [R1+0x2fd0], R5 ;  /* 0x002fd00501007387 */ /* 0x0003e40000100800 */
[----:B------:R2:W-:Y:S02]  /*45670*/  STL [R1+0x2fd8], R4 ;  /* 0x002fd80401007387 */ /* 0x0005e40000100800 */
[----:B------:R-:W-:Y:S01]  /*45680*/  IMAD R9, R3, 0x2, R14 ;  /* 0x0000000203097824 */ /* 0x000fe200078e020e */
[----:B0-----:R-:W-:Y:S02]  /*45690*/  LEA.HI.X.SX32 R6, R19, R0, 0x1, P5 ;  /* 0x0000000013067211 */ /* 0x001fe400028f0eff */
[----:B-1----:R-:W-:-:S02]  /*456a0*/  LEA R5, P0, R21, R2, 0x1 ;  /* 0x0000000215057211 */ /* 0x002fc400078008ff */
[----:B--2---:R-:W-:Y:S01]  /*456b0*/  LEA R4, P1, R22, R2, 0x1 ;  /* 0x0000000216047211 */ /* 0x004fe200078208ff */
[----:B------:R0:W-:Y:S02]  /*456c0*/  STL [R1+0x2fe0], R6 ;  /* 0x002fe00601007387 */ /* 0x0001e40000100800 */
[----:B------:R1:W-:Y:S02]  /*456d0*/  STL [R1+0x2ff4], R5 ;  /* 0x002ff40501007387 */ /* 0x0003e40000100800 */
[----:B------:R-:W-:Y:S02]  /*456e0*/  IMAD R8, R3, 0x2, R9 ;  /* 0x0000000203087824 */ /* 0x000fe400078e0209 */
[----:B------:R2:W-:Y:S01]  /*456f0*/  STL [R1+0x2ffc], R4 ;  /* 0x002ffc0401007387 */ /* 0x0005e20000100800 */
[-C--:B0-----:R-:W-:Y:S02]  /*45700*/  LEA.HI.X.SX32 R6, R20, R0.reuse, 0x1, P6 ;  /* 0x0000000014067211 */ /* 0x081fe400030f0eff */
[----:B-1----:R-:W-:-:S02]  /*45710*/  LEA.HI.X.SX32 R5, R21, R0, 0x1, P0 ;  /* 0x0000000015057211 */ /* 0x002fc400000f0eff */
[----:B--2---:R-:W-:Y:S01]  /*45720*/  LEA.HI.X.SX32 R4, R22, R0, 0x1, P1 ;  /* 0x0000000016047211 */ /* 0x004fe200008f0eff */
[----:B------:R-:W-:Y:S02]  /*45730*/  STL [R1+0x2fe8], R6 ;  /* 0x002fe80601007387 */ /* 0x000fe40000100800 */
[----:B------:R-:W-:Y:S02]  /*45740*/  STL [R1+0x2ff0], R5 ;  /* 0x002ff00501007387 */ /* 0x000fe40000100800 */
[----:B------:R0:W-:Y:S02]  /*45750*/  STL [R1+0x38dc], R8 ;  /* 0x0038dc0801007387 */ /* 0x0001e40000100800 */
[----:B------:R-:W-:Y:S01]  /*45760*/  IMAD R11, R3, 0x2, R8 ;  /* 0x00000002030b7824 */ /* 0x000fe200078e0208 */
[----:B------:R1:W-:Y:S04]  /*45770*/  STL [R1+0x2ff8], R4 ;  /* 0x002ff80401007387 */ /* 0x0003e80000100800 */
[----:B0-----:R-:W2:Y:S01]  /*45780*/  LDL.LU R8, [R1+0x8] ;  /* 0x0000080001087983 */ /* 0x001ea20000300800 */
[----:B-1----:R-:W-:-:S02]  /*45790*/  LEA R4, P0, R23, R2, 0x1 ;  /* 0x0000000217047211 */ /* 0x002fc400078008ff */
[----:B------:R-:W-:-:S03]  /*457a0*/  LEA R5, P1, R24, R2, 0x1 ;  /* 0x0000000218057211 */ /* 0x000fc600078208ff */
[----:B------:R0:W-:Y:S02]  /*457b0*/  STL [R1+0x3004], R4 ;  /* 0x0030040401007387 */ /* 0x0001e40000100800 */
[----:B------:R-:W-:Y:S01]  /*457c0*/  STL [R1+0x300c], R5 ;  /* 0x00300c0501007387 */ /* 0x000fe20000100800 */
[----:B0-----:R-:W-:-:S05]  /*457d0*/  LEA R4, P2, R25, R2, 0x1 ;  /* 0x0000000219047211 */ /* 0x001fca00078408ff */
[----:B------:R0:W-:Y:S04]  /*457e0*/  STL [R1+0x3014], R4 ;  /* 0x0030140401007387 */ /* 0x0001e80000100800 */
[----:B0-----:R-:W3:Y:S01]  /*457f0*/  LDL.LU R4, [R1+0xc] ;  /* 0x00000c0001047983 */ /* 0x001ee20000300800 */
[----:B------:R-:W4:Y:S01]  /*45800*/  LDL.LU R15, [R1+0x10] ;  /* 0x00001000010f7983 */ /* 0x000f220000300800 */
[-C--:B------:R-:W-:Y:S02]  /*45810*/  LEA.HI.X.SX32 R5, R23, R0.reuse, 0x1, P0 ;  /* 0x0000000017057211 */ /* 0x080fe400000f0eff */
[----:B------:R-:W-:-:S03]  /*45820*/  LEA.HI.X.SX32 R6, R24, R0, 0x1, P1 ;  /* 0x0000000018067211 */ /* 0x000fc600008f0eff */
[----:B------:R0:W-:Y:S02]  /*45830*/  STL [R1+0x3000], R5 ;  /* 0x0030000501007387 */ /* 0x0001e40000100800 */
[----:B------:R1:W-:Y:S01]  /*45840*/  STL [R1+0x3008], R6 ;  /* 0x0030080601007387 */ /* 0x0003e20000100800 */
[----:B------:R-:W-:Y:S02]  /*45850*/  LEA R10, P0, R26, R2, 0x1 ;  /* 0x000000021a0a7211 */ /* 0x000fe400078008ff */
[----:B0-----:R-:W-:Y:S01]  /*45860*/  LEA.HI.X.SX32 R5, R25, R0, 0x1, P2 ;  /* 0x0000000019057211 */ /* 0x001fe200010f0eff */
[----:B-1----:R-:W-:-:S04]  /*45870*/  LEA R6, P2, R28, R2, 0x1 ;  /* 0x000000021c067211 */ /* 0x002fc800078408ff */
[----:B------:R0:W-:Y:S01]  /*45880*/  STL [R1+0x3010], R5 ;  /* 0x0030100501007387 */ /* 0x0001e20000100800 */
[----:B------:R1:W-:Y:S01]  /*45890*/  STL [R1+0x301c], R10 ;  /* 0x00301c0a01007387 */ /* 0x0003e20000100800 */
[----:B0-----:R-:W-:-:S05]  /*458a0*/  LEA R5, P1, R27, R2, 0x1 ;  /* 0x000000021b057211 */ /* 0x001fca00078208ff */
[----:B------:R0:W-:Y:S01]  /*458b0*/  STL [R1+0x3024], R5 ;  /* 0x0030240501007387 */ /* 0x0001e20000100800 */
[----:B------:R-:W-:Y:S02]  /*458c0*/  STL [R1+0x302c], R6 ;  /* 0x00302c0601007387 */ /* 0x000fe40000100800 */
[----:B-1----:R-:W5:Y:S02]  /*458d0*/  LDL.LU R10, [R1+0x14] ;  /* 0x00001400010a7983 */ /* 0x002f640000300800 */
[----:B------:R-:W5:Y:S01]  /*458e0*/  LDL.LU R22, [R1+0x18] ;  /* 0x0000180001167983 */ /* 0x000f620000300800 */
[----:B0-----:R-:W-:-:S05]  /*458f0*/  LEA.HI.X.SX32 R5, R26, R0, 0x1, P0 ;  /* 0x000000001a057211 */ /* 0x001fca00000f0eff */
[----:B------:R0:W-:Y:S01]  /*45900*/  STL [R1+0x3018], R5 ;  /* 0x0030180501007387 */ /* 0x0001e20000100800 */
[----:B------:R-:W5:Y:S01]  /*45910*/  LDL.LU R19, [R1+0x1c] ;  /* 0x00001c0001137983 */ /* 0x000f620000300800 */
[-C--:B------:R-:W-:Y:S01]  /*45920*/  LEA.HI.X.SX32 R12, R27, R0.reuse, 0x1, P1 ;  /* 0x000000001b0c7211 */ /* 0x080fe200008f0eff */
[----:B------:R-:W-:Y:S01]  /*45930*/  IMAD R17, R3, 0x2, R29 ;  /* 0x0000000203117824 */ /* 0x000fe200078e021d */
[----:B0-----:R-:W-:-:S03]  /*45940*/  LEA.HI.X.SX32 R5, R28, R0, 0x1, P2 ;  /* 0x000000001c057211 */ /* 0x001fc600010f0eff */
[----:B------:R-:W-:Y:S04]  /*45950*/  STL [R1+0x3020], R12 ;  /* 0x0030200c01007387 */ /* 0x000fe80000100800 */
[----:B------:R0:W-:Y:S01]  /*45960*/  STL [R1+0x3028], R5 ;  /* 0x0030280501007387 */ /* 0x0001e20000100800 */
[----:B------:R-:W-:Y:S01]  /*45970*/  IMAD R6, R3, 0x2, R29 ;  /* 0x0000000203067824 */ /* 0x000fe200078e021d */
[-C--:B------:R-:W-:Y:S02]  /*45980*/  LEA R20, P1, R17, R2.reuse, 0x1 ;  /* 0x0000000211147211 */ /* 0x080fe400078208ff */
[----:B0-----:R-:W-:Y:S01]  /*45990*/  LEA R5, P0, R29, R2, 0x1 ;  /* 0x000000021d057211 */ /* 0x001fe200078008ff */
[----:B------:R-:W-:-:S04]  /*459a0*/  IMAD R6, R3, 0x2, R6 ;  /* 0x0000000203067824 */ /* 0x000fc800078e0206 */
[----:B------:R0:W-:Y:S01]  /*459b0*/  STL [R1+0x3034], R5 ;  /* 0x0030340501007387 */ /* 0x0001e20000100800 */
[----:B------:R-:W-:-:S03]  /*459c0*/  LEA R16, P2, R6, R2, 0x1 ;  /* 0x0000000206107211 */ /* 0x000fc600078408ff */
[----:B0-----:R-:W5:Y:S01]  /*459d0*/  LDL.LU R5, [R1+0x20] ;  /* 0x0000200001057983 */ /* 0x001f620000300800 */
[----:B------:R0:W-:Y:S02]  /*459e0*/  STL [R1+0x303c], R20 ;  /* 0x00303c1401007387 */ /* 0x0001e40000100800 */
[----:B------:R-:W5:Y:S02]  /*459f0*/  LDL.LU R26, [R1+0x28] ;  /* 0x00002800011a7983 */ /* 0x000f640000300800 */
[----:B------:R-:W-:Y:S01]  /*45a00*/  STL [R1+0x3044], R16 ;  /* 0x0030441001007387 */ /* 0x000fe20000100800 */
[----:B------:R-:W5:Y:S01]  /*45a10*/  LDL.LU R23, [R1+0x24] ;  /* 0x0000240001177983 */ /* 0x000f620000300800 */
[-C--:B------:R-:W-:Y:S02]  /*45a20*/  LEA.HI.X.SX32 R21, R29, R0.reuse, 0x1, P0 ;  /* 0x000000001d157211 */ /* 0x080fe400000f0eff */
[-C--:B------:R-:W-:Y:S02]  /*45a30*/  LEA.HI.X.SX32 R6, R6, R0.reuse, 0x1, P2 ;  /* 0x0000000006067211 */ /* 0x080fe400010f0eff */
[----:B0-----:R-:W-:Y:S01]  /*45a40*/  LEA.HI.X.SX32 R20, R17, R0, 0x1, P1 ;  /* 0x0000000011147211 */ /* 0x001fe200008f0eff */
[----:B------:R-:W-:Y:S04]  /*45a50*/  STL [R1+0x3030], R21 ;  /* 0x0030301501007387 */ /* 0x000fe80000100800 */
[----:B------:R-:W-:Y:S01]  /*45a60*/  STL [R1+0x3038], R20 ;  /* 0x0030381401007387 */ /* 0x000fe20000100800 */
[----:B------:R0:W-:Y:S03]  /*45a70*/  STL [R1+0x3040], R6 ;  /* 0x0030400601007387 */ /* 0x0001e60000100800 */
[----:B0-----:R-:W5:Y:S01]  /*45a80*/  LDL.LU R6, [R1+0x2c] ;  /* 0x00002c0001067983 */ /* 0x001f620000300800 */
[----:B------:R-:W5:Y:S01]  /*45a90*/  LDL.LU R29, [R1+0x30] ;  /* 0x00003000011d7983 */ /* 0x000f620000300800 */
[----:B--2---:R-:W-:-:S05]  /*45aa0*/  LEA R20, P0, R8, R2, 0x1 ;  /* 0x0000000208147211 */ /* 0x004fca00078008ff */
[----:B------:R-:W-:Y:S01]  /*45ab0*/  STL [R1+0x304c], R20 ;  /* 0x00304c1401007387 */ /* 0x000fe20000100800 */
[----:B------:R-:W2:Y:S01]  /*45ac0*/  LDL.LU R21, [R1+0x34] ;  /* 0x0000340001157983 */ /* 0x000ea20000300800 */
[-C--:B---3--:R-:W-:Y:S02]  /*45ad0*/  LEA R24, P1, R4, R2.reuse, 0x1 ;  /* 0x0000000204187211 */ /* 0x088fe400078208ff */
[----:B----4-:R-:W-:-:S03]  /*45ae0*/  LEA R25, P2, R15, R2, 0x1 ;  /* 0x000000020f197211 */ /* 0x010fc600078408ff */
[----:B------:R0:W-:Y:S02]  /*45af0*/  STL [R1+0x3054], R24 ;  /* 0x0030541801007387 */ /* 0x0001e40000100800 */
[----:B------:R1:W-:Y:S01]  /*45b00*/  STL [R1+0x305c], R25 ;  /* 0x00305c1901007387 */ /* 0x0003e20000100800 */
[-C--:B0-----:R-:W-:Y:S01]  /*45b10*/  LEA.HI.X.SX32 R24, R8, R0.reuse, 0x1, P0 ;  /* 0x0000000008187211 */ /* 0x081fe200000f0eff */
[----:B------:R-:W-:Y:S02]  /*45b20*/  LEA.HI.X.SX32 R8, R4, R0, 0x1, P1 ;  /* 0x0000000004087211 */ /* 0x000fe400008f0eff */
[----:B------:R-:W3:Y:S02]  /*45b30*/  LDL.LU R4, [R1+0x38] ;  /* 0x0000380001047983 */ /* 0x000ee40000300800 */
[----:B------:R0:W-:Y:S02]  /*45b40*/  STL [R1+0x3048], R24 ;  /* 0x0030481801007387 */ /* 0x0001e40000100800 */
[----:B------:R-:W4:Y:S02]  /*45b50*/  LDL.LU R27, [R1+0x3c] ;  /* 0x00003c00011b7983 */ /* 0x000f240000300800 */
[----:B------:R5:W-:Y:S01]  /*45b60*/  STL [R1+0x3050], R8 ;  /* 0x0030500801007387 */ /* 0x000be20000100800 */
[----:B-1----:R-:W4:Y:S01]  /*45b70*/  LDL.LU R25, [R1+0x40] ;  /* 0x0000400001197983 */ /* 0x002f220000300800 */
[----:B------:R-:W-:-:S04]  /*45b80*/  IMAD R13, R3, 0x2, R11 ;  /* 0x00000002030d7824 */ /* 0x000fc800078e020b */
[----:B------:R-:W-:-:S04]  /*45b90*/  IMAD R7, R3, 0x2, R13 ;  /* 0x0000000203077824 */ /* 0x000fc800078e020d */
[----:B------:R-:W-:-:S04]  /*45ba0*/  IMAD R18, R3, 0x2, R7 ;  /* 0x0000000203127824 */ /* 0x000fc800078e0207 */
[----:B------:R-:W-:-:S04]  /*45bb0*/  IMAD R12, R3, 0x2, R18 ;  /* 0x00000002030c7824 */ /* 0x000fc800078e0212 */
[----:B------:R-:W-:Y:S01]  /*45bc0*/  IMAD R16, R3, 0x2, R12 ;  /* 0x0000000203107824 */ /* 0x000fe200078e020c */
[----:B0-----:R-:W-:Y:S02]  /*45bd0*/  LEA.HI.X.SX32 R24, R15, R0, 0x1, P2 ;  /* 0x000000000f187211 */ /* 0x001fe400010f0eff */
[-C--:B-----5:R-:W-:Y:S01]  /*45be0*/  LEA R8, P0, R10, R2.reuse, 0x1 ;  /* 0x000000020a087211 */ /* 0x0a0fe200078008ff */
[C---:B------:R-:W-:Y:S01]  /*45bf0*/  IMAD R17, R3.reuse, 0x2, R16 ;  /* 0x0000000203117824 */ /* 0x040fe200078e0210 */
[CC--:B------:R-:W-:Y:S01]  /*45c00*/  LEA R28, P1, R22.reuse, R2.reuse, 0x1 ;  /* 0x00000002161c7211 */ /* 0x0c0fe200078208ff */
[----:B------:R0:W-:Y:S02]  /*45c10*/  STL [R1+0x3058], R24 ;  /* 0x0030581801007387 */ /* 0x0001e40000100800 */
[C---:B------:R-:W-:Y:S02]  /*45c20*/  IMAD R20, R3.reuse, 0x2, R17 ;  /* 0x0000000203147824 */ /* 0x040fe400078e0211 */
[----:B------:R1:W-:Y:S02]  /*45c30*/  STL [R1+0x3064], R8 ;  /* 0x0030640801007387 */ /* 0x0003e40000100800 */
[----:B------:R-:W-:Y:S01]  /*45c40*/  IMAD R15, R3, 0x2, R20 ;  /* 0x00000002030f7824 */ /* 0x000fe200078e0214 */
[----:B0-----:R-:W-:Y:S01]  /*45c50*/  LEA R24, P2, R19, R2, 0x1 ;  /* 0x0000000213187211 */ /* 0x001fe200078408ff */
[----:B-1----:R-:W5:Y:S01]  /*45c60*/  LDL.LU R8, [R1+0x44] ;  /* 0x0000440001087983 */ /* 0x002f620000300800 */
[----:B------:R0:W-:Y:S01]  /*45c70*/  STL [R1+0x306c], R28 ;  /* 0x00306c1c01007387 */ /* 0x0001e20000100800 */
[----:B------:R-:W-:-:S02]  /*45c80*/  LEA.HI.X.SX32 R22, R22, R0, 0x1, P1 ;  /* 0x0000000016167211 */ /* 0x000fc400008f0eff */
[----:B0-----:R-:W5:Y:S01]  /*45c90*/  LDL.LU R28, [R1+0x48] ;  /* 0x00004800011c7983 */ /* 0x001f620000300800 */
[----:B------:R0:W-:Y:S02]  /*45ca0*/  STL [R1+0x3074], R24 ;  /* 0x0030741801007387 */ /* 0x0001e40000100800 */
[----:B0-----:R-:W-:Y:S01]  /*45cb0*/  IMAD R24, R3, 0x2, R15 ;  /* 0x0000000203187824 */ /* 0x001fe200078e020f */
[-C--:B------:R-:W-:Y:S02]  /*45cc0*/  LEA.HI.X.SX32 R3, R10, R0.reuse, 0x1, P0 ;  /* 0x000000000a037211 */ /* 0x080fe400000f0eff */
[----:B------:R-:W5:Y:S03]  /*45cd0*/  LDL.LU R10, [R1+0x38ec] ;  /* 0x0038ec00010a7983 */ /* 0x000f660000300800 */
[----:B------:R-:W-:Y:S02]  /*45ce0*/  STL [R1+0x3060], R3 ;  /* 0x0030600301007387 */ /* 0x000fe40000100800 */
[----:B------:R0:W-:Y:S02]  /*45cf0*/  STL [R1+0x3068], R22 ;  /* 0x0030681601007387 */ /* 0x0001e40000100800 */
[----:B0-----:R-:W-:-:S05]  /*45d00*/  LEA.HI.X.SX32 R22, R19, R0, 0x1, P2 ;  /* 0x0000000013167211 */ /* 0x001fca00010f0eff */
[----:B------:R0:W-:Y:S02]  /*45d10*/  STL [R1+0x3070], R22 ;  /* 0x0030701601007387 */ /* 0x0001e40000100800 */
[----:B0-----:R-:W-:-:S05]  /*45d20*/  LEA R22, P0, R5, R2, 0x1 ;  /* 0x0000000205167211 */ /* 0x001fca00078008ff */
[----:B------:R0:W-:Y:S01]  /*45d30*/  STL [R1+0x307c], R22 ;  /* 0x00307c1601007387 */ /* 0x0001e20000100800 */
[----:B------:R-:W-:Y:S01]  /*45d40*/  IMAD.MOV R3, RZ, RZ, -c[0x0][0x188] ;  /* 0x80006200ff037624 */ /* 0x000fe200078e02ff */
[----:B0-----:R-:W-:-:S03]  /*45d50*/  LEA R22, P1, R26, R2, 0x1 ;  /* 0x000000021a167211 */ /* 0x001fc600078208ff */
[----:B------:R-:W-:Y:S02]  /*45d60*/  IMAD R19, R3, 0x2, R24 ;  /* 0x0000000203137824 */ /* 0x000fe400078e0218 */
[----:B------:R0:W-:Y:S01]  /*45d70*/  STL [R1+0x3084], R22 ;  /* 0x0030841601007387 */ /* 0x0001e20000100800 */
[----:B------:R-:W-:Y:S02]  /*45d80*/  LEA.HI.X.SX32 R26, R26, R0, 0x1, P1 ;  /* 0x000000001a1a7211 */ /* 0x000fe400008f0eff */
[----:B0-----:R-:W-:-:S05]  /*45d90*/  LEA R22, P2, R23, R2, 0x1 ;  /* 0x0000000217167211 */ /* 0x001fca00078408ff */
        /* <DEDUP_REMOVED lines=15> */
[----:B--2---:R-:W-:-:S05]  /*45e90*/  LEA R26, P2, R21, R2, 0x1 ;  /* 0x00000002151a7211 */ /* 0x004fca00078408ff */
[----:B------:R0:W-:Y:S02]  /*45ea0*/  STL [R1+0x30a4], R26 ;  /* 0x0030a41a01007387 */ /* 0x0001e40000100800 */
[----:B0-----:R-:W-:Y:S01]  /*45eb0*/  IMAD R26, R3, 0x2, R23 ;  /* 0x00000002031a7824 */ /* 0x001fe200078e0217 */
[-C--:B------:R-:W-:Y:S02]  /*45ec0*/  LEA.HI.X.SX32 R3, R6, R0.reuse, 0x1, P0 ;  /* 0x0000000006037211 */ /* 0x080fe400000f0eff */
[----:B------:R-:W2:Y:S03]  /*45ed0*/  LDL.LU R6, [R1+0x38e4] ;  /* 0x0038e40001067983 */ /* 0x000ea60000300800 */
[----:B------:R-:W-:Y:S02]  /*45ee0*/  STL [R1+0x3090], R3 ;  /* 0x0030900301007387 */ /* 0x000fe40000100800 */
[----:B------:R0:W-:Y:S02]  /*45ef0*/  STL [R1+0x3098], R29 ;  /* 0x0030981d01007387 */ /* 0x0001e40000100800 */
[----:B0-----:R-:W-:-:S05]  /*45f00*/  LEA.HI.X.SX32 R29, R21, R0, 0x1, P2 ;  /* 0x00000000151d7211 */ /* 0x001fca00010f0eff */
[----:B------:R3:W-:Y:S02]  /*45f10*/  STL [R1+0x30a0], R29 ;  /* 0x0030a01d01007387 */ /* 0x0007e40000100800 */
[----:B---3--:R-:W-:-:S05]  /*45f20*/  LEA R29, P0, R4, R2, 0x1 ;  /* 0x00000002041d7211 */ /* 0x008fca00078008ff */
[----:B------:R4:W-:Y:S01]  /*45f30*/  STL [R1+0x30ac], R29 ;  /* 0x0030ac1d01007387 */ /* 0x0009e20000100800 */
[----:B------:R-:W-:Y:S01]  /*45f40*/  IMAD.MOV R3, RZ, RZ, -c[0x0][0x188] ;  /* 0x80006200ff037624 */ /* 0x000fe200078e02ff */
[----:B----4-:R-:W-:-:S03]  /*45f50*/  LEA R29, P1, R27, R2, 0x1 ;  /* 0x000000021b1d7211 */ /* 0x010fc600078208ff */
[----:B------:R-:W-:Y:S02]  /*45f60*/  IMAD R21, R3, 0x2, R26 ;  /* 0x0000000203157824 */ /* 0x000fe400078e021a */
[----:B------:R0:W-:Y:S02]  /*45f70*/  STL [R1+0x30b4], R29 ;  /* 0x0030b41d01007387 */ /* 0x0001e40000100800 */
[----:B0-----:R-:W-:-:S05]  /*45f80*/  LEA R29, P2, R25, R2, 0x1 ;  /* 0x00000002191d7211 */ /* 0x001fca00078408ff */
[----:B------:R0:W-:Y:S02]  /*45f90*/  STL [R1+0x30bc], R29 ;  /* 0x0030bc1d01007387 */ /* 0x0001e40000100800 */
[----:B0-----:R-:W-:Y:S01]  /*45fa0*/  IMAD R29, R3, 0x2, R21 ;  /* 0x00000002031d7824 */ /* 0x001fe200078e0215 */
[-C--:B------:R-:W-:Y:S02]  /*45fb0*/  LEA.HI.X.SX32 R3, R4, R0.reuse, 0x1, P0 ;  /* 0x0000000004037211 */ /* 0x080fe400000f0eff */
[----:B------:R-:W3:Y:S01]  /*45fc0*/  LDL.LU R4, [R1+0x38e0] ;  /* 0x0038e00001047983 */ /* 0x000ee20000300800 */
[-C--:B------:R-:W-:Y:S02]  /*45fd0*/  LEA.HI.X.SX32 R27, R27, R0.reuse, 0x1, P1 ;  /* 0x000000001b1b7211 */ /* 0x080fe400008f0eff */
[----:B------:R-:W-:Y:S03]  /*45fe0*/  STL [R1+0x30a8], R3 ;  /* 0x0030a80301007387 */ /* 0x000fe60000100800 */
[----:B------:R0:W-:Y:S02]  /*45ff0*/  STL [R1+0x30b0], R27 ;  /* 0x0030b01b01007387 */ /* 0x0001e40000100800 */
[----:B0-----:R-:W-:-:S05]  /*46000*/  LEA.HI.X.SX32 R27, R25, R0, 0x1, P2 ;  /* 0x00000000191b7211 */ /* 0x001fca00010f0eff */
[----:B------:R5:W-:Y:S02]  /*46010*/  STL [R1+0x30b8], R27 ;  /* 0x0030b81b01007387 */ /* 0x000be40000100800 */
[----:B-----5:R-:W-:-:S05]  /*46020*/  LEA R27, P0, R8, R2, 0x1 ;  /* 0x00000002081b7211 */ /* 0x020fca00078008ff */
[----:B------:R0:W-:Y:S01]  /*46030*/  STL [R1+0x30c4], R27 ;  /* 0x0030c41b01007387 */ /* 0x0001e20000100800 */
[----:B------:R-:W-:Y:S02]  /*46040*/  LEA.HI.X.SX32 R8, R8, R0, 0x1, P0 ;  /* 0x0000000008087211 */ /* 0x000fe400000f0eff */
[----:B0-----:R-:W-:Y:S01]  /*46050*/  LEA R27, P1, R28, R2, 0x1 ;  /* 0x000000021c1b7211 */ /* 0x001fe200078208ff */
[----:B------:R-:W-:-:S04]  /*46060*/  IMAD.MOV R3, RZ, RZ, -c[0x0][0x188] ;  /* 0x80006200ff037624 */ /* 0x000fc800078e02ff */
[----:B------:R3:W-:Y:S01]  /*46070*/  STL [R1+0x30cc], R27 ;  /* 0x0030cc1b01007387 */ /* 0x0007e20000100800 */
[----:B------:R-:W-:Y:S01]  /*46080*/  LEA.HI.X.SX32 R28, R28, R0, 0x1, P1 ;  /* 0x000000001c1c7211 */ /* 0x000fe200008f0eff */
[----:B------:R-:W-:Y:S01]  /*46090*/  IMAD R25, R3, 0x2, R29 ;  /* 0x0000000203197824 */ /* 0x000fe200078e021d */
[----:B---3--:R-:W-:-:S05]  /*460a0*/  LEA R27, P2, R4, R2, 0x1 ;  /* 0x00000002041b7211 */ /* 0x008fca00078408ff */
[----:B------:R-:W-:Y:S01]  /*460b0*/  STL [R1+0x30d4], R27 ;  /* 0x0030d41b01007387 */ /* 0x000fe20000100800 */
[----:B------:R0:W-:Y:S02]  /*460c0*/  STL [R1+0x30c0], R8 ;  /* 0x0030c00801007387 */ /* 0x0001e40000100800 */
[----:B------:R-:W-:Y:S02]  /*460d0*/  STL [R1+0x30c8], R28 ;  /* 0x0030c81c01007387 */ /* 0x000fe40000100800 */
[----:B0-----:R-:W-:Y:S01]  /*460e0*/  IMAD R8, R3, 0x2, R4 ;  /* 0x0000000203087824 */ /* 0x001fe200078e0204 */
[----:B------:R-:W-:-:S05]  /*460f0*/  LEA.HI.X.SX32 R4, R4, R0, 0x1, P2 ;  /* 0x0000000004047211 */ /* 0x000fca00010f0eff */
[----:B------:R0:W-:Y:S02]  /*46100*/  STL [R1+0x30d0], R4 ;  /* 0x0030d00401007387 */ /* 0x0001e40000100800 */
[----:B0-----:R-:W-:-:S05]  /*46110*/  LEA R4, P0, R8, R2, 0x1 ;  /* 0x0000000208047211 */ /* 0x001fca00078008ff */
[----:B------:R2:W-:Y:S01]  /*46120*/  STL [R1+0x30dc], R4 ;  /* 0x0030dc0401007387 */ /* 0x0005e20000100800 */
[----:B------:R-:W-:Y:S02]  /*46130*/  LEA.HI.X.SX32 R8, R8, R0, 0x1, P0 ;  /* 0x0000000008087211 */ /* 0x000fe400000f0eff */
[----:B--2---:R-:W-:-:S05]  /*46140*/  LEA R4, P1, R6, R2, 0x1 ;  /* 0x0000000206047211 */ /* 0x004fca00078208ff */
[----:B------:R0:W-:Y:S02]  /*46150*/  STL [R1+0x30e4], R4 ;  /* 0x0030e40401007387 */ /* 0x0001e40000100800 */
[----:B0-----:R-:W-:-:S05]  /*46160*/  LEA R4, P2, R5, R2, 0x1 ;  /* 0x0000000205047211 */ /* 0x001fca00078408ff */
[----:B------:R-:W-:Y:S01]  /*46170*/  STL [R1+0x30ec], R4 ;  /* 0x0030ec0401007387 */ /* 0x000fe20000100800 */
[----:B------:R0:W-:Y:S02]  /*46180*/  STL [R1+0x30d8], R8 ;  /* 0x0030d80801007387 */ /* 0x0001e40000100800 */
[----:B0-----:R-:W-:Y:S01]  /*46190*/  LEA.HI.X.SX32 R8, R6, R0, 0x1, P1 ;  /* 0x0000000006087211 */ /* 0x001fe200008f0eff */
[----:B------:R-:W-:-:S04]  /*461a0*/  IMAD R6, R3, 0x2, R5 ;  /* 0x0000000203067824 */ /* 0x000fc800078e0205 */
[----:B------:R0:W-:Y:S01]  /*461b0*/  STL [R1+0x30e0], R8 ;  /* 0x0030e00801007387 */ /* 0x0001e20000100800 */
[C---:B------:R-:W-:Y:S02]  /*461c0*/  IMAD R6, R3.reuse, 0x2, R6 ;  /* 0x0000000203067824 */ /* 0x040fe400078e0206 */
[----:B0-----:R-:W-:Y:S01]  /*461d0*/  IMAD R8, R3, 0x2, R5 ;  /* 0x0000000203087824 */ /* 0x001fe200078e0205 */
[----:B------:R-:W-:Y:S01]  /*461e0*/  LEA.HI.X.SX32 R5, R5, R0, 0x1, P2 ;  /* 0x0000000005057211 */ /* 0x000fe200010f0eff */
[----:B------:R-:W-:-:S04]  /*461f0*/  IMAD R27, R3, 0x2, R25 ;  /* 0x00000002031b7824 */ /* 0x000fc800078e0219 */
[----:B------:R0:W-:Y:S01]  /*46200*/  STL [R1+0x30e8], R5 ;  /* 0x0030e80501007387 */ /* 0x0001e20000100800 */
[----:B------:R-:W-:Y:S01]  /*46210*/  IMAD R28, R3, 0x2, R27 ;  /* 0x00000002031c7824 */ /* 0x000fe200078e021b */
[----:B0-----:R-:W-:-:S05]  /*46220*/  LEA R5, P0, R8, R2, 0x1 ;  /* 0x0000000208057211 */ /* 0x001fca00078008ff */
[----:B------:R0:W-:Y:S01]  /*46230*/  STL [R1+0x30f4], R5 ;  /* 0x0030f40501007387 */ /* 0x0001e20000100800 */
[----:B------:R-:W-:Y:S01]  /*46240*/  IMAD R4, R3, 0x2, R28 ;  /* 0x0000000203047824 */ /* 0x000fe200078e021c */
[----:B0-----:R-:W-:-:S03]  /*46250*/  LEA R5, P1, R6, R2, 0x1 ;  /* 0x0000000206057211 */ /* 0x001fc600078208ff */
[----:B------:R-:W-:Y:S02]  /*46260*/  IMAD R4, R3, 0x2, R4 ;  /* 0x0000000203047824 */ /* 0x000fe400078e0204 */
[----:B------:R0:W-:Y:S02]  /*46270*/  STL [R1+0x30fc], R5 ;  /* 0x0030fc0501007387 */ /* 0x0001e40000100800 */
[----:B0-----:R-:W-:-:S05]  /*46280*/  LEA R5, P2, R10, R2, 0x1 ;  /* 0x000000020a057211 */ /* 0x001fca00078408ff */
[----:B------:R0:W-:Y:S02]  /*46290*/  STL [R1+0x3104], R5 ;  /* 0x0031040501007387 */ /* 0x0001e40000100800 */
[----:B0-----:R-:W-:Y:S01]  /*462a0*/  IMAD R5, R3, 0x2, R4 ;  /* 0x0000000203057824 */ /* 0x001fe200078e0204 */
[-C--:B------:R-:W-:Y:S02]  /*462b0*/  LEA.HI.X.SX32 R3, R8, R0.reuse, 0x1, P0 ;  /* 0x0000000008037211 */ /* 0x080fe400000f0eff */
[----:B------:R-:W2:Y:S01]  /*462c0*/  LDL.LU R8, [R1+0x38dc] ;  /* 0x0038dc0001087983 */ /* 0x000ea20000300800 */
[-C--:B------:R-:W-:Y:S02]  /*462d0*/  LEA.HI.X.SX32 R6, R6, R0.reuse, 0x1, P1 ;  /* 0x0000000006067211 */ /* 0x080fe400008f0eff */
[----:B------:R-:W-:Y:S01]  /*462e0*/  STL [R1+0x30f0], R3 ;  /* 0x0030f00301007387 */ /* 0x000fe20000100800 */
[----:B------:R-:W-:Y:S02]  /*462f0*/  LEA.HI.X.SX32 R10, R10, R0, 0x1, P2 ;  /* 0x000000000a0a7211 */ /* 0x000fe400010f0eff */
[----:B------:R0:W-:Y:S03]  /*46300*/  STL [R1+0x30f8], R6 ;  /* 0x0030f80601007387 */ /* 0x0001e60000100800 */
[----:B------:R1:W-:Y:S01]  /*46310*/  STL [R1+0x3100], R10 ;  /* 0x0031000a01007387 */ /* 0x0003e20000100800 */
[----:B0-----:R-:W-:-:S02]  /*46320*/  LEA R6, P0, R14, R2, 0x1 ;  /* 0x000000020e067211 */ /* 0x001fc400078008ff */
[----:B-1----:R-:W-:-:S03]  /*46330*/  LEA R10, P1, R9, R2, 0x1 ;  /* 0x00000002090a7211 */ /* 0x002fc600078208ff */
[----:B------:R-:W-:Y:S02]  /*46340*/  STL [R1+0x310c], R6 ;  /* 0x00310c0601007387 */ /* 0x000fe40000100800 */
[----:B------:R0:W-:Y:S01]  /*46350*/  STL [R1+0x3114], R10 ;  /* 0x0031140a01007387 */ /* 0x0001e20000100800 */
[-C--:B------:R-:W-:Y:S02]  /*46360*/  LEA.HI.X.SX32 R14, R14, R0.reuse, 0x1, P0 ;  /* 0x000000000e0e7211 */ /* 0x080fe400000f0eff */
[----:B------:R-:W-:Y:S01]  /*46370*/  LEA.HI.X.SX32 R9, R9, R0, 0x1, P1 ;  /* 0x0000000009097211 */ /* 0x000fe200008f0eff */
[----:B------:R-:W-:-:S04]  /*46380*/  IMAD.MOV R3, RZ, RZ, -c[0x0][0x188] ;  /* 0x80006200ff037624 */ /* 0x000fc800078e02ff */
[----:B------:R-:W-:-:S04]  /*46390*/  IMAD R5, R3, 0x2, R5 ;  /* 0x0000000203057824 */ /* 0x000fc800078e0205 */
[----:B0-----:R-:W-:Y:S01]  /*463a0*/  IMAD R10, R3, 0x2, R5 ;  /* 0x00000002030a7824 */ /* 0x001fe200078e0205 */
[----:B--2---:R-:W-:-:S05]  /*463b0*/  LEA R6, P2, R8, R2, 0x1 ;  /* 0x0000000208067211 */ /* 0x004fca00078408ff */
[----:B------:R0:W-:Y:S01]  /*463c0*/  STL [R1+0x311c], R6 ;  /* 0x00311c0601007387 */ /* 0x0001e20000100800 */
[----:B------:R-:W-:Y:S02]  /*463d0*/  STL [R1+0x3108], R14 ;  /* 0x0031080e01007387 */ /* 0x000fe40000100800 */
[----:B------:R1:W-:Y:S01]  /*463e0*/  STL [R1+0x3110], R9 ;  /* 0x0031100901007387 */ /* 0x0003e20000100800 */
[----:B0-----:R-:W-:Y:S02]  /*463f0*/  LEA.HI.X.SX32 R6, R8, R0, 0x1, P2 ;  /* 0x0000000008067211 */ /* 0x001fe400010f0eff */
[----:B-1----:R-:W-:-:S03]  /*46400*/  LEA R9, P0, R11, R2, 0x1 ;  /* 0x000000020b097211 */ /* 0x002fc600078008ff */
[----:B------:R0:W-:Y:S01]  /*46410*/  STL [R1+0x3118], R6 ;  /* 0x0031180601007387 */ /* 0x0001e20000100800 */
[-C--:B------:R-:W-:Y:S01]  /*46420*/  LEA R14, P2, R7, R2.reuse, 0x1 ;  /* 0x00000002070e7211 */ /* 0x080fe200078408ff */
[----:B------:R-:W-:Y:S01]  /*46430*/  STL [R1+0x3124], R9 ;  /* 0x0031240901007387 */ /* 0x000fe20000100800 */
[----:B0-----:R-:W-:Y:S02]  /*46440*/  LEA R6, P1, R13, R2, 0x1 ;  /* 0x000000020d067211 */ /* 0x001fe400078208ff */
[----:B------:R-:W-:-:S03]  /*46450*/  LEA.HI.X.SX32 R7, R7, R0, 0x1, P2 ;  /* 0x0000000007077211 */ /* 0x000fc600010f0eff */
[----:B------:R0:W-:Y:S01]  /*46460*/  STL [R1+0x312c], R6 ;  /* 0x00312c0601007387 */ /* 0x0001e20000100800 */
[----:B------:R-:W-:Y:S01]  /*46470*/  STL [R1+0x3134], R14 ;  /* 0x0031340e01007387 */ /* 0x000fe20000100800 */
[-C--:B0-----:R-:W-:Y:S01]  /*46480*/  LEA.HI.X.SX32 R6, R11, R0.reuse, 0x1, P0 ;  /* 0x000000000b067211 */ /* 0x081fe200000f0eff */
[----:B------:R-:W-:Y:S01]  /*46490*/  LEA.HI.X.SX32 R11, R13, R0, 0x1, P1 ;  /* 0x000000000d0b7211 */ /* 0x000fe200008f0eff */
[----:B------:R-:W-:-:S03]  /*464a0*/  LEA R13, P0, R18, R2, 0x1 ;  /* 0x00000002120d7211 */ /* 0x000fc600078008ff */
[----:B------:R-:W-:Y:S01]  /*464b0*/  STL [R1+0x3120], R6 ;  /* 0x0031200601007387 */ /* 0x000fe20000100800 */
[----:B------:R-:W-:Y:S02]  /*464c0*/  STL [R1+0x3128], R11 ;  /* 0x0031280b01007387 */ /* 0x000fe40000100800 */
[----:B------:R0:W-:Y:S02]  /*464d0*/  STL [R1+0x3130], R7 ;  /* 0x0031300701007387 */ /* 0x0001e40000100800 */
[----:B------:R-:W-:Y:S01]  /*464e0*/  STL [R1+0x313c], R13 ;  /* 0x00313c0d01007387 */ /* 0x000fe20000100800 */
[-C--:B0-----:R-:W-:Y:S02]  /*464f0*/  LEA R7, P1, R12, R2.reuse, 0x1 ;  /* 0x000000020c077211 */ /* 0x081fe400078208ff */
[----:B------:R-:W-:-:S03]  /*46500*/  LEA R11, P2, R16, R2, 0x1 ;  /* 0x00000002100b7211 */ /* 0x000fc600078408ff */
[----:B------:R0:W-:Y:S01]  /*46510*/  STL [R1+0x3144], R7 ;  /* 0x0031440701007387 */ /* 0x0001e20000100800 */
[-C--:B------:R-:W-:Y:S01]  /*46520*/  LEA.HI.X.SX32 R12, R12, R0.reuse, 0x1, P1 ;  /* 0x000000000c0c7211 */ /* 0x080fe200008f0eff */
[----:B------:R1:W-:Y:S01]  /*46530*/  STL [R1+0x314c], R11 ;  /* 0x00314c0b01007387 */ /* 0x0003e20000100800 */
[-C--:B0-----:R-:W-:Y:S02]  /*46540*/  LEA.HI.X.SX32 R7, R18, R0.reuse, 0x1, P0 ;  /* 0x0000000012077211 */ /* 0x081fe400000f0eff */
[----:B-1----:R-:W-:-:S03]  /*46550*/  LEA.HI.X.SX32 R11, R16, R0, 0x1, P2 ;  /* 0x00000000100b7211 */ /* 0x002fc600010f0eff */
[----:B------:R-:W-:Y:S01]  /*46560*/  STL [R1+0x3138], R7 ;  /* 0x0031380701007387 */ /* 0x000fe20000100800 */
[----:B------:R0:W-:Y:S01]  /*46570*/  STL [R1+0x3140], R12 ;  /* 0x0031400c01007387 */ /* 0x0001e20000100800 */
[-C--:B------:R-:W-:Y:S01]  /*46580*/  LEA R13, P1, R20, R2.reuse, 0x1 ;  /* 0x00000002140d7211 */ /* 0x080fe200078208ff */
[----:B------:R1:W-:Y:S01]  /*46590*/  STL [R1+0x3148], R11 ;  /* 0x0031480b01007387 */ /* 0x0003e20000100800 */
[-C--:B0-----:R-:W-:Y:S02]  /*465a0*/  LEA R12, P0, R17, R2.reuse, 0x1 ;  /* 0x00000002110c7211 */ /* 0x081fe400078008ff */
[----:B-1----:R-:W-:-:S03]  /*465b0*/  LEA R11, P2, R15, R2, 0x1 ;  /* 0x000000020f0b7211 */ /* 0x002fc600078408ff */
[----:B------:R-:W-:Y:S01]  /*465c0*/  STL [R1+0x3154], R12 ;  /* 0x0031540c01007387 */ /* 0x000fe20000100800 */
[----:B------:R0:W-:Y:S02]  /*465d0*/  STL [R1+0x315c], R13 ;  /* 0x00315c0d01007387 */ /* 0x0001e40000100800 */
[----:B------:R1:W-:Y:S01]  /*465e0*/  STL [R1+0x3164], R11 ;  /* 0x0031640b01007387 */ /* 0x0003e20000100800 */
[-C--:B------:R-:W-:Y:S02]  /*465f0*/  LEA.HI.X.SX32 R16, R20, R0.reuse, 0x1, P1 ;  /* 0x0000000014107211 */ /* 0x080fe400008f0eff */
[-C--:B0-----:R-:W-:Y:S02]  /*46600*/  LEA.HI.X.SX32 R13, R17, R0.reuse, 0x1, P0 ;  /* 0x00000000110d7211 */ /* 0x081fe400000f0eff */
[----:B-1----:R-:W-:-:S03]  /*46610*/  LEA.HI.X.SX32 R11, R15, R0, 0x1, P2 ;  /* 0x000000000f0b7211 */ /* 0x002fc600010f0eff */
[----:B------:R-:W-:Y:S01]  /*46620*/  STL [R1+0x3150], R13 ;  /* 0x0031500d01007387 */ /* 0x000fe20000100800 */
[----:B------:R0:W-:Y:S02]  /*46630*/  STL [R1+0x3158], R16 ;  /* 0x0031581001007387 */ /* 0x0001e40000100800 */
[----:B------:R1:W-:Y:S01]  /*46640*/  STL [R1+0x3160], R11 ;  /* 0x0031600b01007387 */ /* 0x0003e20000100800 */
[-C--:B------:R-:W-:Y:S02]  /*46650*/  LEA R15, P2, R22, R2.reuse, 0x1 ;  /* 0x00000002160f7211 */ /* 0x080fe400078408ff */
[-C--:B0-----:R-:W-:Y:S02]  /*46660*/  LEA R16, P0, R24, R2.reuse, 0x1 ;  /* 0x0000000218107211 */ /* 0x081fe400078008ff */
[----:B-1----:R-:W-:-:S03]  /*46670*/  LEA R11, P1, R19, R2, 0x1 ;  /* 0x00000002130b7211 */ /* 0x002fc600078208ff */
[----:B------:R-:W-:Y:S02]  /*46680*/  STL [R1+0x316c], R16 ;  /* 0x00316c1001007387 */ /* 0x000fe40000100800 */
[----:B------:R0:W-:Y:S02]  /*46690*/  STL [R1+0x3174], R11 ;  /* 0x0031740b01007387 */ /* 0x0001e40000100800 */
[----:B------:R1:W-:Y:S01]  /*466a0*/  STL [R1+0x317c], R15 ;  /* 0x00317c0f01007387 */ /* 0x0003e20000100800 */
[-C--:B------:R-:W-:Y:S02]  /*466b0*/  LEA.HI.X.SX32 R17, R19, R0.reuse, 0x1, P1 ;  /* 0x0000000013117211 */ /* 0x080fe400008f0eff */
[-C--:B0-----:R-:W-:Y:S02]  /*466c0*/  LEA.HI.X.SX32 R11, R24, R0.reuse, 0x1, P0 ;  /* 0x00000000180b7211 */ /* 0x081fe400000f0eff */
[----:B-1----:R-:W-:Y:S01]  /*466d0*/  LEA.HI.X.SX32 R15, R22, R0, 0x1, P2 ;  /* 0x00000000160f7211 */ /* 0x002fe200010f0eff */
[----:B------:R-:W-:-:S02]  /*466e0*/  LEA R18, P0, R23, R2, 0x1 ;  /* 0x0000000217127211 */ /* 0x000fc400078008ff */
[----:B------:R-:W-:Y:S01]  /*466f0*/  STL [R1+0x3168], R11 ;  /* 0x0031680b01007387 */ /* 0x000fe20000100800 */
[----:B------:R0:W-:Y:S02]  /*46700*/  STL [R1+0x3170], R17 ;  /* 0x0031701101007387 */ /* 0x0001e40000100800 */
[----:B------:R1:W-:Y:S02]  /*46710*/  STL [R1+0x3178], R15 ;  /* 0x0031780f01007387 */ /* 0x0003e40000100800 */
[----:B------:R2:W-:Y:S01]  /*46720*/  STL [R1+0x3184], R18 ;  /* 0x0031841201007387 */ /* 0x0005e20000100800 */
[-C--:B0-----:R-:W-:Y:S02]  /*46730*/  LEA R17, P2, R21, R2.reuse, 0x1 ;  /* 0x0000000215117211 */ /* 0x081fe400078408ff */
[----:B-1----:R-:W-:-:S05]  /*46740*/  LEA R15, P1, R26, R2, 0x1 ;  /* 0x000000021a0f7211 */ /* 0x002fca00078208ff */
[----:B------:R0:W-:Y:S01]  /*46750*/  STL [R1+0x318c], R15 ;  /* 0x00318c0f01007387 */ /* 0x0001e20000100800 */
[----:B------:R1:W-:Y:S01]  /*46760*/  STL [R1+0x3194], R17 ;  /* 0x0031941101007387 */ /* 0x0003e20000100800 */
[-C--:B--2---:R-:W-:Y:S02]  /*46770*/  LEA.HI.X.SX32 R18, R21, R0.reuse, 0x1, P2 ;  /* 0x0000000015127211 */ /* 0x084fe400010f0eff */
[-C--:B0-----:R-:W-:Y:S02]  /*46780*/  LEA.HI.X.SX32 R15, R23, R0.reuse, 0x1, P0 ;  /* 0x00000000170f7211 */ /* 0x081fe400000f0eff */
[----:B-1----:R-:W-:Y:S01]  /*46790*/  LEA.HI.X.SX32 R17, R26, R0, 0x1, P1 ;  /* 0x000000001a117211 */ /* 0x002fe200008f0eff */
[-C--:B------:R-:W-:Y:S02]  /*467a0*/  LEA R20, P1, R25, R2.reuse, 0x1 ;  /* 0x0000000219147211 */ /* 0x080fe400078208ff */
[----:B------:R-:W-:Y:S02]  /*467b0*/  STL [R1+0x3180], R15 ;  /* 0x0031800f01007387 */ /* 0x000fe40000100800 */
[----:B------:R0:W-:Y:S02]  /*467c0*/  STL [R1+0x3188], R17 ;  /* 0x0031881101007387 */ /* 0x0001e40000100800 */
[----:B------:R1:W-:Y:S01]  /*467d0*/  STL [R1+0x3190], R18 ;  /* 0x0031901201007387 */ /* 0x0003e20000100800 */
[----:B0-----:R-:W-:-:S02]  /*467e0*/  LEA R17, P0, R29, R2, 0x1 ;  /* 0x000000021d117211 */ /* 0x001fc400078008ff */
[----:B-1----:R-:W-:-:S03]  /*467f0*/  LEA R18, P2, R27, R2, 0x1 ;  /* 0x000000021b127211 */ /* 0x002fc600078408ff */
[----:B------:R-:W-:Y:S01]  /*46800*/  STL [R1+0x319c], R17 ;  /* 0x00319c1101007387 */ /* 0x000fe20000100800 */
[----:B------:R0:W-:Y:S02]  /*46810*/  STL [R1+0x31a4], R20 ;  /* 0x0031a41401007387 */ /* 0x0001e40000100800 */
[----:B------:R1:W-:Y:S02]  /*46820*/  STL [R1+0x31ac], R18 ;  /* 0x0031ac1201007387 */ /* 0x0003e40000100800 */
[----:B------:R-:W-:Y:S01]  /*46830*/  IMAD R22, R3, 0x2, R28 ;  /* 0x0000000203167824 */ /* 0x000fe200078e021c */
[-C--:B------:R-:W-:Y:S02]  /*46840*/  LEA.HI.X.SX32 R21, R27, R0.reuse, 0x1, P2 ;  /* 0x000000001b157211 */ /* 0x080fe400010f0eff */
[-C--:B0-----:R-:W-:Y:S02]  /*46850*/  LEA.HI.X.SX32 R20, R29, R0.reuse, 0x1, P0 ;  /* 0x000000001d147211 */ /* 0x081fe400000f0eff */
[----:B-1----:R-:W-:Y:S01]  /*46860*/  LEA.HI.X.SX32 R18, R25, R0, 0x1, P1 ;  /* 0x0000000019127211 */ /* 0x002fe200008f0eff */
[----:B------:R-:W-:-:S02]  /*46870*/  LEA R23, P1, R22, R2, 0x1 ;  /* 0x0000000216177211 */ /* 0x000fc400078208ff */
[----:B------:R0:W-:Y:S02]  /*46880*/  STL [R1+0x3198], R20 ;  /* 0x0031981401007387 */ /* 0x0001e40000100800 */
[----:B------:R-:W-:Y:S02]  /*46890*/  STL [R1+0x31a0], R18 ;  /* 0x0031a01201007387 */ /* 0x000fe40000100800 */
[----:B------:R1:W-:Y:S01]  /*468a0*/  STL [R1+0x31a8], R21 ;  /* 0x0031a81501007387 */ /* 0x0003e20000100800 */
[-C--:B0-----:R-:W-:Y:S02]  /*468b0*/  LEA R20, P0, R28, R2.reuse, 0x1 ;  /* 0x000000021c147211 */ /* 0x081fe400078008ff */
[----:B-1----:R-:W-:-:S03]  /*468c0*/  LEA R21, P2, R4, R2, 0x1 ;  /* 0x0000000204157211 */ /* 0x002fc600078408ff */
[----:B------:R-:W-:Y:S01]  /*468d0*/  STL [R1+0x31b4], R20 ;  /* 0x0031b41401007387 */ /* 0x000fe20000100800 */
[----:B------:R0:W-:Y:S02]  /*468e0*/  STL [R1+0x31bc], R23 ;  /* 0x0031bc1701007387 */ /* 0x0001e40000100800 */
[----:B------:R1:W-:Y:S02]  /*468f0*/  STL [R1+0x31c4], R21 ;  /* 0x0031c41501007387 */ /* 0x0003e40000100800 */
[C---:B------:R-:W-:Y:S01]  /*46900*/  IMAD R24, R3.reuse, 0x2, R4 ;  /* 0x0000000203187824 */ /* 0x040fe200078e0204 */
[-C--:B0-----:R-:W-:Y:S02]  /*46910*/  LEA.HI.X.SX32 R23, R28, R0.reuse, 0x1, P0 ;  /* 0x000000001c177211 */ /* 0x081fe400000f0eff */
[-C--:B-1----:R-:W-:Y:S01]  /*46920*/  LEA.HI.X.SX32 R21, R22, R0.reuse, 0x1, P1 ;  /* 0x0000000016157211 */ /* 0x082fe200008f0eff */
[----:B------:R-:W-:Y:S02]  /*46930*/  LEA.HI.X.SX32 R22, R4, R0, 0x1, P2 ;  /* 0x0000000004167211 */ /* 0x000fe400010f0eff */
[----:B------:R0:W-:Y:S02]  /*46940*/  STL [R1+0x31b0], R23 ;  /* 0x0031b01701007387 */ /* 0x0001e40000100800 */
[----:B------:R1:W-:Y:S02]  /*46950*/  STL [R1+0x31b8], R21 ;  /* 0x0031b81501007387 */ /* 0x0003e40000100800 */
[----:B------:R-:W-:-:S02]  /*46960*/  IMAD R8, R3, 0x2, R10 ;  /* 0x0000000203087824 */ /* 0x000fc400078e020a */
[----:B------:R2:W-:Y:S02]  /*46970*/  STL [R1+0x31c0], R22 ;  /* 0x0031c01601007387 */ /* 0x0005e40000100800 */
[----:B------:R-:W-:Y:S01]  /*46980*/  IMAD R9, R3, 0x2, R8 ;  /* 0x0000000203097824 */ /* 0x000fe200078e0208 */
[-C--:B0-----:R-:W-:Y:S02]  /*46990*/  LEA R23, P1, R5, R2.reuse, 0x1 ;  /* 0x0000000205177211 */ /* 0x081fe400078208ff */
[-C--:B-1----:R-:W-:Y:S02]  /*469a0*/  LEA R21, P0, R24, R2.reuse, 0x1 ;  /* 0x0000000218157211 */ /* 0x082fe400078008ff */
[----:B--2---:R-:W-:Y:S02]  /*469b0*/  LEA R22, P2, R10, R2, 0x1 ;  /* 0x000000020a167211 */ /* 0x004fe400078408ff */
[-C--:B------:R-:W-:Y:S01]  /*469c0*/  LEA.HI.X.SX32 R24, R24, R0.reuse, 0x1, P0 ;  /* 0x0000000018187211 */ /* 0x080fe200000f0eff */
[----:B------:R-:W-:Y:S01]  /*469d0*/  STL [R1+0x31cc], R21 ;  /* 0x0031cc1501007387 */ /* 0x000fe20000100800 */
[----:B------:R0:W-:Y:S02]  /*469e0*/  STL [R1+0x31d4], R23 ;  /* 0x0031d41701007387 */ /* 0x0001e40000100800 */
[----:B------:R1:W-:Y:S02]  /*469f0*/  STL [R1+0x31dc], R22 ;  /* 0x0031dc1601007387 */ /* 0x0003e40000100800 */
[----:B------:R-:W-:Y:S01]  /*46a00*/  IMAD R6, R3, 0x2, R9 ;  /* 0x0000000203067824 */ /* 0x000fe200078e0209 */
[----:B------:R-:W-:Y:S01]  /*46a10*/  STL [R1+0x31c8], R24 ;  /* 0x0031c81801007387 */ /* 0x000fe20000100800 */
[----:B0-----:R-:W-:-:S02]  /*46a20*/  LEA.HI.X.SX32 R23, R5, R0, 0x1, P1 ;  /* 0x0000000005177211 */ /* 0x001fc400008f0eff */
[----:B-1----:R-:W-:Y:S01]  /*46a30*/  LEA.HI.X.SX32 R22, R10, R0, 0x1, P2 ;  /* 0x000000000a167211 */ /* 0x002fe200010f0eff */
[C---:B------:R-:W-:Y:S02]  /*46a40*/  LEA R10, P0, R8.reuse, R2, 0x1 ;  /* 0x00000002080a7211 */ /* 0x040fe400078008ff */
[----:B------:R0:W-:Y:S02]  /*46a50*/  STL [R1+0x31d0], R23 ;  /* 0x0031d01701007387 */ /* 0x0001e40000100800 */
[----:B------:R1:W-:Y:S02]  /*46a60*/  STL [R1+0x31d8], R22 ;  /* 0x0031d81601007387 */ /* 0x0003e40000100800 */
[----:B------:R-:W-:Y:S01]  /*46a70*/  IMAD R14, R3, 0x2, R6 ;  /* 0x00000002030e7824 */ /* 0x000fe200078e0206 */
[----:B------:R-:W-:Y:S01]  /*46a80*/  LEA.HI.X.SX32 R8, R8, R0, 0x1, P0 ;  /* 0x0000000008087211 */ /* 0x000fe200000f0eff */
[----:B------:R-:W-:Y:S01]  /*46a90*/  STL [R1+0x31e4], R10 ;  /* 0x0031e40a01007387 */ /* 0x000fe20000100800 */
[----:B0-----:R-:W-:-:S02]  /*46aa0*/  LEA R23, P1, R9, R2, 0x1 ;  /* 0x0000000209177211 */ /* 0x001fc400078208ff */
[C---:B-1----:R-:W-:Y:S01]  /*46ab0*/  LEA R22, P2, R6.reuse, R2, 0x1 ;  /* 0x0000000206167211 */ /* 0x042fe200078408ff */
[----:B------:R-:W-:Y:S01]  /*46ac0*/  IMAD R7, R3, 0x2, R14 ;  /* 0x0000000203077824 */ /* 0x000fe200078e020e */
[-C--:B------:R-:W-:Y:S02]  /*46ad0*/  LEA.HI.X.SX32 R9, R9, R0.reuse, 0x1, P1 ;  /* 0x0000000009097211 */ /* 0x080fe400008f0eff */
[----:B------:R-:W-:Y:S01]  /*46ae0*/  LEA.HI.X.SX32 R6, R6, R0, 0x1, P2 ;  /* 0x0000000006067211 */ /* 0x000fe200010f0eff */
[----:B------:R-:W-:Y:S01]  /*46af0*/  STL [R1+0x31ec], R23 ;  /* 0x0031ec1701007387 */ /* 0x000fe20000100800 */
[----:B------:R-:W-:Y:S02]  /*46b00*/  STL [R1+0x31f4], R22 ;  /* 0x0031f41601007387 */ /* 0x000fe40000100800 */
[----:B------:R-:W-:Y:S02]  /*46b10*/  STL [R1+0x31e0], R8 ;  /* 0x0031e00801007387 */ /* 0x000fe40000100800 */
[----:B------:R0:W-:Y:S02]  /*46b20*/  STL [R1+0x31e8], R9 ;  /* 0x0031e80901007387 */ /* 0x0001e40000100800 */
[C---:B------:R-:W-:Y:S01]  /*46b30*/  IMAD R12, R3.reuse, 0x2, R7 ;  /* 0x00000002030c7824 */ /* 0x040fe200078e0207 */
[----:B------:R1:W-:Y:S03]  /*46b40*/  STL [R1+0x31f0], R6 ;  /* 0x0031f00601007387 */ /* 0x0003e60000100800 */
[----:B------:R-:W-:Y:S01]  /*46b50*/  IMAD R13, R3, 0x2, R12 ;  /* 0x00000002030d7824 */ /* 0x000fe200078e020c */
[----:B0-----:R-:W-:-:S02]  /*46b60*/  LEA R9, P0, R14, R2, 0x1 ;  /* 0x000000020e097211 */ /* 0x001fc400078008ff */
[-C--:B-1----:R-:W-:Y:S02]  /*46b70*/  LEA R6, P1, R7, R2.reuse, 0x1 ;  /* 0x0000000207067211 */ /* 0x082fe400078208ff */
[----:B------:R-:W-:Y:S01]  /*46b80*/  LEA R22, P2, R12, R2, 0x1 ;  /* 0x000000020c167211 */ /* 0x000fe200078408ff */
[----:B------:R-:W-:Y:S02]  /*46b90*/  STL [R1+0x31fc], R9 ;  /* 0x0031fc0901007387 */ /* 0x000fe40000100800 */
[----:B------:R0:W-:Y:S02]  /*46ba0*/  STL [R1+0x3204], R6 ;  /* 0x0032040601007387 */ /* 0x0001e40000100800 */
[C---:B------:R-:W-:Y:S02]  /*46bb0*/  IMAD R16, R3.reuse, 0x2, R13 ;  /* 0x0000000203107824 */ /* 0x040fe400078e020d */
[----:B------:R-:W-:Y:S02]  /*46bc0*/  STL [R1+0x320c], R22 ;  /* 0x00320c1601007387 */ /* 0x000fe40000100800 */
[----:B------:R-:W-:Y:S01]  /*46bd0*/  IMAD R11, R3, 0x2, R16 ;  /* 0x00000002030b7824 */ /* 0x000fe200078e0210 */
[-C--:B0-----:R-:W-:Y:S01]  /*46be0*/  LEA.HI.X.SX32 R6, R14, R0.reuse, 0x1, P0 ;  /* 0x000000000e067211 */ /* 0x081fe200000f0eff */
[-C--:B------:R-:W-:Y:S01]  /*46bf0*/  LEA.HI.X.SX32 R14, R7, R0.reuse, 0x1, P1 ;  /* 0x00000000070e7211 */ /* 0x080fe200008f0eff */
[----:B------:R-:W-:-:S03]  /*46c00*/  LEA.HI.X.SX32 R7, R12, R0, 0x1, P2 ;  /* 0x000000000c077211 */ /* 0x000fc600010f0eff */
[----:B------:R-:W-:Y:S01]  /*46c10*/  STL [R1+0x31f8], R6 ;  /* 0x0031f80601007387 */ /* 0x000fe20000100800 */
[----:B------:R0:W-:Y:S02]  /*46c20*/  STL [R1+0x3200], R14 ;  /* 0x0032000e01007387 */ /* 0x0001e40000100800 */
[----:B------:R1:W-:Y:S02]  /*46c30*/  STL [R1+0x3208], R7 ;  /* 0x0032080701007387 */ /* 0x0003e40000100800 */
[----:B------:R-:W-:Y:S01]  /*46c40*/  IMAD R19, R3, 0x2, R11 ;  /* 0x0000000203137824 */ /* 0x000fe200078e020b */
[-C--:B------:R-:W-:Y:S02]  /*46c50*/  LEA R12, P2, R11, R2.reuse, 0x1 ;  /* 0x000000020b0c7211 */ /* 0x080fe400078408ff */
[-C--:B0-----:R-:W-:Y:S02]  /*46c60*/  LEA R14, P0, R13, R2.reuse, 0x1 ;  /* 0x000000020d0e7211 */ /* 0x081fe400078008ff */
[----:B-1----:R-:W-:Y:S01]  /*46c70*/  LEA R7, P1, R16, R2, 0x1 ;  /* 0x0000000210077211 */ /* 0x002fe200078208ff */
[----:B------:R-:W-:-:S02]  /*46c80*/  IMAD R15, R3, 0x2, R19 ;  /* 0x00000002030f7824 */ /* 0x000fc400078e0213 */
[----:B------:R-:W-:Y:S02]  /*46c90*/  STL [R1+0x3214], R14 ;  /* 0x0032140e01007387 */ /* 0x000fe40000100800 */
[----:B------:R0:W-:Y:S02]  /*46ca0*/  STL [R1+0x321c], R7 ;  /* 0x00321c0701007387 */ /* 0x0001e40000100800 */
[----:B------:R1:W-:Y:S02]  /*46cb0*/  STL [R1+0x3224], R12 ;  /* 0x0032240c01007387 */ /* 0x0003e40000100800 */
[----:B------:R-:W-:Y:S01]  /*46cc0*/  IMAD R17, R3, 0x2, R15 ;  /* 0x0000000203117824 */ /* 0x000fe200078e020f */
[-C--:B0-----:R-:W-:Y:S01]  /*46cd0*/  LEA.HI.X.SX32 R7, R13, R0.reuse, 0x1, P0 ;  /* 0x000000000d077211 */ /* 0x081fe200000f0eff */
[-C--:B------:R-:W-:Y:S01]  /*46ce0*/  LEA.HI.X.SX32 R13, R16, R0.reuse, 0x1, P1 ;  /* 0x00000000100d7211 */ /* 0x080fe200008f0eff */
[----:B-1----:R-:W-:Y:S01]  /*46cf0*/  LEA.HI.X.SX32 R12, R11, R0, 0x1, P2 ;  /* 0x000000000b0c7211 */ /* 0x002fe200010f0eff */
[----:B------:R-:W-:-:S02]  /*46d00*/  LEA R11, P0, R19, R2, 0x1 ;  /* 0x00000002130b7211 */ /* 0x000fc400078008ff */
[----:B------:R-:W-:Y:S01]  /*46d10*/  STL [R1+0x3210], R7 ;  /* 0x0032100701007387 */ /* 0x000fe20000100800 */
[----:B------:R0:W-:Y:S02]  /*46d20*/  STL [R1+0x3218], R13 ;  /* 0x0032180d01007387 */ /* 0x0001e40000100800 */
[----:B------:R1:W-:Y:S02]  /*46d30*/  STL [R1+0x3220], R12 ;  /* 0x0032200c01007387 */ /* 0x0003e40000100800 */
[----:B------:R-:W-:Y:S01]  /*46d40*/  IMAD R18, R3, 0x2, R17 ;  /* 0x0000000203127824 */ /* 0x000fe200078e0211 */
[----:B------:R-:W-:Y:S01]  /*46d50*/  STL [R1+0x322c], R11 ;  /* 0x00322c0b01007387 */ /* 0x000fe20000100800 */
[-C--:B0-----:R-:W-:Y:S02]  /*46d60*/  LEA R13, P2, R17, R2.reuse, 0x1 ;  /* 0x00000002110d7211 */ /* 0x081fe400078408ff */
[----:B-1----:R-:W-:Y:S01]  /*46d70*/  LEA R12, P1, R15, R2, 0x1 ;  /* 0x000000020f0c7211 */ /* 0x002fe200078208ff */
[----:B------:R-:W-:-:S04]  /*46d80*/  IMAD R20, R3, 0x2, R18 ;  /* 0x0000000203147824 */ /* 0x000fc800078e0212 */
[----:B------:R0:W-:Y:S01]  /*46d90*/  STL [R1+0x3234], R12 ;  /* 0x0032340c01007387 */ /* 0x0001e20000100800 */
[----:B------:R1:W-:Y:S02]  /*46da0*/  STL [R1+0x323c], R13 ;  /* 0x00323c0d01007387 */ /* 0x0003e40000100800 */
[----:B------:R-:W-:Y:S01]  /*46db0*/  IMAD R4, R3, 0x2, R20 ;  /* 0x0000000203047824 */ /* 0x000fe200078e0214 */
[-C--:B0-----:R-:W-:Y:S02]  /*46dc0*/  LEA.HI.X.SX32 R12, R19, R0.reuse, 0x1, P0 ;  /* 0x00000000130c7211 */ /* 0x081fe400000f0eff */
[-C--:B-1----:R-:W-:Y:S01]  /*46dd0*/  LEA.HI.X.SX32 R13, R15, R0.reuse, 0x1, P1 ;  /* 0x000000000f0d7211 */ /* 0x082fe200008f0eff */
[----:B------:R-:W-:Y:S02]  /*46de0*/  LEA.HI.X.SX32 R15, R17, R0, 0x1, P2 ;  /* 0x00000000110f7211 */ /* 0x000fe400010f0eff */
[----:B------:R-:W-:Y:S02]  /*46df0*/  STL [R1+0x3228], R12 ;  /* 0x0032280c01007387 */ /* 0x000fe40000100800 */
[----:B------:R0:W-:Y:S02]  /*46e00*/  STL [R1+0x3230], R13 ;  /* 0x0032300d01007387 */ /* 0x0001e40000100800 */
[----:B------:R1:W-:Y:S01]  /*46e10*/  STL [R1+0x3238], R15 ;  /* 0x0032380f01007387 */ /* 0x0003e20000100800 */
[-C--:B------:R-:W-:Y:S01]  /*46e20*/  LEA R16, P1, R20, R2.reuse, 0x1 ;  /* 0x0000000214107211 */ /* 0x080fe200078208ff */
[----:B------:R-:W-:Y:S01]  /*46e30*/  IMAD R21, R3, 0x2, R4 ;  /* 0x0000000203157824 */ /* 0x000fe200078e0204 */
[----:B0-----:R-:W-:-:S02]  /*46e40*/  LEA R13, P0, R18, R2, 0x1 ;  /* 0x00000002120d7211 */ /* 0x001fc400078008ff */
[----:B-1----:R-:W-:Y:S01]  /*46e50*/  LEA R15, P2, R4, R2, 0x1 ;  /* 0x00000002040f7211 */ /* 0x002fe200078408ff */
[C---:B------:R-:W-:Y:S02]  /*46e60*/  IMAD R5, R3.reuse, 0x2, R21 ;  /* 0x0000000203057824 */ /* 0x040fe400078e0215 */
[----:B------:R-:W-:Y:S01]  /*46e70*/  STL [R1+0x3244], R13 ;  /* 0x0032440d01007387 */ /* 0x000fe20000100800 */
[----:B------:R0:W-:Y:S01]  /*46e80*/  STL [R1+0x324c], R16 ;  /* 0x00324c1001007387 */ /* 0x0001e20000100800 */
[-C--:B------:R-:W-:Y:S01]  /*46e90*/  LEA.HI.X.SX32 R17, R18, R0.reuse, 0x1, P0 ;  /* 0x0000000012117211 */ /* 0x080fe200000f0eff */
[----:B------:R1:W-:Y:S02]  /*46ea0*/  STL [R1+0x3254], R15 ;  /* 0x0032540f01007387 */ /* 0x0003e40000100800 */
[----:B------:R-:W-:Y:S02]  /*46eb0*/  IMAD R10, R3, 0x2, R5 ;  /* 0x00000002030a7824 */ /* 0x000fe400078e0205 */
[----:B------:R2:W-:Y:S01]  /*46ec0*/  STL [R1+0x3240], R17 ;  /* 0x0032401101007387 */ /* 0x0005e20000100800 */
[----:B0-----:R-:W-:-:S02]  /*46ed0*/  LEA.HI.X.SX32 R16, R4, R0, 0x1, P2 ;  /* 0x0000000004107211 */ /* 0x001fc400010f0eff */
[----:B-1----:R-:W-:Y:S01]  /*46ee0*/  LEA.HI.X.SX32 R15, R20, R0, 0x1, P1 ;  /* 0x00000000140f7211 */ /* 0x002fe200008f0eff */
[----:B------:R-:W-:-:S04]  /*46ef0*/  IMAD R8, R3, 0x2, R10 ;  /* 0x0000000203087824 */ /* 0x000fc800078e020a */
[----:B------:R0:W-:Y:S01]  /*46f00*/  STL [R1+0x3248], R15 ;  /* 0x0032480f01007387 */ /* 0x0001e20000100800 */
[----:B------:R1:W-:Y:S01]  /*46f10*/  STL [R1+0x3250], R16 ;  /* 0x0032501001007387 */ /* 0x0003e20000100800 */
[-C--:B--2---:R-:W-:Y:S01]  /*46f20*/  LEA R17, P1, R5, R2.reuse, 0x1 ;  /* 0x0000000205117211 */ /* 0x084fe200078208ff */
[----:B------:R-:W-:Y:S01]  /*46f30*/  IMAD R9, R3, 0x2, R8 ;  /* 0x0000000203097824 */ /* 0x000fe200078e0208 */
[CC--:B0-----:R-:W-:Y:S02]  /*46f40*/  LEA R15, P0, R21.reuse, R2.reuse, 0x1 ;  /* 0x00000002150f7211 */ /* 0x0c1fe400078008ff */
[----:B-1----:R-:W-:Y:S02]  /*46f50*/  LEA R16, P2, R10, R2, 0x1 ;  /* 0x000000020a107211 */ /* 0x002fe400078408ff */
        /* <DEDUP_REMOVED lines=9> */
[C---:B------:R-:W-:Y:S01]  /*46ff0*/  IMAD R14, R3.reuse, 0x2, R6 ;  /* 0x00000002030e7824 */ /* 0x040fe200078e0206 */
[----:B------:R0:W-:Y:S01]  /*47000*/  STL [R1+0x3260], R17 ;  /* 0x0032601101007387 */ /* 0x0001e20000100800 */
[----:B------:R1:W-:Y:S01]  /*47010*/  STL [R1+0x3268], R16 ;  /* 0x0032681001007387 */ /* 0x0003e20000100800 */
[----:B------:R-:W-:Y:S01]  /*47020*/  LEA.HI.X.SX32 R8, R8, R0, 0x1, P0 ;  /* 0x0000000008087211 */ /* 0x000fe200000f0eff */
[----:B------:R-:W-:Y:S01]  /*47030*/  IMAD R7, R3, 0x2, R14 ;  /* 0x0000000203077824 */ /* 0x000fe200078e020e */
[----:B------:R-:W-:Y:S01]  /*47040*/  STL [R1+0x3274], R10 ;  /* 0x0032740a01007387 */ /* 0x000fe20000100800 */
[-C--:B0-----:R-:W-:Y:S02]  /*47050*/  LEA R17, P1, R9, R2.reuse, 0x1 ;  /* 0x0000000209117211 */ /* 0x081fe400078208ff */
[----:B-1----:R-:W-:-:S02]  /*47060*/  LEA R16, P2, R6, R2, 0x1 ;  /* 0x0000000206107211 */ /* 0x002fc400078408ff */
[-C--:B------:R-:W-:Y:S02]  /*47070*/  LEA.HI.X.SX32 R9, R9, R0.reuse, 0x1, P1 ;  /* 0x0000000009097211 */ /* 0x080fe400008f0eff */
[----:B------:R-:W-:Y:S01]  /*47080*/  LEA.HI.X.SX32 R6, R6, R0, 0x1, P2 ;  /* 0x0000000006067211 */ /* 0x000fe200010f0eff */
[----:B------:R-:W-:Y:S01]  /*47090*/  STL [R1+0x327c], R17 ;  /* 0x00327c1101007387 */ /* 0x000fe20000100800 */
[----:B------:R-:W-:Y:S02]  /*470a0*/  STL [R1+0x3284], R16 ;  /* 0x0032841001007387 */ /* 0x000fe40000100800 */
[C---:B------:R-:W-:Y:S02]  /*470b0*/  IMAD R11, R3.reuse, 0x2, R7 ;  /* 0x00000002030b7824 */ /* 0x040fe400078e0207 */
[----:B------:R-:W-:Y:S01]  /*470c0*/  STL [R1+0x3270], R8 ;  /* 0x0032700801007387 */ /* 0x000fe20000100800 */
[----:B------:R0:W-:Y:S01]  /*470d0*/  STL [R1+0x3278], R9 ;  /* 0x0032780901007387 */ /* 0x0001e20000100800 */
[----:B------:R1:W-:Y:S02]  /*470e0*/  STL [R1+0x3280], R6 ;  /* 0x0032800601007387 */ /* 0x0003e40000100800 */
[----:B------:R-:W-:Y:S01]  /*470f0*/  IMAD R12, R3, 0x2, R11 ;  /* 0x00000002030c7824 */ /* 0x000fe200078e020b */
[----:B0-----:R-:W-:-:S02]  /*47100*/  LEA R9, P0, R14, R2, 0x1 ;  /* 0x000000020e097211 */ /* 0x001fc400078008ff */
[-C--:B-1----:R-:W-:Y:S02]  /*47110*/  LEA R6, P1, R7, R2.reuse, 0x1 ;  /* 0x0000000207067211 */ /* 0x082fe400078208ff */
[----:B------:R-:W-:Y:S01]  /*47120*/  LEA R16, P2, R11, R2, 0x1 ;  /* 0x000000020b107211 */ /* 0x000fe200078408ff */
[C---:B------:R-:W-:Y:S01]  /*47130*/  IMAD R13, R3.reuse, 0x2, R12 ;  /* 0x00000002030d7824 */ /* 0x040fe200078e020c */
[----:B------:R-:W-:Y:S01]  /*47140*/  STL [R1+0x328c], R9 ;  /* 0x00328c0901007387 */ /* 0x000fe20000100800 */
[----:B------:R0:W-:Y:S02]  /*47150*/  STL [R1+0x3294], R6 ;  /* 0x0032940601007387 */ /* 0x0001e40000100800 */
[----:B------:R-:W-:Y:S02]  /*47160*/  IMAD R4, R3, 0x2, R13 ;  /* 0x0000000203047824 */ /* 0x000fe400078e020d */
[----:B------:R-:W-:Y:S01]  /*47170*/  STL [R1+0x329c], R16 ;  /* 0x00329c1001007387 */ /* 0x000fe20000100800 */
[-C--:B0-----:R-:W-:Y:S01]  /*47180*/  LEA.HI.X.SX32 R6, R14, R0.reuse, 0x1, P0 ;  /* 0x000000000e067211 */ /* 0x081fe200000f0eff */
[-C--:B------:R-:W-:Y:S01]  /*47190*/  LEA.HI.X.SX32 R14, R7, R0.reuse, 0x1, P1 ;  /* 0x00000000070e7211 */ /* 0x080fe200008f0eff */
[----:B------:R-:W-:Y:S01]  /*471a0*/  LEA.HI.X.SX32 R7, R11, R0, 0x1, P2 ;  /* 0x000000000b077211 */ /* 0x000fe200010f0eff */
        /* <DEDUP_REMOVED lines=8> */
[----:B------:R-:W-:-:S02]  /*47230*/  IMAD R5, R3, 0x2, R15 ;  /* 0x0000000203057824 */ /* 0x000fc400078e020f */
[----:B------:R0:W-:Y:S02]  /*47240*/  STL [R1+0x32ac], R14 ;  /* 0x0032ac0e01007387 */ /* 0x0001e40000100800 */
        /* <DEDUP_REMOVED lines=11> */
[----:B-1----:R-:W-:-:S03]  /*47300*/  LEA R12, P2, R10, R2, 0x1 ;  /* 0x000000020a0c7211 */ /* 0x002fc600078408ff */
[----:B------:R-:W-:Y:S01]  /*47310*/  STL [R1+0x32bc], R7 ;  /* 0x0032bc0701007387 */ /* 0x000fe20000100800 */
[----:B------:R0:W-:Y:S02]  /*47320*/  STL [R1+0x32c4], R13 ;  /* 0x0032c40d01007387 */ /* 0x0001e40000100800 */
[----:B------:R1:W-:Y:S02]  /*47330*/  STL [R1+0x32cc], R12 ;  /* 0x0032cc0c01007387 */ /* 0x0003e40000100800 */
[----:B------:R-:W-:Y:S01]  /*47340*/  IMAD R9, R3, 0x2, R8 ;  /* 0x0000000203097824 */ /* 0x000fe200078e0208 */
[-C--:B0-----:R-:W-:Y:S02]  /*47350*/  LEA.HI.X.SX32 R13, R15, R0.reuse, 0x1, P0 ;  /* 0x000000000f0d7211 */ /* 0x081fe400000f0eff */
[-C--:B-1----:R-:W-:Y:S01]  /*47360*/  LEA.HI.X.SX32 R12, R5, R0.reuse, 0x1, P1 ;  /* 0x00000000050c7211 */ /* 0x082fe200008f0eff */
[----:B------:R-:W-:Y:S02]  /*47370*/  LEA.HI.X.SX32 R5, R10, R0, 0x1, P2 ;  /* 0x000000000a057211 */ /* 0x000fe400010f0eff */
[C---:B------:R-:W-:Y:S01]  /*47380*/  IMAD R6, R3.reuse, 0x2, R9 ;  /* 0x0000000203067824 */ /* 0x040fe200078e0209 */
[----:B------:R-:W-:Y:S01]  /*47390*/  STL [R1+0x32b8], R13 ;  /* 0x0032b80d01007387 */ /* 0x000fe20000100800 */
[----:B------:R0:W-:Y:S02]  /*473a0*/  STL [R1+0x32c0], R12 ;  /* 0x0032c00c01007387 */ /* 0x0001e40000100800 */
[----:B------:R1:W-:Y:S02]  /*473b0*/  STL [R1+0x32c8], R5 ;  /* 0x0032c80501007387 */ /* 0x0003e40000100800 */
[----:B------:R-:W-:Y:S01]  /*473c0*/  IMAD R11, R3, 0x2, R6 ;  /* 0x00000002030b7824 */ /* 0x000fe200078e0206 */
[----:B0-----:R-:W-:-:S02]  /*473d0*/  LEA R12, P0, R8, R2, 0x1 ;  /* 0x00000002080c7211 */ /* 0x001fc400078008ff */
[-C--:B-1----:R-:W-:Y:S02]  /*473e0*/  LEA R5, P1, R9, R2.reuse, 0x1 ;  /* 0x0000000209057211 */ /* 0x082fe400078208ff */
[C---:B------:R-:W-:Y:S01]  /*473f0*/  LEA R13, P2, R6.reuse, R2, 0x1 ;  /* 0x00000002060d7211 */ /* 0x040fe200078408ff */
[C---:B------:R-:W-:Y:S01]  /*47400*/  IMAD R4, R3.reuse, 0x2, R11 ;  /* 0x0000000203047824 */ /* 0x040fe200078e020b */
[----:B------:R-:W-:Y:S01]  /*47410*/  STL [R1+0x32d4], R12 ;  /* 0x0032d40c01007387 */ /* 0x000fe20000100800 */
[----:B------:R0:W-:Y:S01]  /*47420*/  STL [R1+0x32dc], R5 ;  /* 0x0032dc0501007387 */ /* 0x0001e20000100800 */
[-C--:B------:R-:W-:Y:S01]  /*47430*/  LEA.HI.X.SX32 R6, R6, R0.reuse, 0x1, P2 ;  /* 0x0000000006067211 */ /* 0x080fe200010f0eff */
[----:B------:R-:W-:Y:S01]  /*47440*/  IMAD R7, R3, 0x2, R4 ;  /* 0x0000000203077824 */ /* 0x000fe200078e0204 */
[----:B------:R-:W-:Y:S01]  /*47450*/  STL [R1+0x32e4], R13 ;  /* 0x0032e40d01007387 */ /* 0x000fe20000100800 */
[-C--:B0-----:R-:W-:Y:S01]  /*47460*/  LEA.HI.X.SX32 R5, R8, R0.reuse, 0x1, P0 ;  /* 0x0000000008057211 */ /* 0x081fe200000f0eff */
[----:B------:R-:W-:Y:S01]  /*47470*/  LEA.HI.X.SX32 R8, R9, R0, 0x1, P1 ;  /* 0x0000000009087211 */ /* 0x000fe200008f0eff */
[----:B------:R-:W-:-:S03]  /*47480*/  LEA R9, P1, R4, R2, 0x1 ;  /* 0x0000000204097211 */ /* 0x000fc600078208ff */
[----:B------:R-:W-:Y:S01]  /*47490*/  STL [R1+0x32d0], R5 ;  /* 0x0032d00501007387 */ /* 0x000fe20000100800 */
[----:B------:R0:W-:Y:S02]  /*474a0*/  STL [R1+0x32d8], R8 ;  /* 0x0032d80801007387 */ /* 0x0001e40000100800 */
[----:B------:R1:W-:Y:S02]  /*474b0*/  STL [R1+0x32e0], R6 ;  /* 0x0032e00601007387 */ /* 0x0003e40000100800 */
[----:B------:R-:W-:Y:S01]  /*474c0*/  IMAD R10, R3, 0x2, R7 ;  /* 0x00000002030a7824 */ /* 0x000fe200078e0207 */
[-C--:B0-----:R-:W-:Y:S02]  /*474d0*/  LEA R8, P0, R11, R2.reuse, 0x1 ;  /* 0x000000020b087211 */ /* 0x081fe400078008ff */
[----:B-1----:R-:W-:Y:S01]  /*474e0*/  LEA R6, P2, R7, R2, 0x1 ;  /* 0x0000000207067211 */ /* 0x002fe200078408ff */
[----:B------:R-:W-:Y:S02]  /*474f0*/  IMAD R12, R3, 0x2, R10 ;  /* 0x00000002030c7824 */ /* 0x000fe400078e020a */
[----:B------:R-:W-:Y:S01]  /*47500*/  STL [R1+0x32ec], R8 ;  /* 0x0032ec0801007387 */ /* 0x000fe20000100800 */
[----:B------:R0:W-:Y:S02]  /*47510*/  STL [R1+0x32f4], R9 ;  /* 0x0032f40901007387 */ /* 0x0001e40000100800 */
[----:B------:R1:W-:Y:S01]  /*47520*/  STL [R1+0x32fc], R6 ;  /* 0x0032fc0601007387 */ /* 0x0003e20000100800 */
[-C--:B------:R-:W-:Y:S01]  /*47530*/  LEA.HI.X.SX32 R7, R7, R0.reuse, 0x1, P2 ;  /* 0x0000000007077211 */ /* 0x080fe200010f0eff */
[----:B------:R-:W-:Y:S01]  /*47540*/  IMAD R5, R3, 0x2, R12 ;  /* 0x0000000203057824 */ /* 0x000fe200078e020c */
[----:B0-----:R-:W-:-:S02]  /*47550*/  LEA.HI.X.SX32 R9, R11, R0, 0x1, P0 ;  /* 0x000000000b097211 */ /* 0x001fc400000f0eff */
[----:B-1----:R-:W-:Y:S01]  /*47560*/  LEA.HI.X.SX32 R6, R4, R0, 0x1, P1 ;  /* 0x0000000004067211 */ /* 0x002fe200008f0eff */
[C---:B------:R-:W-:Y:S02]  /*47570*/  IMAD R8, R3.reuse, 0x2, R5 ;  /* 0x0000000203087824 */ /* 0x040fe400078e0205 */
[----:B------:R0:W-:Y:S02]  /*47580*/  STL [R1+0x32e8], R9 ;  /* 0x0032e80901007387 */ /* 0x0001e40000100800 */
[----:B------:R1:W-:Y:S02]  /*47590*/  STL [R1+0x32f0], R6 ;  /* 0x0032f00601007387 */ /* 0x0003e40000100800 */
[----:B------:R2:W-:Y:S01]  /*475a0*/  STL [R1+0x32f8], R7 ;  /* 0x0032f80701007387 */ /* 0x0005e20000100800 */
[----:B------:R-:W3:Y:S01]  /*475b0*/  S2R R22, SR_TID.X ;  /* 0x0000000000167919 */ /* 0x000ee20000002100 */
[----:B------:R-:W-:Y:S01]  /*475c0*/  IMAD R4, R3, 0x2, R8 ;  /* 0x0000000203047824 */ /* 0x000fe200078e0208 */
[----:B0-----:R-:W-:-:S02]  /*475d0*/  LEA R9, P1, R12, R2, 0x1 ;  /* 0x000000020c097211 */ /* 0x001fc400078208ff */
[-C--:B-1----:R-:W-:Y:S02]  /*475e0*/  LEA R6, P0, R10, R2.reuse, 0x1 ;  /* 0x000000020a067211 */ /* 0x082fe400078008ff */
[----:B--2---:R-:W-:-:S03]  /*475f0*/  LEA R7, P2, R5, R2, 0x1 ;  /* 0x0000000205077211 */ /* 0x004fc600078408ff */
[----:B------:R-:W-:Y:S01]  /*47600*/  STL [R1+0x3304], R6 ;  /* 0x0033040601007387 */ /* 0x000fe20000100800 */
[----:B------:R0:W-:Y:S02]  /*47610*/  STL [R1+0x330c], R9 ;  /* 0x00330c0901007387 */ /* 0x0001e40000100800 */
[----:B------:R1:W-:Y:S01]  /*47620*/  STL [R1+0x3314], R7 ;  /* 0x0033140701007387 */ /* 0x0003e20000100800 */
[-C--:B------:R-:W-:Y:S02]  /*47630*/  LEA.HI.X.SX32 R5, R5, R0.reuse, 0x1, P2 ;  /* 0x0000000005057211 */ /* 0x080fe400010f0eff */
[-C--:B0-----:R-:W-:Y:S02]  /*47640*/  LEA.HI.X.SX32 R9, R10, R0.reuse, 0x1, P0 ;  /* 0x000000000a097211 */ /* 0x081fe400000f0eff */
[----:B-1----:R-:W-:Y:S01]  /*47650*/  LEA.HI.X.SX32 R7, R12, R0, 0x1, P1 ;  /* 0x000000000c077211 */ /* 0x002fe200008f0eff */
[C---:B------:R-:W-:Y:S02]  /*47660*/  IMAD R6, R3.reuse, 0x2, R4 ;  /* 0x0000000203067824 */ /* 0x040fe400078e0204 */
[----:B------:R0:W-:Y:S02]  /*47670*/  STL [R1+0x3300], R9 ;  /* 0x0033000901007387 */ /* 0x0001e40000100800 */
[----:B------:R-:W-:-:S02]  /*47680*/  IMAD R3, R3, 0x2, R6 ;  /* 0x0000000203037824 */ /* 0x000fc400078e0206 */
[----:B------:R1:W-:Y:S02]  /*47690*/  STL [R1+0x3308], R7 ;  /* 0x0033080701007387 */ /* 0x0003e40000100800 */
[----:B------:R2:W-:Y:S01]  /*476a0*/  STL [R1+0x3310], R5 ;  /* 0x0033100501007387 */ /* 0x0005e20000100800 */
[-C--:B0-----:R-:W-:Y:S02]  /*476b0*/  LEA R9, P0, R8, R2.reuse, 0x1 ;  /* 0x0000000208097211 */ /* 0x081fe400078008ff */
[-C--:B-1----:R-:W-:Y:S02]  /*476c0*/  LEA R7, P1, R4, R2.reuse, 0x1 ;  /* 0x0000000204077211 */ /* 0x082fe400078208ff */
[-C--:B--2---:R-:W-:Y:S01]  /*476d0*/  LEA R5, P2, R6, R2.reuse, 0x1 ;  /* 0x0000000206057211 */ /* 0x084fe200078408ff */
[----:B------:R-:W-:Y:S01]  /*476e0*/  LEA R2, P3, R3, R2, 0x1 ;  /* 0x0000000203027211 */ /* 0x000fe200078608ff */
[----:B------:R-:W-:Y:S01]  /*476f0*/  STL [R1+0x3318], R9 ;  /* 0x0033180901007387 */ /* 0x000fe20000100800 */
[----:B------:R-:W-:Y:S02]  /*47700*/  STL [R1+0x331c], R7 ;  /* 0x00331c0701007387 */ /* 0x000fe40000100800 */
[----:B------:R0:W-:Y:S01]  /*47710*/  STL [R1+0x3320], R5 ;  /* 0x0033200501007387 */ /* 0x0001e20000100800 */
[-C--:B------:R-:W-:Y:S01]  /*47720*/  LEA.HI.X.SX32 R4, R4, R0.reuse, 0x1, P1 ;  /* 0x0000000004047211 */ /* 0x080fe200008f0eff */
[----:B------:R1:W-:Y:S01]  /*47730*/  STL [R1+0x132c], R2 ;  /* 0x00132c0201007387 */ /* 0x0003e20000100800 */
[----:B0-----:R-:W-:-:S02]  /*47740*/  LEA.HI.X.SX32 R5, R8, R0, 0x1, P0 ;  /* 0x0000000008057211 */ /* 0x001fc400000f0eff */
[-C--:B-1----:R-:W-:Y:S01]  /*47750*/  LEA.HI.X.SX32 R2, R6, R0.reuse, 0x1, P2 ;  /* 0x0000000006027211 */ /* 0x082fe200010f0eff */
[----:B------:R-:W-:Y:S02]  /*47760*/  LEA.HI.X.SX32 R0, R3, R0, 0x1, P3 ;  /* 0x0000000003007211 */ /* 0x000fe400018f0eff */
[----:B------:R-:W-:Y:S01]  /*47770*/  STL [R1+0x131c], R5 ;  /* 0x00131c0501007387 */ /* 0x000fe20000100800 */
[----:B------:R3:W-:Y:S02]  /*47780*/  STL [R1+0x1324], R4 ;  /* 0x0013240401007387 */ /* 0x0007e40000100800 */
[----:B------:R0:W-:Y:S02]  /*47790*/  STL [R1+0x1328], R2 ;  /* 0x0013280201007387 */ /* 0x0001e40000100800 */
[----:B------:R1:W-:Y:S01]  /*477a0*/  STL [R1+0x1320], R0 ;  /* 0x0013200001007387 */ /* 0x0003e20000100800 */
[----:B------:R2:W-:Y:S01]  /*477b0*/  STL [R1+0x930], RZ ;  /* 0x000930ff01007387 */ /* 0x0005e20000100800 */
[----:B------:R2:W-:Y:S02]  /*477c0*/  STL [R1+0x934], RZ ;  /* 0x000934ff01007387 */ /* 0x0005e40000100800 */
[----:B---3--:R-:W-:-:S05]  /*477d0*/  IMAD.SHL.U32 R4, R22, 0x40, RZ ;  /* 0x0000004016047824 */ /* 0x008fca00078e00ff */
[----:B------:R2:W-:Y:S01]  /*477e0*/  STL [R1+0x36d4], R4 ;  /* 0x0036d40401007387 */ /* 0x0005e20000100800 */
[----:B------:R2:W-:Y:S02]  /*477f0*/  STL [R1+0x938], RZ ;  /* 0x000938ff01007387 */ /* 0x0005e40000100800 */
[----:B------:R2:W-:Y:S02]  /*47800*/  STL [R1+0x93c], RZ ;  /* 0x00093cff01007387 */ /* 0x0005e40000100800 */
[----:B------:R2:W-:Y:S01]  /*47810*/  STL [R1+0x920], RZ ;  /* 0x000920ff01007387 */ /* 0x0005e20000100800 */
[----:B------:R2:W-:Y:S01]  /*47820*/  STL [R1+0x924], RZ ;  /* 0x000924ff01007387 */ /* 0x0005e20000100800 */
        /* <DEDUP_REMOVED lines=79> */
[----:B------:R2:W-:Y:S04]  /*47d20*/  STL [R1+0x864], RZ ;  /* 0x000864ff01007387 */ /* 0x0005e80000100800 */
[----:B------:R-:W3:Y:S01]  /*47d30*/  S2R R24, SR_TID.X ;  /* 0x0000000000187919 */ /* 0x000ee20000002100 */
        /* <DEDUP_REMOVED lines=20> */
[----:B---3--:R-:W-:-:S05]  /*47e80*/  LOP3.LUT R24, R24, 0x7f, RZ, 0xc0, !PT ;  /* 0x0000007f18187812 */ /* 0x008fca00078ec0ff */
[----:B------:R-:W-:Y:S02]  /*47e90*/  IMAD.SHL.U32 R3, R24, 0x2, RZ ;  /* 0x0000000218037824 */ /* 0x000fe400078e00ff */
[----:B------:R-:W-:Y:S01]  /*47ea0*/  IMAD.MOV.U32 R24, RZ, RZ, c[0x0][0x18c] ;  /* 0x00006300ff187624 */ /* 0x000fe200078e00ff */
[----:B------:R-:W-:-:S03]  /*47eb0*/  ULDC UR4, c[0x0][0x188] ;  /* 0x0000620000047ab9 */ /* 0x000fc60000000800 */
[----:B0-----:R-:W-:Y:S01]  /*47ec0*/  IMAD.SHL.U32 R2, R24, 0x100, RZ ;  /* 0x0000010018027824 */ /* 0x001fe200078e00ff */
[----:B------:R-:W-:-:S04]  /*47ed0*/  USHF.L.U32 UR4, UR4, 0x8, URZ ;  /* 0x0000000804047899 */ /* 0x000fc8000800063f */
[----:B-1----:R-:W-:Y:S01]  /*47ee0*/  SHF.R.S32.HI R0, RZ, 0x1f, R2 ;  /* 0x0000001fff007819 */ /* 0x002fe20000011402 */
[----:B------:R-:W-:Y:S02]  /*47ef0*/  USHF.R.S32.HI UR5, URZ, 0x1f, UR4 ;  /* 0x0000001f3f057899 */ /* 0x000fe40008011404 */
[----:B--2---:R-:W-:Y:S01]  /*47f00*/  IMAD.MOV.U32 R23, RZ, RZ, 0xff ;  /* 0x000000ffff177424 */ /* 0x004fe200078e00ff */
[----:B------:R-:W-:Y:S01]  /*47f10*/  SHF.L.U64.HI R0, R2, 0x1, R0 ;  /* 0x0000000102007819 */ /* 0x000fe20000010200 */
[----:B------:R-:W-:-:S03]  /*47f20*/  USHF.L.U32 UR10, UR4, 0x1, URZ ;  /* 0x00000001040a7899 */ /* 0x000fc6000800063f */
[----:B------:R-:W-:-:S04]  /*47f30*/  IADD3 R23, R23, c[0x0][0x180], RZ ;  /* 0x0000600017177a10 */ /* 0x000fc80007ffe0ff */
[----:B------:R-:W-:-:S04]  /*47f40*/  SHF.R.S32.HI R24, RZ, 0x1f, R23 ;  /* 0x0000001fff187819 */ /* 0x000fc80000011417 */
[----:B------:R-:W-:-:S04]  /*47f50*/  LEA.HI R24, R24, R23, RZ, 0x8 ;  /* 0x0000001718187211 */ /* 0x000fc800078f40ff */
[----:B------:R-:W-:Y:S02]  /*47f60*/  SHF.R.S32.HI R5, RZ, 0x8, R24 ;  /* 0x00000008ff057819 */ /* 0x000fe40000011418 */
[----:B------:R-:W0:Y:S01]  /*47f70*/  S2R R24, SR_TID.X ;  /* 0x0000000000187919 */ /* 0x000e220000002100 */
[----:B------:R-:W-:-:S03]  /*47f80*/  USHF.L.U64.HI UR5, UR4, 0x1, UR5 ;  /* 0x0000000104057899 */ /* 0x000fc60008010205 */
[----:B------:R-:W-:Y:S04]  /*47f90*/  STL [R1+0x6d8], RZ ;  /* 0x0006d8ff01007387 */ /* 0x000fe80000100800 */
[----:B------:R-:W-:Y:S04]  /*47fa0*/  STL [R1+0x6dc], RZ ;  /* 0x0006dcff01007387 */ /* 0x000fe80000100800 */
[----:B------:R-:W-:Y:S01]  /*47fb0*/  STL [R1+0x6c0], RZ ;  /* 0x0006c0ff01007387 */ /* 0x000fe20000100800 */
[C---:B0-----:R-:W-:Y:S01]  /*47fc0*/  IMAD.SHL.U32 R23, R24.reuse, 0x2, RZ ;  /* 0x0000000218177824 */ /* 0x041fe200078e00ff */
[----:B------:R-:W-:-:S05]  /*47fd0*/  LOP3.LUT R24, R24, 0x7, RZ, 0xc0, !PT ;  /* 0x0000000718187812 */ /* 0x000fca00078ec0ff */
[----:B------:R-:W-:-:S05]  /*47fe0*/  IMAD R24, R24, 0x90, RZ ;  /* 0x0000009018187824 */ /* 0x000fca00078e02ff */
[----:B------:R-:W-:-:S04]  /*47ff0*/  LOP3.LUT R24, R24, 0x10, R23, 0x78, !PT ;  /* 0x0000001018187812 */ /* 0x000fc800078e7817 */
[----:B------:R-:W-:-:S05]  /*48000*/  LOP3.LUT R2, R24, 0x400, R4, 0xf8, !PT ;  /* 0x0000040018027812 */ /* 0x000fca00078ef804 */
[----:B------:R0:W-:Y:S04]  /*48010*/  STL [R1+0x9c4], R2 ;  /* 0x0009c40201007387 */ /* 0x0001e80000100800 */
        /* <DEDUP_REMOVED lines=127> */
[----:B------:R-:W0:Y:S01]  /*48810*/  LDL R24, [R1+0x458] ;  /* 0x0004580001187983 */ /* 0x000e220000100800 */
[----:B------:R-:W-:Y:S01]  /*48820*/  LOP3.LUT P4, RZ, R22, 0x40, RZ, 0xc0, !PT ;  /* 0x0000004016ff7812 */ /* 0x000fe2000788c0ff */
[----:B------:R-:W-:Y:S01]  /*48830*/  UMOV UR4, URZ ;  /* 0x0000003f00047c82 */ /* 0x000fe20008000000 */
[----:B------:R-:W-:Y:S01]  /*48840*/  LOP3.LUT R4, R3, 0x20, RZ, 0x3c, !PT ;  /* 0x0000002003047812 */ /* 0x000fe200078e3cff */
[----:B------:R-:W2:Y:S01]  /*48850*/  S2R R23, SR_TID.X ;  /* 0x0000000000177919 */ /* 0x000ea20000002100 */
[----:B------:R-:W-:-:S02]  /*48860*/  SEL R22, RZ, 0x90, !P4 ;  /* 0x00000090ff167807 */ /* 0x000fc40006000000 */
[C---:B------:R-:W-:Y:S01]  /*48870*/  LOP3.LUT R5, R3.reuse, 0x30, RZ, 0x3c, !PT ;  /* 0x0000003003057812 */ /* 0x040fe200078e3cff */
[----:B------:R1:W-:Y:S01]  /*48880*/  STL [R1+0x590], RZ ;  /* 0x000590ff01007387 */ /* 0x0003e20000100800 */
[C---:B------:R-:W-:Y:S02]  /*48890*/  LOP3.LUT R4, R3.reuse, 0x40, RZ, 0x3c, !PT ;  /* 0x0000004003047812 */ /* 0x040fe400078e3cff */
[C---:B------:R-:W-:Y:S01]  /*488a0*/  LOP3.LUT R5, R3.reuse, 0x50, RZ, 0x3c, !PT ;  /* 0x0000005003057812 */ /* 0x040fe200078e3cff */
[----:B------:R1:W-:Y:S01]  /*488b0*/  STL [R1+0x594], RZ ;  /* 0x000594ff01007387 */ /* 0x0003e20000100800 */
[C---:B------:R-:W-:Y:S02]  /*488c0*/  LOP3.LUT R6, R3.reuse, 0x10, RZ, 0x3c, !PT ;  /* 0x0000001003067812 */ /* 0x040fe400078e3cff */
[C---:B------:R-:W-:Y:S01]  /*488d0*/  LOP3.LUT R4, R3.reuse, 0x60, RZ, 0x3c, !PT ;  /* 0x0000006003047812 */ /* 0x040fe200078e3cff */
[----:B------:R1:W-:Y:S01]  /*488e0*/  STL [R1+0x598], RZ ;  /* 0x000598ff01007387 */ /* 0x0003e20000100800 */
[----:B------:R-:W-:-:S03]  /*488f0*/  LOP3.LUT R3, R3, 0x70, RZ, 0x3c, !PT ;  /* 0x0000007003037812 */ /* 0x000fc600078e3cff */
[----:B------:R1:W-:Y:S04]  /*48900*/  STL [R1+0x59c], RZ ;  /* 0x00059cff01007387 */ /* 0x0003e80000100800 */
[----:B------:R1:W-:Y:S01]  /*48910*/  STL [R1+0x580], RZ ;  /* 0x000580ff01007387 */ /* 0x0003e20000100800 */
[----:B--2---:R-:W-:-:S03]  /*48920*/  LOP3.LUT R23, R23, 0x3f, RZ, 0xc0, !PT ;  /* 0x0000003f17177812 */ /* 0x004fc600078ec0ff */
[----:B------:R1:W-:Y:S02]  /*48930*/  STL [R1+0x584], RZ ;  /* 0x000584ff01007387 */ /* 0x0003e40000100800 */
[----:B------:R-:W-:Y:S02]  /*48940*/  IMAD.SHL.U32 R23, R23, 0x2, RZ ;  /* 0x0000000217177824 */ /* 0x000fe400078e00ff */
[----:B------:R1:W-:Y:S04]  /*48950*/  STL [R1+0x588], RZ ;  /* 0x000588ff01007387 */ /* 0x0003e80000100800 */
[----:B------:R1:W-:Y:S01]  /*48960*/  STL [R1+0x58c], RZ ;  /* 0x00058cff01007387 */ /* 0x0003e20000100800 */
[----:B------:R-:W-:-:S03]  /*48970*/  LOP3.LUT R22, R22, R23, RZ, 0x3c, !PT ;  /* 0x0000001716167212 */ /* 0x000fc600078e3cff */
[----:B------:R1:W-:Y:S01]  /*48980*/  STL [R1+0x4b0], RZ ;  /* 0x0004b0ff01007387 */ /* 0x0003e20000100800 */
[C---:B------:R-:W-:Y:S02]  /*48990*/  LOP3.LUT R5, R22.reuse, 0x20, RZ, 0x3c, !PT ;  /* 0x0000002016057812 */ /* 0x040fe400078e3cff */
[----:B------:R-:W-:Y:S01]  /*489a0*/  LOP3.LUT R4, R22, 0x40, RZ, 0x3c, !PT ;  /* 0x0000004016047812 */ /* 0x000fe200078e3cff */
[----:B------:R1:W-:Y:S01]  /*489b0*/  STL [R1+0x4b4], RZ ;  /* 0x0004b4ff01007387 */ /* 0x0003e20000100800 */
[----:B------:R-:W-:Y:S02]  /*489c0*/  LOP3.LUT R5, R2, 0x20, RZ, 0x3c, !PT ;  /* 0x0000002002057812 */ /* 0x000fe400078e3cff */
[----:B------:R-:W-:Y:S01]  /*489d0*/  LOP3.LUT R3, R22, 0x60, RZ, 0x3c, !PT ;  /* 0x0000006016037812 */ /* 0x000fe200078e3cff */
[----:B------:R1:W-:Y:S01]  /*489e0*/  STL [R1+0x4b8], RZ ;  /* 0x0004b8ff01007387 */ /* 0x0003e20000100800 */
[C---:B------:R-:W-:Y:S02]  /*489f0*/  LOP3.LUT R4, R2.reuse, 0x40, RZ, 0x3c, !PT ;  /* 0x0000004002047812 */ /* 0x040fe400078e3cff */
[----:B------:R-:W-:Y:S01]  /*48a00*/  LOP3.LUT R3, R2, 0x60, RZ, 0x3c, !PT ;  /* 0x0000006002037812 */ /* 0x000fe200078e3cff */
        /* <DEDUP_REMOVED lines=9> */
[----:B------:R1:W-:Y:S04]  /*48aa0*/  STL [R1+0x9e4], R5 ;  /* 0x0009e40501007387 */ /* 0x0003e80000100800 */
[----:B------:R1:W-:Y:S04]  /*48ab0*/  STL [R1+0x9e0], R4 ;  /* 0x0009e00401007387 */ /* 0x0003e80000100800 */
[----:B------:R1:W-:Y:S01]  /*48ac0*/  STL [R1+0x9dc], R3 ;  /* 0x0009dc0301007387 */ /* 0x0003e20000100800 */
[----:B0-----:R-:W-:-:S05]  /*48ad0*/  LOP3.LUT R2, R24, 0x40, RZ, 0x3c, !PT ;  /* 0x0000004018027812 */ /* 0x001fca00078e3cff */
[----:B------:R1:W-:Y:S02]  /*48ae0*/  STL [R1+0x36c0], R2 ;  /* 0x0036c00201007387 */ /* 0x0003e40000100800 */
.L_x_3:
[----:B-1---5:R-:W2:Y:S04]  /*48af0*/  LDL R3, [R1+0x3324] ;  /* 0x0033240001037983 */ /* 0x022ea80000100800 */
[----:B--2---:R0:W-:Y:S04]  /*48b00*/  STL [R1+0x4bec], R3 ;  /* 0x004bec0301007387 */ /* 0x0041e80000100800 */
[----:B------:R-:W2:Y:S01]  /*48b10*/  LDL R2, [R1+0x3328] ;  /* 0x0033280001027983 */ /* 0x000ea20000100800 */
[----:B------:R-:W-:Y:S02]  /*48b20*/  UMOV UR6, 0xffffff00 ;  /* 0xffffff0000067882 */ /* 0x000fe40000000000 */
[----:B------:R-:W-:-:S02]  /*48b30*/  ULDC UR7, c[0x0][0x180] ;  /* 0x0000600000077ab9 */ /* 0x000fc40000000800 */
[----:B------:R-:W-:Y:S01]  /*48b40*/  UIMAD UR6, UR4, UR6, UR7 ;  /* 0x00000006040672a4 */ /* 0x000fe2000f8e0207 */
[----:B0-----:R-:W0:Y:S04]  /*48b50*/  S2R R3, SR_TID.X ;  /* 0x0000000000037919 */ /* 0x001e280000002100 */
[----:B--2---:R-:W-:Y:S04]  /*48b60*/  STL [R1+0x4bf0], R2 ;  /* 0x004bf00201007387 */ /* 0x004fe80000100800 */
        /* <DEDUP_REMOVED lines=19> */
[----:B------:R-:W-:Y:S04]  /*48ca0*/  STL [R1+0x49b4], R5 ;  /* 0x0049b40501007387 */ /* 0x000fe80000100800 */
[----:B------:R-:W-:Y:S01]  /*48cb0*/  STL [R1+0x49fc], R5 ;  /* 0x0049fc0501007387 */ /* 0x000fe20000100800 */
[----:B0-----:R-:W-:-:S03]  /*48cc0*/  SHF.R.U32.HI R15, RZ, 0x6, R3 ;  /* 0x00000006ff0f7819 */ /* 0x001fc60000011603 */
[----:B------:R-:W-:Y:S01]  /*48cd0*/  STL [R1+0x4a10], R5 ;  /* 0x004a100501007387 */ /* 0x000fe20000100800 */
[----:B------:R-:W-:Y:S02]  /*48ce0*/  SHF.R.U32.HI R3, RZ, 0x6, R3 ;  /* 0x00000006ff037819 */ /* 0x000fe40000011603 */
[----:B------:R-:W-:Y:S01]  /*48cf0*/  SGXT.U32 R15, R15, 0x1 ;  /* 0x000000010f0f781a */ /* 0x000fe20000000000 */
[----:B------:R-:W-:Y:S01]  /*48d00*/  STL [R1+0x4a1c], R5 ;  /* 0x004a1c0501007387 */ /* 0x000fe20000100800 */
[----:B------:R-:W-:Y:S02]  /*48d10*/  SGXT.U32 R3, R3, 0x1 ;  /* 0x000000010303781a */ /* 0x000fe40000000000 */
[----:B------:R-:W-:Y:S01]  /*48d20*/  LOP3.LUT R2, R15, 0x2, RZ, 0xfc, !PT ;  /* 0x000000020f027812 */ /* 0x000fe200078efcff */
[----:B------:R-:W-:Y:S01]  /*48d30*/  STL [R1+0x4a28], R5 ;  /* 0x004a280501007387 */ /* 0x000fe20000100800 */
[----:B------:R-:W-:Y:S02]  /*48d40*/  LOP3.LUT R3, R3, 0x6, RZ, 0xfc, !PT ;  /* 0x0000000603037812 */ /* 0x000fe400078efcff */
[----:B------:R-:W-:Y:S01]  /*48d50*/  ISETP.GE.AND P1, PT, R2, UR6, PT ;  /* 0x0000000602007c0c */ /* 0x000fe2000bf26270 */
[----:B------:R-:W-:Y:S01]  /*48d60*/  STL [R1+0x4a34], R5 ;  /* 0x004a340501007387 */ /* 0x000fe20000100800 */
[----:B------:R-:W-:-:S03]  /*48d70*/  LOP3.LUT R15, R15, 0x4, RZ, 0xfc, !PT ;  /* 0x000000040f0f7812 */ /* 0x000fc600078efcff */
        /* <DEDUP_REMOVED lines=136> */
[----:B------:R-:W-:Y:S01]  /*49600*/  STL [R1+0x4964], R19 ;  /* 0x0049641301007387 */ /* 0x000fe20000100800 */
[----:B------:R-:W-:-:S03]  /*49610*/  ISETP.GE.AND P3, PT, R3, UR6, PT ;  /* 0x0000000603007c0c */ /* 0x000fc6000bf66270 */
[----:B------:R-:W-:Y:S04]  /*49620*/  STL [R1+0x4960], R20 ;  /* 0x0049601401007387 */ /* 0x000fe80000100800 */
[----:B------:R-:W-:Y:S04]  /*49630*/  STL [R1+0x495c], R21 ;  /* 0x00495c1501007387 */ /* 0x000fe80000100800 */
[----:B------:R-:W-:Y:S04]  /*49640*/  STL [R1+0x38dc], R0 ;  /* 0x0038dc0001007387 */ /* 0x000fe80000100800 */
[----:B------:R-:W2:Y:S04]  /*49650*/  LDL.LU R2, [R1+0x4bf0] ;  /* 0x004bf00001027983 */ /* 0x000ea80000300800 */
[----:B------:R-:W2:Y:S04]  /*49660*/  LDL.LU R3, [R1+0x4bec] ;  /* 0x004bec0001037983 */ /* 0x000ea80000300800 */
[----:B------:R-:W1:Y:S01]  /*49670*/  S2R R12, SR_TID.X ;  /* 0x00000000000c7919 */ /* 0x000e620000002100 */
[----:B0-----:R-:W-:-:S02]  /*49680*/  PRMT R9, RZ, 0x7610, R9 ;  /* 0x00007610ff097816 */ /* 0x001fc40000000009 */
[----:B-1----:R-:W-:-:S04]  /*49690*/  SHF.R.U32.HI R13, RZ, 0x6, R12 ;  /* 0x00000006ff0d7819 */ /* 0x002fc8000001160c */
[----:B------:R-:W-:-:S04]  /*496a0*/  SGXT.U32 R13, R13, 0x1 ;  /* 0x000000010d0d781a */ /* 0x000fc80000000000 */
[----:B------:R-:W-:-:S13]  /*496b0*/  ISETP.GE.AND P0, PT, R13, UR6, PT ;  /* 0x000000060d007c0c */ /* 0x000fda000bf06270 */
[----:B--2---:R0:W2:Y:S04]  /*496c0*/  @!P0 LDG.E.U16 R9, [R2.64] ;  /* 0x0000000802098981 */ /* 0x0040a8000c1e1500 */
[----:B0-----:R-:W3:Y:S04]  /*496d0*/  LDL R2, [R1+0x1320] ;  /* 0x0013200001027983 */ /* 0x001ee80000100800 */
[----:B--2---:R0:W-:Y:S04]  /*496e0*/  STL [R1+0x2b0], R9 ;  /* 0x0002b00901007387 */ /* 0x0041e80000100800 */
[----:B------:R-:W3:Y:S01]  /*496f0*/  LDL R3, [R1+0x132c] ;  /* 0x00132c0001037983 */ /* 0x000ee20000100800 */
[----:B------:R-:W-:-:S02]  /*49700*/  PRMT R5, RZ, 0x7610, R5 ;  /* 0x00007610ff057816 */ /* 0x000fc40000000005 */
[----:B------:R-:W-:Y:S02]  /*49710*/  ISETP.GE.AND P2, PT, R15, UR6, PT ;  /* 0x000000060f007c0c */ /* 0x000fe4000bf46270 */
[----:B------:R-:W1:Y:S01]  /*49720*/  S2R R15, SR_TID.X ;  /* 0x00000000000f7919 */ /* 0x000e620000002100 */
[----:B---3--:R-:W-:-:S04]  /*49730*/  @!P1 LOP3.LUT R3, R3, R2, RZ, 0x3c, !PT ;  /* 0x0000000203039212 */ /* 0x008fc800078e3cff */
[----:B------:R-:W-:-:S04]  /*49740*/  @!P1 LOP3.LUT R2, R3, R2, RZ, 0x3c, !PT ;  /* 0x0000000203029212 */ /* 0x000fc800078e3cff */
[----:B------:R-:W-:-:S05]  /*49750*/  @!P1 LOP3.LUT R3, R3, R2, RZ, 0x3c, !PT ;  /* 0x0000000203039212 */ /* 0x000fca00078e3cff */
[----:B------:R2:W3:Y:S01]  /*49760*/  @!P1 LDG.E.U16 R5, [R2.64] ;  /* 0x0000000802059981 */ /* 0x0004e2000c1e1500 */
[----:B-1----:R-:W-:-:S04]  /*49770*/  SHF.R.U32.HI R15, RZ, 0x6, R15 ;  /* 0x00000006ff0f7819 */ /* 0x002fc8000001160f */
[----:B------:R-:W-:-:S04]  /*49780*/  SGXT.U32 R15, R15, 0x1 ;  /* 0x000000010f0f781a */ /* 0x000fc80000000000 */
[----:B0-----:R-:W-:-:S04]  /*49790*/  LOP3.LUT R9, R15, 0x8, RZ, 0xfc, !PT ;  /* 0x000000080f097812 */ /* 0x001fc800078efcff */
[----:B------:R-:W-:Y:S02]  /*497a0*/  ISETP.GE.AND P0, PT, R9, UR6, PT ;  /* 0x0000000609007c0c */ /* 0x000fe4000bf06270 */
[----:B------:R-:W4:Y:S04]  /*497b0*/  LDL.LU R9, [R1+0x4be8] ;  /* 0x004be80001097983 */ /* 0x000f280000300800 */
[----:B--2---:R-:W2:Y:S04]  /*497c0*/  LDL R2, [R1+0x1328] ;  /* 0x0013280001027983 */ /* 0x004ea80000100800 */
[----:B---3--:R0:W-:Y:S04]  /*497d0*/  STL [R1+0x2ac], R5 ;  /* 0x0002ac0501007387 */ /* 0x0081e80000100800 */
[----:B------:R-:W2:Y:S01]  /*497e0*/  LDL R3, [R1+0x3320] ;  /* 0x0033200001037983 */ /* 0x000ea20000100800 */
[----:B------:R-:W-:-:S03]  /*497f0*/  PRMT R10, RZ, 0x7610, R10 ;  /* 0x00007610ff0a7816 */ /* 0x000fc6000000000a */
[----:B------:R-:W1:Y:S01]  /*49800*/  S2R R15, SR_TID.X ;  /* 0x00000000000f7919 */ /* 0x000e620000002100 */
[----:B--2---:R-:W-:-:S04]  /*49810*/  @!P2 LOP3.LUT R3, R3, R2, RZ, 0x3c, !PT ;  /* 0x000000020303a212 */ /* 0x004fc800078e3cff */
        /* <DEDUP_REMOVED lines=11> */
[----:B----4-:R-:W-:-:S03]  /*498d0*/  PRMT R9, RZ, 0x7610, R9 ;  /* 0x00007610ff097816 */ /* 0x010fc60000000009 */
        /* <DEDUP_REMOVED lines=1614> */
[----:B------:R-:W2:Y:S01]  /*4fdc0*/  @!P2 LDG.E.U16 R5, [R2.64] ;  /* 0x000000080205a981 */ /* 0x000ea2000c1e1500 */
[----:B-1----:R-:W-:-:S04]  /*4fdd0*/  SHF.R.U32.HI R15, RZ, 0x6, R15 ;  /* 0x00000006ff0f7819 */ /* 0x002fc8000001160f */
[----:B------:R-:W-:-:S04]  /*4fde0*/  SGXT.U32 R15, R15, 0x1 ;  /* 0x000000010f0f781a */ /* 0x000fc80000000000 */
[----:B0-----:R-:W-:-:S04]  /*4fdf0*/  LOP3.LUT R9, R15, 0xf2, RZ, 0xfc, !PT ;  /* 0x000000f20f097812 */ /* 0x001fc800078efcff */
[----:B------:R-:W-:Y:S02]  /*4fe00*/  ISETP.GE.AND P1, PT, R9, UR6, PT ;  /* 0x0000000609007c0c */ /* 0x000fe4000bf26270 */
[----:B------:R-:W3:Y:S04]  /*4fe10*/  LDL.LU R9, [R1+0x4a14] ;  /* 0x004a140001097983 */ /* 0x000ee80000300800 */
[----:B--2---:R0:W-:Y:S04]  /*4fe20*/  STL [R1+0xd8], R5 ;  /* 0x0000d80501007387 */ /* 0x0041e80000100800 */
[----:B------:R-:W2:Y:S04]  /*4fe30*/  LDL R2, [R1+0x2f80] ;  /* 0x002f800001027983 */ /* 0x000ea80000100800 */
[----:B------:R-:W2:Y:S01]  /*4fe40*/  LDL R3, [R1+0x2f84] ;  /* 0x002f840001037983 */ /* 0x000ea20000100800 */
[----:B----4-:R-:W-:-:S03]  /*4fe50*/  PRMT R10, RZ, 0x7610, R10 ;  /* 0x00007610ff0a7816 */ /* 0x010fc6000000000a */
[----:B------:R-:W0:Y:S01]  /*4fe60*/  S2R R15, SR_TID.X ;  /* 0x00000000000f7919 */ /* 0x000e220000002100 */
[----:B--2---:R-:W-:-:S04]  /*4fe70*/  @!P3 LOP3.LUT R3, R3, R2, RZ, 0x3c, !PT ;  /* 0x000000020303b212 */ /* 0x004fc800078e3cff */
[----:B------:R-:W-:-:S04]  /*4fe80*/  @!P3 LOP3.LUT R2, R3, R2, RZ, 0x3c, !PT ;  /* 0x000000020302b212 */ /* 0x000fc800078e3cff */
[----:B------:R-:W-:-:S05]  /*4fe90*/  @!P3 LOP3.LUT R3, R3, R2, RZ, 0x3c, !PT ;  /* 0x000000020303b212 */ /* 0x000fca00078e3cff */
[----:B------:R1:W2:Y:S01]  /*4fea0*/  @!P3 LDG.E.U16 R10, [R2.64] ;  /* 0x00000008020ab981 */ /* 0x0002a2000c1e1500 */
[----:B0-----:R-:W-:-:S04]  /*4feb0*/  SHF.R.U32.HI R5, RZ, 0x6, R15 ;  /* 0x00000006ff057819 */ /* 0x001fc8000001160f */
[----:B------:R-:W-:-:S04]  /*4fec0*/  SGXT.U32 R5, R5, 0x1 ;  /* 0x000000010505781a */ /* 0x000fc80000000000 */
[----:B------:R-:W-:-:S04]  /*4fed0*/  LOP3.LUT R5, R5, 0xf4, RZ, 0xfc, !PT ;  /* 0x000000f405057812 */ /* 0x000fc800078efcff */
[----:B------:R-:W-:Y:S02]  /*4fee0*/  ISETP.GE.AND P2, PT, R5, UR6, PT ;  /* 0x0000000605007c0c */ /* 0x000fe4000bf46270 */
[----:B------:R-:W4:Y:S04]  /*4fef0*/  LDL.LU R5, [R1+0x4a10] ;  /* 0x004a100001057983 */ /* 0x000f280000300800 */
[----:B-1----:R-:W4:Y:S04]  /*4ff00*/  LDL R2, [R1+0x2f78] ;  /* 0x002f780001027983 */ /* 0x002f280000100800 */
[----:B--2---:R0:W-:Y:S04]  /*4ff10*/  STL [R1+0xd4], R10 ;  /* 0x0000d40a01007387 */ /* 0x0041e80000100800 */
[----:B------:R-:W4:Y:S01]  /*4ff20*/  LDL R3, [R1+0x2f7c] ;  /* 0x002f7c0001037983 */ /* 0x000f220000100800 */
[----:B---3--:R-:W-:-:S02]  /*4ff30*/  PRMT R9, RZ, 0x7610, R9 ;  /* 0x00007610ff097816 */ /* 0x008fc40000000009 */
[----:B------:R-:W-:Y:S02]  /*4ff40*/  SHF.R.U32.HI R15, RZ, 0x6, R15 ;  /* 0x00000006ff0f7819 */ /* 0x000fe4000001160f */
[----:B----4-:R-:W-:-:S04]  /*4ff50*/  @!P0 LOP3.LUT R3, R3, R2, RZ, 0x3c, !PT ;  /* 0x0000000203038212 */ /* 0x010fc800078e3cff */
[----:B------:R-:W-:-:S04]  /*4ff60*/  @!P0 LOP3.LUT R2, R3, R2, RZ, 0x3c, !PT ;  /* 0x0000000203028212 */ /* 0x000fc800078e3cff */
[----:B------:R-:W-:-:S05]  /*4ff70*/  @!P0 LOP3.LUT R3, R3, R2, RZ, 0x3c, !PT ;  /* 0x0000000203038212 */ /* 0x000fca00078e3cff */
[----:B------:R1:W2:Y:S01]  /*4ff80*/  @!P0 LDG.E.U16 R9, [R2.64] ;  /* 0x0000000802098981 */ /* 0x0002a2000c1e1500 */
[----:B------:R-:W-:-:S04]  /*4ff90*/  SGXT.U32 R15, R15, 0x1 ;  /* 0x000000010f0f781a */ /* 0x000fc80000000000 */
[----:B------:R-:W-:-:S04]  /*4ffa0*/  LOP3.LUT R15, R15, 0xf6, RZ, 0xfc, !PT ;  /* 0x000000f60f0f7812 */ /* 0x000fc800078efcff */
[----:B------:R-:W-:Y:S02]  /*4ffb0*/  ISETP.GE.AND P3, PT, R15, UR6, PT ;  /* 0x000000060f007c0c */ /* 0x000fe4000bf66270 */
[----:B------:R-:W3:Y:S04]  /*4ffc0*/  LDL.LU R15, [R1+0x4a0c] ;  /* 0x004a0c00010f7983 */ /* 0x000ee80000300800 */
[----:B-1----:R-:W4:Y:S04]  /*4ffd0*/  LDL R2, [R1+0x2f70] ;  /* 0x002f700001027983 */ /* 0x002f280000100800 */
[----:B--2---:R1:W-:Y:S04]  /*4ffe0*/  STL [R1+0xd0], R9 ;  /* 0x0000d00901007387 */ /* 0x0043e80000100800 */
[----:B------:R-:W4:Y:S01]  /*4fff0*/  LDL R3, [R1+0x2f74] ;  /* 0x002f740001037983 */ /* 0x000f220000100800 */
[----:B---3--:R-:W-:-:S03]  /*50000*/  PRMT R15, RZ, 0x7610, R15 ;  /* 0x00007610ff0f7816 */ /* 0x008fc6000000000f */
[----:B0-----:R-:W0:Y:S01]  /*50010*/  S2R R10, SR_TID.X ;  /* 0x00000000000a7919 */ /* 0x001e220000002100 */
[----:B----4-:R-:W-:-:S04]  /*50020*/  @!P1 LOP3.LUT R3, R3, R2, RZ, 0x3c, !PT ;  /* 0x0000000203039212 */ /* 0x010fc800078e3cff */
[----:B------:R-:W-:-:S04]  /*50030*/  @!P1 LOP3.LUT R2, R3, R2, RZ, 0x3c, !PT ;  /* 0x0000000203029212 */ /* 0x000fc800078e3cff */
[----:B------:R-:W-:-:S05]  /*50040*/  @!P1 LOP3.LUT R3, R3, R2, RZ, 0x3c, !PT ;  /* 0x0000000203039212 */ /* 0x000fca00078e3cff */
[----:B------:R-:W2:Y:S01]  /*50050*/  @!P1 LDG.E.U16 R15, [R2.64] ;  /* 0x00000008020f9981 */ /* 0x000ea2000c1e1500 */
[----:B0-----:R-:W-:-:S04]  /*50060*/  SHF.R.U32.HI R10, RZ, 0x6, R10 ;  /* 0x00000006ff0a7819 */ /* 0x001fc8000001160a */
[----:B------:R-:W-:-:S04]  /*50070*/  SGXT.U32 R10, R10, 0x1 ;  /* 0x000000010a0a781a */ /* 0x000fc80000000000 */
[----:B-1----:R-:W-:-:S04]  /*50080*/  LOP3.LUT R9, R10, 0xf8, RZ, 0xfc, !PT ;  /* 0x000000f80a097812 */ /* 0x002fc800078efcff */
[----:B------:R-:W-:Y:S02]  /*50090*/  ISETP.GE.AND P0, PT, R9, UR6, PT ;  /* 0x0000000609007c0c */ /* 0x000fe4000bf06270 */
[----:B------:R-:W3:Y:S04]  /*500a0*/  LDL.LU R9, [R1+0x4a08] ;  /* 0x004a080001097983 */ /* 0x000ee80000300800 */
[----:B--2---:R0:W-:Y:S04]  /*500b0*/  STL [R1+0xcc], R15 ;  /* 0x0000cc0f01007387 */ /* 0x0041e80000100800 */
[----:B0-----:R-:W2:Y:S04]  /*500c0*/  LDL.LU R15, [R1+0x4a04] ;  /* 0x004a0400010f7983 */ /* 0x001ea80000300800 */
[----:B------:R-:W4:Y:S04]  /*500d0*/  LDL R2, [R1+0x2f68] ;  /* 0x002f680001027983 */ /* 0x000f280000100800 */
[----:B------:R-:W4:Y:S01]  /*500e0*/  LDL R3, [R1+0x2f6c] ;  /* 0x002f6c0001037983 */ /* 0x000f220000100800 */
[----:B------:R-:W-:-:S03]  /*500f0*/  PRMT R5, RZ, 0x7610, R5 ;  /* 0x00007610ff057816 */ /* 0x000fc60000000005 */
[----:B------:R-:W0:Y:S01]  /*50100*/  S2R R10, SR_TID.X ;  /* 0x00000000000a7919 */ /* 0x000e220000002100 */
[----:B----4-:R-:W-:-:S04]  /*50110*/  @!P2 LOP3.LUT R3, R3, R2, RZ, 0x3c, !PT ;  /* 0x000000020303a212 */ /* 0x010fc800078e3cff */
[----:B------:R-:W-:-:S04]  /*50120*/  @!P2 LOP3.LUT R2, R3, R2, RZ, 0x3c, !PT ;  /* 0x000000020302a212 */ /* 0x000fc800078e3cff */
[----:B------:R-:W-:-:S05]  /*50130*/  @!P2 LOP3.LUT R3, R3, R2, RZ, 0x3c, !PT ;  /* 0x000000020303a212 */ /* 0x000fca00078e3cff */
[----:B------:R-:W4:Y:S01]  /*50140*/  @!P2 LDG.E.U16 R5, [R2.64] ;  /* 0x000000080205a981 */ /* 0x000f22000c1e1500 */
[----:B0-----:R-:W-:-:S04]  /*50150*/  SHF.R.U32.HI R10, RZ, 0x6, R10 ;  /* 0x00000006ff0a7819 */ /* 0x001fc8000001160a */
[----:B------:R-:W-:-:S04]  /*50160*/  SGXT.U32 R10, R10, 0x1 ;  /* 0x000000010a0a781a */ /* 0x000fc80000000000 */
[----:B------:R-:W-:-:S04]  /*50170*/  LOP3.LUT R10, R10, 0xfa, RZ, 0xfc, !PT ;  /* 0x000000fa0a0a7812 */ /* 0x000fc800078efcff */
[----:B------:R-:W-:Y:S02]  /*50180*/  ISETP.GE.AND P1, PT, R10, UR6, PT ;  /* 0x000000060a007c0c */ /* 0x000fe4000bf26270 */
[----:B------:R-:W2:Y:S04]  /*50190*/  LDL.LU R10, [R1+0x4a00] ;  /* 0x004a0000010a7983 */ /* 0x000ea80000300800 */
[----:B----4-:R0:W-:Y:S04]  /*501a0*/  STL [R1+0xc8], R5 ;  /* 0x0000c80501007387 */ /* 0x0101e80000100800 */
[----:B0-----:R-:W4:Y:S04]  /*501b0*/  LDL.LU R5, [R1+0x49fc] ;  /* 0x0049fc0001057983 */ /* 0x001f280000300800 */
[----:B------:R-:W3:Y:S04]  /*501c0*/  LDL R2, [R1+0x2f60] ;  /* 0x002f600001027983 */ /* 0x000ee80000100800 */
[----:B------:R-:W3:Y:S01]  /*501d0*/  LDL R3, [R1+0x2f64] ;  /* 0x002f640001037983 */ /* 0x000ee20000100800 */
[----:B--2---:R-:W-:-:S02]  /*501e0*/  PRMT R15, RZ, 0x7610, R15 ;  /* 0x00007610ff0f7816 */ /* 0x004fc4000000000f */
[----:B---3--:R-:W-:-:S04]  /*501f0*/  @!P3 LOP3.LUT R3, R3, R2, RZ, 0x3c, !PT ;  /* 0x000000020303b212 */ /* 0x008fc800078e3cff */
[----:B------:R-:W-:-:S04]  /*50200*/  @!P3 LOP3.LUT R2, R3, R2, RZ, 0x3c, !PT ;  /* 0x000000020302b212 */ /* 0x000fc800078e3cff */
[----:B------:R-:W-:-:S05]  /*50210*/  @!P3 LOP3.LUT R3, R3, R2, RZ, 0x3c, !PT ;  /* 0x000000020303b212 */ /* 0x000fca00078e3cff */
[----:B------:R-:W2:Y:S01]  /*50220*/  @!P3 LDG.E.U16 R15, [R2.64] ;  /* 0x00000008020fb981 */ /* 0x000ea2000c1e1500 */
[----:B------:R-:W-:-:S04]  /*50230*/  SHF.R.U32.HI R12, RZ, 0x6, R12 ;  /* 0x00000006ff0c7819 */ /* 0x000fc8000001160c */
[----:B------:R-:W-:-:S04]  /*50240*/  SGXT.U32 R12, R12, 0x1 ;  /* 0x000000010c0c781a */ /* 0x000fc80000000000 */
[----:B------:R-:W-:-:S04]  /*50250*/  LOP3.LUT R12, R12, 0xfc, RZ, 0xfc, !PT ;  /* 0x000000fc0c0c7812 */ /* 0x000fc800078efcff */
[----:B------:R-:W-:Y:S02]  /*50260*/  ISETP.GE.AND P2, PT, R12, UR6, PT ;  /* 0x000000060c007c0c */ /* 0x000fe4000bf46270 */
[----:B------:R-:W3:Y:S04]  /*50270*/  LDL.LU R12, [R1+0x49f8] ;  /* 0x0049f800010c7983 */ /* 0x000ee80000300800 */
[----:B--2---:R-:W-:Y:S04]  /*50280*/  STL [R1+0xc4], R15 ;  /* 0x0000c40f01007387 */ /* 0x004fe80000100800 */
[----:B------:R-:W2:Y:S04]  /*50290*/  LDL R2, [R1+0x2f58] ;  /* 0x002f580001027983 */ /* 0x000ea80000100800 */
[----:B------:R-:W2:Y:S01]  /*502a0*/  LDL R3, [R1+0x2f5c] ;  /* 0x002f5c0001037983 */ /* 0x000ea20000100800 */
[----:B---3--:R-:W-:-:S02]  /*502b0*/  PRMT R12, RZ, 0x7610, R12 ;  /* 0x00007610ff0c7816 */ /* 0x008fc4000000000c */
[----:B--2---:R-:W-:-:S04]  /*502c0*/  @!P0 LOP3.LUT R3, R3, R2, RZ, 0x3c, !PT ;  /* 0x0000000203038212 */ /* 0x004fc800078e3cff */
[----:B------:R-:W-:-:S04]  /*502d0*/  @!P0 LOP3.LUT R2, R3, R2, RZ, 0x3c, !PT ;  /* 0x0000000203028212 */ /* 0x000fc800078e3cff */
[----:B------:R-:W-:-:S05]  /*502e0*/  @!P0 LOP3.LUT R3, R3, R2, RZ, 0x3c, !PT ;  /* 0x0000000203038212 */ /* 0x000fca00078e3cff */
[----:B------:R-:W2:Y:S01]  /*502f0*/  @!P0 LDG.E.U16 R12, [R2.64] ;  /* 0x00000008020c8981 */ /* 0x000ea2000c1e1500 */
[----:B------:R-:W-:-:S04]  /*50300*/  LOP3.LUT R13, R13, 0xfe, RZ, 0xfc, !PT ;  /* 0x000000fe0d0d7812 */ /* 0x000fc800078efcff */
[----:B------:R-:W-:Y:S02]  /*50310*/  ISETP.GE.AND P3, PT, R13, UR6, PT ;  /* 0x000000060d007c0c */ /* 0x000fe4000bf66270 */
[----:B------:R-:W3:Y:S04]  /*50320*/  LDL.LU R13, [R1+0x49f4] ;  /* 0x0049f400010d7983 */ /* 0x000ee80000300800 */
[----:B--2---:R0:W-:Y:S04]  /*50330*/  STL [R1+0xc0], R12 ;  /* 0x0000c00c01007387 */ /* 0x0041e80000100800 */
[----:B0-----:R-:W2:Y:S04]  /*50340*/  LDL.LU R12, [R1+0x49f0] ;  /* 0x0049f000010c7983 */ /* 0x001ea80000300800 */
[----:B------:R-:W2:Y:S04]  /*50350*/  LDL R2, [R1+0x2f50] ;  /* 0x002f500001027983 */ /* 0x000ea80000100800 */
[----:B------:R-:W2:Y:S01]  /*50360*/  LDL R3, [R1+0x2f54] ;  /* 0x002f540001037983 */ /* 0x000ea20000100800 */
[----:B---3--:R-:W-:-:S03]  /*50370*/  PRMT R13, RZ, 0x7610, R13 ;  /* 0x00007610ff0d7816 */ /* 0x008fc6000000000d */
[----:B------:R-:W0:Y:S01]  /*50380*/  S2R R15, SR_TID.X ;  /* 0x00000000000f7919 */ /* 0x000e220000002100 */
[----:B--2---:R-:W-:-:S04]  /*50390*/  @!P1 LOP3.LUT R3, R3, R2, RZ, 0x3c, !PT ;  /* 0x0000000203039212 */ /* 0x004fc800078e3cff */
[----:B------:R-:W-:-:S04]  /*503a0*/  @!P1 LOP3.LUT R2, R3, R2, RZ, 0x3c, !PT ;  /* 0x0000000203029212 */ /* 0x000fc800078e3cff */
[----:B------:R-:W-:-:S05]  /*503b0*/  @!P1 LOP3.LUT R3, R3, R2, RZ, 0x3c, !PT ;  /* 0x0000000203039212 */ /* 0x000fca00078e3cff */
[----:B------:R-:W2:Y:S01]  /*503c0*/  @!P1 LDG.E.U16 R13, [R2.64] ;  /* 0x00000008020d9981 */ /* 0x000ea2000c1e1500 */
[----:B0-----:R-:W-:-:S04]  /*503d0*/  LOP3.LUT R15, R15, 0x7f, RZ, 0xc0, !PT ;  /* 0x0000007f0f0f7812 */ /* 0x001fc800078ec0ff */
[C---:B------:R-:W-:Y:S02]  /*503e0*/  ISETP.GE.AND P4, PT, R15.reuse, UR6, PT ;  /* 0x000000060f007c0c */ /* 0x040fe4000bf86270 */
[----:B------:R-:W-:-:S04]  /*503f0*/  LOP3.LUT R15, R15, 0x80, RZ, 0xfc, !PT ;  /* 0x000000800f0f7812 */ /* 0x000fc800078efcff */
[----:B------:R-:W-:Y:S02]  /*50400*/  ISETP.GE.AND P0, PT, R15, UR6, PT ;  /* 0x000000060f007c0c */ /* 0x000fe4000bf06270 */
[----:B------:R-:W3:Y:S04]  /*50410*/  LDL.LU R15, [R1+0x49ec] ;  /* 0x0049ec00010f7983 */ /* 0x000ee80000300800 */
[----:B--2---:R0:W-:Y:S04]  /*50420*/  STL [R1+0xbc], R13 ;  /* 0x0000bc0d01007387 */ /* 0x0041e80000100800 */
[----:B0-----:R-:W2:Y:S04]  /*50430*/  LDL.LU R13, [R1+0x49e8] ;  /* 0x0049e800010d7983 */ /* 0x001ea80000300800 */
[----:B------:R-:W2:Y:S04]  /*50440*/  LDL R2, [R1+0x2f48] ;  /* 0x002f480001027983 */ /* 0x000ea80000100800 */
[----:B------:R-:W2:Y:S01]  /*50450*/  LDL R3, [R1+0x2f4c] ;  /* 0x002f4c0001037983 */ /* 0x000ea20000100800 */
[----:B------:R-:W-:-:S02]  /*50460*/  PRMT R12, RZ, 0x7610, R12 ;  /* 0x00007610ff0c7816 */ /* 0x000fc4000000000c */
[----:B--2---:R-:W-:-:S04]  /*50470*/  @!P2 LOP3.LUT R3, R3, R2, RZ, 0x3c, !PT ;  /* 0x000000020303a212 */ /* 0x004fc800078e3cff */
[----:B------:R-:W-:-:S04]  /*50480*/  @!P2 LOP3.LUT R2, R3, R2, RZ, 0x3c, !PT ;  /* 0x000000020302a212 */ /* 0x000fc800078e3cff */
[----:B------:R-:W-:-:S05]  /*50490*/  @!P2 LOP3.LUT R3, R3, R2, RZ, 0x3c, !PT ;  /* 0x000000020303a212 */ /* 0x000fca00078e3cff */
[----:B------:R-:W2:Y:S04]  /*504a0*/  @!P2 LDG.E.U16 R12, [R2.64] ;  /* 0x00000008020ca981 */ /* 0x000ea8000c1e1500 */
        /* <DEDUP_REMOVED lines=8> */
[----:B------:R-:W2:Y:S01]  /*50530*/  @!P3 LDG.E.U16 R13, [R2.64] ;  /* 0x00000008020db981 */ /* 0x000ea2000c1e1500 */
[----:B------:R-:W-:-:S03]  /*50540*/  PRMT R12, RZ, 0x7610, R12 ;  /* 0x00007610ff0c7816 */ /* 0x000fc6000000000c */
[----:B------:R-:W-:Y:S06]  /*50550*/  BAR.SYNC.DEFER_BLOCKING 0x0 ;  /* 0x0000000000007b1d */ /* 0x000fec0000010000 */
[----:B--2---:R0:W-:Y:S04]  /*50560*/  STL [R1+0xb4], R13 ;  /* 0x0000b40d01007387 */ /* 0x0041e80000100800 */
[----:B0-----:R-:W2:Y:S04]  /*50570*/  LDL.LU R13, [R1+0x49e0] ;  /* 0x0049e000010d7983 */ /* 0x001ea80000300800 */
[----:B------:R-:W2:Y:S04]  /*50580*/  LDL R2, [R1+0x2f38] ;  /* 0x002f380001027983 */ /* 0x000ea80000100800 */
[----:B------:R-:W2:Y:S02]  /*50590*/  LDL R3, [R1+0x2f3c] ;  /* 0x002f3c0001037983 */ /* 0x000ea40000100800 */
        /* <DEDUP_REMOVED lines=80> */
[----:B---3--:R-:W-:-:S02]  /*50aa0*/  PRMT R15, RZ, 0x7610, R15 ;  /* 0x00007610ff0f7816 */ /* 0x008fc4000000000f */
[----:B--2---:R-:W-:-:S04]  /*50ab0*/  @!P0 LOP3.LUT R3, R3, R2, RZ, 0x3c, !PT ;  /* 0x0000000203038212 */ /* 0x004fc800078e3cff */
[----:B------:R-:W-:-:S04]  /*50ac0*/  @!P0 LOP3.LUT R2, R3, R2, RZ, 0x3c, !PT ;  /* 0x0000000203028212 */ /* 0x000fc800078e3cff */
[----:B------:R-:W-:-:S05]  /*50ad0*/  @!P0 LOP3.LUT R3, R3, R2, RZ, 0x3c, !PT ;  /* 0x0000000203038212 */ /* 0x000fca00078e3cff */
[----:B------:R-:W2:Y:S04]  /*50ae0*/  @!P0 LDG.E.U16 R15, [R2.64] ;  /* 0x00000008020f8981 */ /* 0x000ea8000c1e1500 */
[----:B--2---:R0:W-:Y:S04]  /*50af0*/  STL [R1+0x8c], R15 ;  /* 0x00008c0f01007387 */ /* 0x0041e80000100800 */
[----:B0-----:R-:W2:Y:S04]  /*50b00*/  LDL.LU R15, [R1+0x49b8] ;  /* 0x0049b800010f7983 */ /* 0x001ea80000300800 */
[----:B------:R-:W3:Y:S04]  /*50b10*/  LDL R2, [R1+0x2cd0] ;  /* 0x002cd00001027983 */ /* 0x000ee80000100800 */
[----:B------:R-:W3:Y:S01]  /*50b20*/  LDL R3, [R1+0x2cd4] ;  /* 0x002cd40001037983 */ /* 0x000ee20000100800 */
[----:B----4-:R-:W-:-:S02]  /*50b30*/  PRMT R5, RZ, 0x7610, R5 ;  /* 0x00007610ff057816 */ /* 0x010fc40000000005 */
[----:B---3--:R-:W-:-:S04]  /*50b40*/  @!P4 LOP3.LUT R3, R3, R2, RZ, 0x3c, !PT ;  /* 0x000000020303c212 */ /* 0x008fc800078e3cff */
[----:B------:R-:W-:-:S04]  /*50b50*/  @!P4 LOP3.LUT R2, R3, R2, RZ, 0x3c, !PT ;  /* 0x000000020302c212 */ /* 0x000fc800078e3cff */
[----:B------:R-:W-:-:S05]  /*50b60*/  @!P4 LOP3.LUT R3, R3, R2, RZ, 0x3c, !PT ;  /* 0x000000020303c212 */ /* 0x000fca00078e3cff */
[----:B------:R-:W3:Y:S04]  /*50b70*/  @!P4 LDG.E.U16 R5, [R2.64] ;  /* 0x000000080205c981 */ /* 0x000ee8000c1e1500 */
[----:B---3--:R0:W-:Y:S04]  /*50b80*/  STL [R1+0x88], R5 ;  /* 0x0000880501007387 */ /* 0x0081e80000100800 */
[----:B0-----:R-:W3:Y:S04]  /*50b90*/  LDL.LU R5, [R1+0x49b4] ;  /* 0x0049b40001057983 */ /* 0x001ee80000300800 */
[----:B------:R-:W4:Y:S04]  /*50ba0*/  LDL R2, [R1+0x2cc8] ;  /* 0x002cc80001027983 */ /* 0x000f280000100800 */
[----:B------:R-:W4:Y:S01]  /*50bb0*/  LDL R3, [R1+0x2ccc] ;  /* 0x002ccc0001037983 */ /* 0x000f220000100800 */
[----:B------:R-:W-:-:S02]  /*50bc0*/  PRMT R10, RZ, 0x7610, R10 ;  /* 0x00007610ff0a7816 */ /* 0x000fc4000000000a */
[----:B----4-:R-:W-:-:S04]  /*50bd0*/  @!P0 LOP3.LUT R3, R3, R2, RZ, 0x3c, !PT ;  /* 0x0000000203038212 */ /* 0x010fc800078e3cff */
[----:B------:R-:W-:-:S04]  /*50be0*/  @!P0 LOP3.LUT R2, R3, R2, RZ, 0x3c, !PT ;  /* 0x0000000203028212 */ /* 0x000fc800078e3cff */
[----:B------:R-:W-:-:S05]  /*50bf0*/  @!P0 LOP3.LUT R3, R3, R2, RZ, 0x3c, !PT ;  /* 0x0000000203038212 */ /* 0x000fca00078e3cff */
[----:B------:R-:W4:Y:S04]  /*50c00*/  @!P0 LDG.E.U16 R10, [R2.64] ;  /* 0x00000008020a8981 */ /* 0x000f28000c1e1500 */
[----:B----4-:R0:W-:Y:S04]  /*50c10*/  STL [R1+0x84], R10 ;  /* 0x0000840a01007387 */ /* 0x0101e80000100800 */
[----:B0-----:R-:W4:Y:S04]  /*50c20*/  LDL.LU R10, [R1+0x49b0] ;  /* 0x0049b000010a7983 */ /* 0x001f280000300800 */
        /* <DEDUP_REMOVED lines=96> */
[----:B------:R0:W2:Y:S04]  /*51230*/  @!P4 LDG.E.U16 R13, [R2.64] ;  /* 0x00000008020dc981 */ /* 0x0000a8000c1e1500 */
[----:B0-----:R-:W2:Y:S04]  /*51240*/  LDL R2, [R1+0x29c8] ;  /* 0x0029c80001027983 */ /* 0x001ea80000100800 */
[----:B------:R-:W2:Y:S01]  /*51250*/  LDL R3, [R1+0x29cc] ;  /* 0x0029cc0001037983 */ /* 0x000ea20000100800 */
[----:B------:R-:W-:Y:S02]  /*51260*/  PRMT R26, RZ, 0x7610, R26 ;  /* 0x00007610ff1a7816 */ /* 0x000fe4000000001a */
[----:B--2---:R-:W-:-:S04]  /*51270*/  @!P0 LOP3.LUT R3, R3, R2, RZ, 0x3c, !PT ;  /* 0x0000000203038212 */ /* 0x004fc800078e3cff */
[----:B------:R-:W-:-:S04]  /*51280*/  @!P0 LOP3.LUT R2, R3, R2, RZ, 0x3c, !PT ;  /* 0x0000000203028212 */ /* 0x000fc800078e3cff */
[----:B------:R-:W-:-:S05]  /*51290*/  @!P0 LOP3.LUT R3, R3, R2, RZ, 0x3c, !PT ;  /* 0x0000000203038212 */ /* 0x000fca00078e3cff */
[----:B------:R-:W2:Y:S04]  /*512a0*/  @!P0 LDG.E.U16 R26, [R2.64] ;  /* 0x00000008021a8981 */ /* 0x000ea8000c1e1500 */
[----:B------:R0:W-:Y:S04]  /*512b0*/  STL [R1+0x58], R13 ;  /* 0x0000580d01007387 */ /* 0x0001e80000100800 */
[----:B0-----:R-:W3:Y:S04]  /*512c0*/  LDL R13, [R1+0x2854] ;  /* 0x00285400010d7983 */ /* 0x001ee80000100800 */
        /* <DEDUP_REMOVED lines=37> */
[----:B--2---:R0:W-:Y:S04]  /*51520*/  STL [R1+0x44], R22 ;  /* 0x0000441601007387 */ /* 0x0041e80000100800 */
[----:B0-----:R-:W2:Y:S04]  /*51530*/  LDL.LU R22, [R1+0x4974] ;  /* 0x0049740001167983 */ /* 0x001ea80000300800 */
[----:B------:R-:W2:Y:S01]  /*51540*/  LDL R3, [R1+0x2850] ;  /* 0x0028500001037983 */ /* 0x000ea20000100800 */
[----:B---3--:R-:W-:-:S03]  /*51550*/  @!P4 IMAD.MOV.U32 R2, RZ, RZ, R13 ;  /* 0x000000ffff02c224 */ /* 0x008fc600078e000d */
[----:B------:R-:W3:Y:S04]  /*51560*/  LDL R13, [R1+0x274c] ;  /* 0x00274c00010d7983 */ /* 0x000ee80000100800 */
[----:B--2---:R-:W2:Y:S04]  /*51570*/  @!P4 LDG.E.U16 R18, [R2.64] ;  /* 0x000000080212c981 */ /* 0x004ea8000c1e1500 */
        /* <DEDUP_REMOVED lines=36> */
[----:B0-----:R-:W4:Y:S01]  /*517c0*/  LDL R3, [R1+0x2748] ;  /* 0x0027480001037983 */ /* 0x001f220000100800 */
[----:B------:R-:W-:Y:S01]  /*517d0*/  PRMT R5, RZ, 0x7610, R5 ;  /* 0x00007610ff057816 */ /* 0x000fe20000000005 */
[----:B---3--:R-:W-:Y:S02]  /*517e0*/  @!P0 IMAD.MOV.U32 R2, RZ, RZ, R13 ;  /* 0x000000ffff028224 */ /* 0x008fe400078e000d */
[----:B--2---:R0:W-:Y:S01]  /*517f0*/  STL [R1+0x30], R15 ;  /* 0x0000300f01007387 */ /* 0x0041e20000100800 */
[----:B----4-:R-:W-:-:S03]  /*51800*/  PRMT R10, RZ, 0x7610, R10 ;  /* 0x00007610ff0a7816 */ /* 0x010fc6000000000a */
[----:B------:R-:W2:Y:S04]  /*51810*/  LDL R13, [R1+0x25d0] ;  /* 0x0025d000010d7983 */ /* 0x000ea80000100800 */
[----:B------:R1:W3:Y:S04]  /*51820*/  @!P0 LDG.E.U16 R5, [R2.64] ;  /* 0x0000000802058981 */ /* 0x0002e8000c1e1500 */
[----:B0-----:R-:W4:Y:S04]  /*51830*/  LDL R15, [R1+0x264c] ;  /* 0x00264c00010f7983 */ /* 0x001f280000100800 */
[----:B-1----:R-:W2:Y:S01]  /*51840*/  LDL R3, [R1+0x26d0] ;  /* 0x0026d00001037983 */ /* 0x002ea20000100800 */
[----:B------:R-:W-:-:S03]  /*51850*/  @!P4 IMAD.MOV.U32 R2, RZ, RZ, R12 ;  /* 0x000000ffff02c224 */ /* 0x000fc600078e000c */
[----:B---3--:R0:W-:Y:S01]  /*51860*/  STL [R1+0x2c], R5 ;  /* 0x00002c0501007387 */ /* 0x0081e20000100800 */
[----:B------:R-:W-:Y:S01]  /*51870*/  PRMT R19, RZ, 0x7610, R19 ;  /* 0x00007610ff137816 */ /* 0x000fe20000000013 */
[----:B------:R-:W3:Y:S02]  /*51880*/  LDL R12, [R1+0x25c8] ;  /* 0x0025c800010c7983 */ /* 0x000ee40000100800 */
[----:B--2---:R1:W2:Y:S04]  /*51890*/  @!P4 LDG.E.U16 R10, [R2.64] ;  /* 0x00000008020ac981 */ /* 0x0042a8000c1e1500 */
[----:B0-----:R-:W2:Y:S04]  /*518a0*/  LDL R5, [R1+0x25d4] ;  /* 0x0025d40001057983 */ /* 0x001ea80000100800 */
[----:B-1----:R-:W2:Y:S04]  /*518b0*/  LDL R2, [R1+0x26c8] ;  /* 0x0026c80001027983 */ /* 0x002ea80000100800 */
[----:B------:R-:W2:Y:S02]  /*518c0*/  LDL R3, [R1+0x26cc] ;  /* 0x0026cc0001037983 */ /* 0x000ea40000100800 */
[----:B--2---:R-:W-:-:S04]  /*518d0*/  @!P0 LOP3.LUT R3, R3, R2, RZ, 0x3c, !PT ;  /* 0x0000000203038212 */ /* 0x004fc800078e3cff */
[----:B------:R-:W-:-:S04]  /*518e0*/  @!P0 LOP3.LUT R2, R3, R2, RZ, 0x3c, !PT ;  /* 0x0000000203028212 */ /* 0x000fc800078e3cff */
[----:B------:R-:W-:-:S05]  /*518f0*/  @!P0 LOP3.LUT R3, R3, R2, RZ, 0x3c, !PT ;  /* 0x0000000203038212 */ /* 0x000fca00078e3cff */
[----:B------:R-:W2:Y:S04]  /*51900*/  @!P0 LDG.E.U16 R19, [R2.64] ;  /* 0x0000000802138981 */ /* 0x000ea8000c1e1500 */
[----:B------:R0:W-:Y:S04]  /*51910*/  STL [R1+0x28], R10 ;  /* 0x0000280a01007387 */ /* 0x0001e80000100800 */
[----:B0-----:R-:W3:Y:S04]  /*51920*/  LDL R10, [R1+0x25cc] ;  /* 0x0025cc00010a7983 */ /* 0x001ee80000100800 */
[----:B--2---:R0:W-:Y:S04]  /*51930*/  STL [R1+0x24], R19 ;  /* 0x0000241301007387 */ /* 0x0041e80000100800 */
[----:B0-----:R-:W2:Y:S01]  /*51940*/  LDL.LU R19, [R1+0x4964] ;  /* 0x0049640001137983 */ /* 0x001ea20000300800 */
[----:B------:R-:W2:Y:S02]  /*51950*/  LDL R2, [R1+0x2650] ;  /* 0x0026500001027983 */ /* 0x000ea40000100800 */
        /* <DEDUP_REMOVED lines=8> */
[----:B0-----:R-:W2:Y:S01]  /*519e0*/  LDL.LU R20, [R1+0x4960] ;  /* 0x0049600001147983 */ /* 0x001ea20000300800 */
[----:B------:R-:W2:Y:S02]  /*519f0*/  LDL R3, [R1+0x2648] ;  /* 0x0026480001037983 */ /* 0x000ea40000100800 */
[----:B----4-:R-:W-:Y:S01]  /*51a00*/  @!P0 IMAD.MOV.U32 R2, RZ, RZ, R15 ;  /* 0x000000ffff028224 */ /* 0x010fe200078e000f */
[----:B------:R-:W-:Y:S02]  /*51a10*/  PRMT R4, RZ, 0x7610, R4 ;  /* 0x00007610ff047816 */ /* 0x000fe40000000004 */
[----:B------:R-:W-:Y:S01]  /*51a20*/  PRMT R6, RZ, 0x7610, R6 ;  /* 0x00007610ff067816 */ /* 0x000fe20000000006 */
[----:B------:R-:W4:Y:S04]  /*51a30*/  LDL R15, [R1+0x2548] ;  /* 0x00254800010f7983 */ /* 0x000f280000100800 */
[----:B--2---:R0:W2:Y:S02]  /*51a40*/  @!P0 LDG.E.U16 R9, [R2.64] ;  /* 0x0000000802098981 */ /* 0x0040a4000c1e1500 */
[----:B0-----:R-:W-:-:S02]  /*51a50*/  @!P4 IMAD.MOV.U32 R2, RZ, RZ, R5 ;  /* 0x000000ffff02c224 */ /* 0x001fc400078e0005 */
[----:B------:R-:W-:-:S05]  /*51a60*/  @!P4 IMAD.MOV.U32 R3, RZ, RZ, R13 ;  /* 0x000000ffff03c224 */ /* 0x000fca00078e000d */
[----:B------:R3:W4:Y:S02]  /*51a70*/  @!P4 LDG.E.U16 R4, [R2.64] ;  /* 0x000000080204c981 */ /* 0x000724000c1e1500 */
[----:B---3--:R-:W-:Y:S02]  /*51a80*/  @!P0 IMAD.MOV.U32 R2, RZ, RZ, R10 ;  /* 0x000000ffff028224 */ /* 0x008fe400078e000a */
[----:B------:R-:W-:-:S05]  /*51a90*/  @!P0 IMAD.MOV.U32 R3, RZ, RZ, R12 ;  /* 0x000000ffff038224 */ /* 0x000fca00078e000c */
[----:B------:R0:W3:Y:S04]  /*51aa0*/  @!P0 LDG.E.U16 R6, [R2.64] ;  /* 0x0000000802068981 */ /* 0x0000e8000c1e1500 */
[----:B--2---:R1:W-:Y:S01]  /*51ab0*/  STL [R1+0x1c], R9 ;  /* 0x00001c0901007387 */ /* 0x0043e20000100800 */
[----:B------:R-:W2:Y:S03]  /*51ac0*/  LDL R5, [R1+0x24d0] ;  /* 0x0024d00001057983 */ /* 0x000ea60000100800 */
[----:B-1----:R-:W2:Y:S04]  /*51ad0*/  LDL R9, [R1+0x254c] ;  /* 0x00254c0001097983 */ /* 0x002ea80000100800 */
[----:B----4-:R1:W-:Y:S01]  /*51ae0*/  STL [R1+0x18], R4 ;  /* 0x0000180401007387 */ /* 0x0103e20000100800 */
[----:B0-----:R-:W4:Y:S02]  /*51af0*/  LDL R2, [R1+0x2550] ;  /* 0x0025500001027983 */ /* 0x001f240000100800 */
[----:B------:R-:W4:Y:S02]  /*51b00*/  LDL R3, [R1+0x2554] ;  /* 0x0025540001037983 */ /* 0x000f240000100800 */
[----:B------:R-:W2:Y:S01]  /*51b10*/  LDL R13, [R1+0x24c8] ;  /* 0x0024c800010d7983 */ /* 0x000ea20000100800 */
[----:B------:R-:W2:Y:S01]  /*51b20*/  LDL R12, [R1+0x24cc] ;  /* 0x0024cc00010c7983 */ /* 0x000ea20000100800 */
[----:B------:R-:W-:-:S02]  /*51b30*/  PRMT R21, RZ, 0x7610, R21 ;  /* 0x00007610ff157816 */ /* 0x000fc40000000015 */
[----:B------:R-:W-:Y:S02]  /*51b40*/  PRMT R8, RZ, 0x7610, R8 ;  /* 0x00007610ff087816 */ /* 0x000fe40000000008 */
[----:B------:R-:W-:Y:S02]  /*51b50*/  PRMT R14, RZ, 0x7610, R14 ;  /* 0x00007610ff0e7816 */ /* 0x000fe4000000000e */
[----:B------:R-:W-:Y:S01]  /*51b60*/  PRMT R11, RZ, 0x7610, R11 ;  /* 0x00007610ff0b7816 */ /* 0x000fe2000000000b */
[----:B------:R-:W2:Y:S04]  /*51b70*/  LDL R10, [R1+0x2450] ;  /* 0x00245000010a7983 */ /* 0x000ea80000100800 */
[----:B-1----:R-:W2:Y:S01]  /*51b80*/  LDL R4, [R1+0x24d4] ;  /* 0x0024d40001047983 */ /* 0x002ea20000100800 */
[----:B----4-:R-:W-:-:S04]  /*51b90*/  @!P4 LOP3.LUT R3, R3, R2, RZ, 0x3c, !PT ;  /* 0x000000020303c212 */ /* 0x010fc800078e3cff */
[----:B------:R-:W-:-:S04]  /*51ba0*/  @!P4 LOP3.LUT R2, R3, R2, RZ, 0x3c, !PT ;  /* 0x000000020302c212 */ /* 0x000fc800078e3cff */
[----:B------:R-:W-:-:S05]  /*51bb0*/  @!P4 LOP3.LUT R3, R3, R2, RZ, 0x3c, !PT ;  /* 0x000000020303c212 */ /* 0x000fca00078e3cff */
[----:B------:R2:W4:Y:S02]  /*51bc0*/  @!P4 LDG.E.U16 R21, [R2.64] ;  /* 0x000000080215c981 */ /* 0x000524000c1e1500 */
[----:B--2---:R-:W-:Y:S02]  /*51bd0*/  @!P0 IMAD.MOV.U32 R2, RZ, RZ, R9 ;  /* 0x000000ffff028224 */ /* 0x004fe400078e0009 */
[----:B------:R-:W-:-:S05]  /*51be0*/  @!P0 IMAD.MOV.U32 R3, RZ, RZ, R15 ;  /* 0x000000ffff038224 */ /* 0x000fca00078e000f */
[----:B------:R0:W2:Y:S02]  /*51bf0*/  @!P0 LDG.E.U16 R8, [R2.64] ;  /* 0x0000000802088981 */ /* 0x0000a4000c1e1500 */
[----:B0-----:R-:W-:Y:S02]  /*51c00*/  @!P4 IMAD.MOV.U32 R2, RZ, RZ, R4 ;  /* 0x000000ffff02c224 */ /* 0x001fe400078e0004 */
[----:B------:R-:W-:-:S05]  /*51c10*/  @!P4 IMAD.MOV.U32 R3, RZ, RZ, R5 ;  /* 0x000000ffff03c224 */ /* 0x000fca00078e0005 */
[----:B------:R0:W2:Y:S02]  /*51c20*/  @!P4 LDG.E.U16 R14, [R2.64] ;  /* 0x00000008020ec981 */ /* 0x0000a4000c1e1500 */
[----:B0-----:R-:W-:Y:S02]  /*51c30*/  @!P0 IMAD.MOV.U32 R2, RZ, RZ, R12 ;  /* 0x000000ffff028224 */ /* 0x001fe400078e000c */
[----:B------:R-:W-:-:S05]  /*51c40*/  @!P0 IMAD.MOV.U32 R3, RZ, RZ, R13 ;  /* 0x000000ffff038224 */ /* 0x000fca00078e000d */
[----:B------:R0:W2:Y:S04]  /*51c50*/  @!P0 LDG.E.U16 R11, [R2.64] ;  /* 0x00000008020b8981 */ /* 0x0000a8000c1e1500 */
[----:B---3--:R1:W-:Y:S04]  /*51c60*/  STL [R1+0x14], R6 ;  /* 0x0000140601007387 */ /* 0x0083e80000100800 */
[----:B-1----:R-:W3:Y:S04]  /*51c70*/  LDL R6, [R1+0x2454] ;  /* 0x0024540001067983 */ /* 0x002ee80000100800 */
[----:B----4-:R1:W-:Y:S04]  /*51c80*/  STL [R1+0x10], R21 ;  /* 0x0000101501007387 */ /* 0x0103e80000100800 */
[----:B-1----:R-:W4:Y:S01]  /*51c90*/  LDL.LU R21, [R1+0x495c] ;  /* 0x00495c0001157983 */ /* 0x002f220000300800 */
[----:B------:R-:W4:Y:S03]  /*51ca0*/  LDL R9, [R1+0x2448] ;  /* 0x0024480001097983 */ /* 0x000f260000100800 */
[----:B--2---:R1:W-:Y:S01]  /*51cb0*/  STL [R1+0xc], R8 ;  /* 0x00000c0801007387 */ /* 0x0043e20000100800 */
[----:B------:R-:W2:Y:S02]  /*51cc0*/  LDL R5, [R1+0x23d0] ;  /* 0x0023d00001057983 */ /* 0x000ea40000100800 */
[----:B------:R-:W2:Y:S01]  /*51cd0*/  LDL R4, [R1+0x23d4] ;  /* 0x0023d40001047983 */ /* 0x000ea20000100800 */
[----:B-1----:R-:W2:Y:S01]  /*51ce0*/  LDL R8, [R1+0x244c] ;  /* 0x00244c0001087983 */ /* 0x002ea20000100800 */
[----:B0-----:R-:W-:Y:S01]  /*51cf0*/  @!P4 IMAD.MOV.U32 R3, RZ, RZ, R10 ;  /* 0x000000ffff03c224 */ /* 0x001fe200078e000a */
[----:B------:R-:W-:-:S02]  /*51d00*/  PRMT R7, RZ, 0x7610, R7 ;  /* 0x00007610ff077816 */ /* 0x000fc40000000007 */
[----:B------:R-:W-:Y:S01]  /*51d10*/  PRMT R29, RZ, 0x7610, R29 ;  /* 0x00007610ff1d7816 */ /* 0x000fe2000000001d */
[----:B------:R0:W-:Y:S01]  /*51d20*/  STL [R1+0x4], R11 ;  /* 0x0000040b01007387 */ /* 0x0001e20000100800 */
[----:B------:R-:W2:Y:S03]  /*51d30*/  LDL R10, [R1+0x23cc] ;  /* 0x0023cc00010a7983 */ /* 0x000ea60000100800 */
[----:B0-----:R-:W2:Y:S01]  /*51d40*/  LDL R11, [R1+0x23c8] ;  /* 0x0023c800010b7983 */ /* 0x001ea20000100800 */
[----:B---3--:R-:W-:Y:S01]  /*51d50*/  @!P4 IMAD.MOV.U32 R2, RZ, RZ, R6 ;  /* 0x000000ffff02c224 */ /* 0x008fe200078e0006 */
[----:B------:R-:W-:Y:S02]  /*51d60*/  PRMT R28, RZ, 0x7610, R28 ;  /* 0x00007610ff1c7816 */ /* 0x000fe4000000001c */
[----:B------:R-:W-:Y:S01]  /*51d70*/  PRMT R27, RZ, 0x7610, R27 ;  /* 0x00007610ff1b7816 */ /* 0x000fe2000000001b */
[----:B------:R-:W3:Y:S04]  /*51d80*/  LDL R6, [R1+0x2354] ;  /* 0x0023540001067983 */ /* 0x000ee80000100800 */
[----:B------:R4:W3:Y:S02]  /*51d90*/  @!P4 LDG.E.U16 R7, [R2.64] ;  /* 0x000000080207c981 */ /* 0x0008e4000c1e1500 */
[----:B----4-:R-:W-:-:S02]  /*51da0*/  @!P0 IMAD.MOV.U32 R3, RZ, RZ, R9 ;  /* 0x000000ffff038224 */ /* 0x010fc400078e0009 */
[----:B--2---:R-:W-:-:S05]  /*51db0*/  @!P0 IMAD.MOV.U32 R2, RZ, RZ, R8 ;  /* 0x000000ffff028224 */ /* 0x004fca00078e0008 */
[----:B------:R0:W2:Y:S02]  /*51dc0*/  @!P0 LDG.E.U16 R29, [R2.64] ;  /* 0x00000008021d8981 */ /* 0x0000a4000c1e1500 */
[----:B0-----:R-:W-:Y:S02]  /*51dd0*/  @!P4 IMAD.MOV.U32 R2, RZ, RZ, R4 ;  /* 0x000000ffff02c224 */ /* 0x001fe400078e0004 */
[----:B------:R-:W-:-:S05]  /*51de0*/  @!P4 IMAD.MOV.U32 R3, RZ, RZ, R5 ;  /* 0x000000ffff03c224 */ /* 0x000fca00078e0005 */
[----:B------:R0:W4:Y:S02]  /*51df0*/  @!P4 LDG.E.U16 R28, [R2.64] ;  /* 0x00000008021cc981 */ /* 0x000124000c1e1500 */
[----:B0-----:R-:W-:Y:S02]  /*51e00*/  @!P0 IMAD.MOV.U32 R2, RZ, RZ, R10 ;  /* 0x000000ffff028224 */ /* 0x001fe400078e000a */
[----:B------:R-:W-:-:S05]  /*51e10*/  @!P0 IMAD.MOV.U32 R3, RZ, RZ, R11 ;  /* 0x000000ffff038224 */ /* 0x000fca00078e000b */
[----:B------:R0:W4:Y:S04]  /*51e20*/  @!P0 LDG.E.U16 R27, [R2.64] ;  /* 0x00000008021b8981 */ /* 0x000128000c1e1500 */
[----:B---3--:R1:W-:Y:S04]  /*51e30*/  STL [R1], R7 ;  /* 0x0000000701007387 */ /* 0x0083e80000100800 */
[----:B-1----:R-:W3:Y:S04]  /*51e40*/  LDL R7, [R1+0x2350] ;  /* 0x0023500001077983 */ /* 0x002ee80000100800 */
[----:B--2---:R-:W-:Y:S01]  /*51e50*/  STL [R1+0x48c8], R29 ;  /* 0x0048c81d01007387 */ /* 0x004fe20000100800 */
[----:B------:R-:W2:Y:S02]  /*51e60*/  LDL R9, [R1+0x2348] ;  /* 0x0023480001097983 */ /* 0x000ea40000100800 */
[----:B------:R-:W2:Y:S02]  /*51e70*/  LDL R8, [R1+0x234c] ;  /* 0x00234c0001087983 */ /* 0x000ea40000100800 */
[----:B------:R-:W2:Y:S01]  /*51e80*/  LDL R5, [R1+0x22d0] ;  /* 0x0022d00001057983 */ /* 0x000ea20000100800 */
[----:B------:R-:W2:Y:S01]  /*51e90*/  LDL R4, [R1+0x22d4] ;  /* 0x0022d40001047983 */ /* 0x000ea20000100800 */
[----:B------:R-:W-:Y:S01]  /*51ea0*/  PRMT R26, RZ, 0x7610, R26 ;  /* 0x00007610ff1a7816 */ /* 0x000fe2000000001a */
[----:B0-----:R-:W-:-:S02]  /*51eb0*/  @!P4 IMAD.MOV.U32 R2, RZ, RZ, R6 ;  /* 0x000000ffff02c224 */ /* 0x001fc400078e0006 */
[----:B----4-:R-:W-:Y:S01]  /*51ec0*/  STL [R1+0x48cc], R28 ;  /* 0x0048cc1c01007387 */ /* 0x010fe20000100800 */
[----:B------:R-:W-:-:S03]  /*51ed0*/  PRMT R25, RZ, 0x7610, R25 ;  /* 0x00007610ff197816 */ /* 0x000fc60000000019 */
[----:B------:R-:W-:Y:S01]  /*51ee0*/  STL [R1+0x48d0], R27 ;  /* 0x0048d01b01007387 */ /* 0x000fe20000100800 */
[----:B------:R-:W4:Y:S02]  /*51ef0*/  LDL R11, [R1+0x22c8] ;  /* 0x0022c800010b7983 */ /* 0x000f240000100800 */
[----:B------:R0:W-:Y:S02]  /*51f00*/  STL [R1+0x8], R14 ;  /* 0x0000080e01007387 */ /* 0x0001e40000100800 */
[----:B------:R-:W4:Y:S01]  /*51f10*/  LDL R10, [R1+0x22cc] ;  /* 0x0022cc00010a7983 */ /* 0x000f220000100800 */
[----:B------:R-:W-:Y:S02]  /*51f20*/  PRMT R24, RZ, 0x7610, R24 ;  /* 0x00007610ff187816 */ /* 0x000fe40000000018 */
[----:B------:R-:W-:Y:S01]  /*51f30*/  PRMT R23, RZ, 0x7610, R23 ;  /* 0x00007610ff177816 */ /* 0x000fe20000000017 */
[----:B------:R-:W4:Y:S01]  /*51f40*/  LDL R6, [R1+0x2254] ;  /* 0x0022540001067983 */ /* 0x000f220000100800 */
[----:B---3--:R-:W-:-:S03]  /*51f50*/  @!P4 IMAD.MOV.U32 R3, RZ, RZ, R7 ;  /* 0x000000ffff03c224 */ /* 0x008fc600078e0007 */
[----:B------:R-:W3:Y:S04]  /*51f60*/  LDL R7, [R1+0x2250] ;  /* 0x0022500001077983 */ /* 0x000ee80000100800 */
[----:B------:R2:W3:Y:S02]  /*51f70*/  @!P4 LDG.E.U16 R26, [R2.64] ;  /* 0x00000008021ac981 */ /* 0x0004e4000c1e1500 */
[----:B--2---:R-:W-:Y:S02]  /*51f80*/  @!P0 IMAD.MOV.U32 R3, RZ, RZ, R9 ;  /* 0x000000ffff038224 */ /* 0x004fe400078e0009 */
[----:B------:R-:W-:-:S05]  /*51f90*/  @!P0 IMAD.MOV.U32 R2, RZ, RZ, R8 ;  /* 0x000000ffff028224 */ /* 0x000fca00078e0008 */
[----:B------:R1:W2:Y:S02]  /*51fa0*/  @!P0 LDG.E.U16 R25, [R2.64] ;  /* 0x0000000802198981 */ /* 0x0002a4000c1e1500 */
[----:B-1----:R-:W-:Y:S02]  /*51fb0*/  @!P4 IMAD.MOV.U32 R2, RZ, RZ, R4 ;  /* 0x000000ffff02c224 */ /* 0x002fe400078e0004 */
[----:B------:R-:W-:-:S05]  /*51fc0*/  @!P4 IMAD.MOV.U32 R3, RZ, RZ, R5 ;  /* 0x000000ffff03c224 */ /* 0x000fca00078e0005 */
[----:B------:R4:W2:Y:S02]  /*51fd0*/  @!P4 LDG.E.U16 R24, [R2.64] ;  /* 0x000000080218c981 */ /* 0x0008a4000c1e1500 */
[----:B----4-:R-:W-:Y:S02]  /*51fe0*/  @!P0 IMAD.MOV.U32 R3, RZ, RZ, R11 ;  /* 0x000000ffff038224 */ /* 0x010fe400078e000b */
[----:B------:R-:W-:-:S05]  /*51ff0*/  @!P0 IMAD.MOV.U32 R2, RZ, RZ, R10 ;  /* 0x000000ffff028224 */ /* 0x000fca00078e000a */
[----:B------:R1:W4:Y:S04]  /*52000*/  @!P0 LDG.E.U16 R23, [R2.64] ;  /* 0x0000000802178981 */ /* 0x000328000c1e1500 */
[----:B---3--:R-:W-:Y:S04]  /*52010*/  STL [R1+0x48d4], R26 ;  /* 0x0048d41a01007387 */ /* 0x008fe80000100800 */
[----:B--2---:R-:W-:Y:S01]  /*52020*/  STL [R1+0x48d8], R25 ;  /* 0x0048d81901007387 */ /* 0x004fe20000100800 */
[----:B------:R-:W2:Y:S02]  /*52030*/  LDL R9, [R1+0x2248] ;  /* 0x0022480001097983 */ /* 0x000ea40000100800 */
[----:B------:R-:W3:Y:S02]  /*52040*/  LDL R8, [R1+0x224c] ;  /* 0x00224c0001087983 */ /* 0x000ee40000100800 */
[----:B------:R-:W3:Y:S01]  /*52050*/  LDL R5, [R1+0x21d0] ;  /* 0x0021d00001057983 */ /* 0x000ee20000100800 */
[----:B------:R-:W3:Y:S01]  /*52060*/  LDL R4, [R1+0x21d4] ;  /* 0x0021d40001047983 */ /* 0x000ee20000100800 */
[----:B------:R-:W-:Y:S01]  /*52070*/  PRMT R22, RZ, 0x7610, R22 ;  /* 0x00007610ff167816 */ /* 0x000fe20000000016 */
[----:B-1----:R-:W-:-:S02]  /*52080*/  @!P4 IMAD.MOV.U32 R2, RZ, RZ, R6 ;  /* 0x000000ffff02c224 */ /* 0x002fc400078e0006 */
[----:B------:R-:W-:Y:S01]  /*52090*/  @!P4 IMAD.MOV.U32 R3, RZ, RZ, R7 ;  /* 0x000000ffff03c224 */ /* 0x000fe200078e0007 */
[----:B------:R-:W-:-:S04]  /*520a0*/  PRMT R18, RZ, 0x7610, R18 ;  /* 0x00007610ff127816 */ /* 0x000fc80000000012 */
[----:B------:R2:W3:Y:S04]  /*520b0*/  @!P4 LDG.E.U16 R22, [R2.64] ;  /* 0x000000080216c981 */ /* 0x0004e8000c1e1500 */
[----:B------:R-:W-:Y:S04]  /*520c0*/  STL [R1+0x48dc], R24 ;  /* 0x0048dc1801007387 */ /* 0x000fe80000100800 */
[----:B----4-:R-:W-:Y:S01]  /*520d0*/  STL [R1+0x48e0], R23 ;  /* 0x0048e01701007387 */ /* 0x010fe20000100800 */
[----:B------:R-:W4:Y:S02]  /*520e0*/  LDL R11, [R1+0x21c8] ;  /* 0x0021c800010b7983 */ /* 0x000f240000100800 */
[----:B------:R-:W4:Y:S01]  /*520f0*/  LDL R10, [R1+0x21cc] ;  /* 0x0021cc00010a7983 */ /* 0x000f220000100800 */
[----:B------:R-:W-:Y:S01]  /*52100*/  PRMT R16, RZ, 0x7610, R16 ;  /* 0x00007610ff107816 */ /* 0x000fe20000000010 */
[----:B------:R-:W4:Y:S04]  /*52110*/  LDL R7, [R1+0x2150] ;  /* 0x0021500001077983 */ /* 0x000f280000100800 */
[----:B------:R-:W4:Y:S01]  /*52120*/  LDL R6, [R1+0x2154] ;  /* 0x0021540001067983 */ /* 0x000f220000100800 */
[----:B--2---:R-:W-:-:S02]  /*52130*/  @!P0 IMAD.MOV.U32 R3, RZ, RZ, R9 ;  /* 0x000000ffff038224 */ /* 0x004fc400078e0009 */
[----:B---3--:R-:W-:Y:S01]  /*52140*/  @!P0 IMAD.MOV.U32 R2, RZ, RZ, R8 ;  /* 0x000000ffff028224 */ /* 0x008fe200078e0008 */
[----:B------:R4:W2:Y:S04]  /*52150*/  @!P4 LDG.E.U16 R16, [R4.64] ;  /* 0x000000080410c981 */ /* 0x0008a8000c1e1500 */
[----:B------:R1:W3:Y:S02]  /*52160*/  @!P0 LDG.E.U16 R18, [R2.64] ;  /* 0x0000000802128981 */ /* 0x0002e4000c1e1500 */
[----:B-1----:R-:W-:Y:S02]  /*52170*/  PRMT R2, RZ, 0x7610, R2 ;  /* 0x00007610ff027816 */ /* 0x002fe40000000002 */
[----:B------:R-:W-:Y:S01]  /*52180*/  STL [R1+0x48e4], R22 ;  /* 0x0048e41601007387 */ /* 0x000fe20000100800 */
[----:B----4-:R-:W-:-:S02]  /*52190*/  @!P0 IMAD.MOV.U32 R5, RZ, RZ, R11 ;  /* 0x000000ffff058224 */ /* 0x010fc400078e000b */
[----:B------:R-:W-:-:S05]  /*521a0*/  @!P0 IMAD.MOV.U32 R4, RZ, RZ, R10 ;  /* 0x000000ffff048224 */ /* 0x000fca00078e000a */
[----:B------:R1:W4:Y:S04]  /*521b0*/  @!P0 LDG.E.U16 R2, [R4.64] ;  /* 0x0000000804028981 */ /* 0x000328000c1e1500 */
[----:B---3--:R-:W-:Y:S01]  /*521c0*/  STL [R1+0x48e8], R18 ;  /* 0x0048e81201007387 */ /* 0x008fe20000100800 */
[----:B------:R-:W3:Y:S02]  /*521d0*/  LDL R13, [R1+0x2148] ;  /* 0x00214800010d7983 */ /* 0x000ee40000100800 */
[----:B------:R-:W3:Y:S02]  /*521e0*/  LDL R12, [R1+0x214c] ;  /* 0x00214c00010c7983 */ /* 0x000ee40000100800 */
[----:B------:R-:W3:Y:S01]  /*521f0*/  LDL R9, [R1+0x20d0] ;  /* 0x0020d00001097983 */ /* 0x000ee20000100800 */
[----:B------:R-:W3:Y:S01]  /*52200*/  LDL R8, [R1+0x20d4] ;  /* 0x0020d40001087983 */ /* 0x000ee20000100800 */
[----:B--2---:R-:W-:Y:S01]  /*52210*/  STL [R1+0x48ec], R16 ;  /* 0x0048ec1001007387 */ /* 0x004fe20000100800 */
[----:B------:R-:W-:-:S02]  /*52220*/  PRMT R3, RZ, 0x7610, R3 ;  /* 0x00007610ff037816 */ /* 0x000fc40000000003 */
[----:B-1----:R-:W-:Y:S02]  /*52230*/  PRMT R4, RZ, 0x7610, R4 ;  /* 0x00007610ff047816 */ /* 0x002fe40000000004 */
[----:B------:R-:W-:Y:S02]  /*52240*/  PRMT R5, RZ, 0x7610, R5 ;  /* 0x00007610ff057816 */ /* 0x000fe40000000005 */
[----:B------:R3:W2:Y:S04]  /*52250*/  @!P4 LDG.E.U16 R3, [R6.64] ;  /* 0x000000080603c981 */ /* 0x0006a8000c1e1500 */
[----:B----4-:R1:W-:Y:S01]  /*52260*/  STL [R1+0x48f0], R2 ;  /* 0x0048f00201007387 */ /* 0x0103e20000100800 */
[----:B0-----:R-:W4:Y:S02]  /*52270*/  LDL R14, [R1+0x20c8] ;  /* 0x0020c800010e7983 */ /* 0x001f240000100800 */
[----:B------:R-:W4:Y:S02]  /*52280*/  LDL R11, [R1+0x20cc] ;  /* 0x0020cc00010b7983 */ /* 0x000f240000100800 */
[----:B------:R-:W4:Y:S01]  /*52290*/  LDL R10, [R1+0x2050] ;  /* 0x00205000010a7983 */ /* 0x000f220000100800 */
[----:B-1----:R-:W4:Y:S01]  /*522a0*/  LDL R2, [R1+0x2054] ;  /* 0x0020540001027983 */ /* 0x002f220000100800 */
[----:B---3--:R-:W-:-:S02]  /*522b0*/  @!P0 IMAD.MOV.U32 R7, RZ, RZ, R13 ;  /* 0x000000ffff078224 */ /* 0x008fc400078e000d */
[----:B------:R-:W-:Y:S01]  /*522c0*/  @!P0 IMAD.MOV.U32 R6, RZ, RZ, R12 ;  /* 0x000000ffff068224 */ /* 0x000fe200078e000c */
[----:B------:R4:W3:Y:S04]  /*522d0*/  @!P4 LDG.E.U16 R5, [R8.64] ;  /* 0x000000080805c981 */ /* 0x0008e8000c1e1500 */
[----:B------:R0:W3:Y:S02]  /*522e0*/  @!P0 LDG.E.U16 R4, [R6.64] ;  /* 0x0000000806048981 */ /* 0x0000e4000c1e1500 */
[----:B0-----:R-:W-:Y:S02]  /*522f0*/  PRMT R6, RZ, 0x7610, R6 ;  /* 0x00007610ff067816 */ /* 0x001fe40000000006 */
[----:B--2---:R-:W-:Y:S01]  /*52300*/  STL [R1+0x48f4], R3 ;  /* 0x0048f40301007387 */ /* 0x004fe20000100800 */
[----:B------:R-:W-:Y:S01]  /*52310*/  PRMT R7, RZ, 0x7610, R7 ;  /* 0x00007610ff077816 */ /* 0x000fe20000000007 */
[----:B----4-:R-:W-:-:S02]  /*52320*/  @!P0 IMAD.MOV.U32 R9, RZ, RZ, R14 ;  /* 0x000000ffff098224 */ /* 0x010fc400078e000e */
[----:B------:R-:W-:-:S05]  /*52330*/  @!P0 IMAD.MOV.U32 R8, RZ, RZ, R11 ;  /* 0x000000ffff088224 */ /* 0x000fca00078e000b */
[----:B------:R0:W2:Y:S01]  /*52340*/  @!P0 LDG.E.U16 R6, [R8.64] ;  /* 0x0000000808068981 */ /* 0x0000a2000c1e1500 */
[----:B------:R-:W-:Y:S02]  /*52350*/  @!P4 IMAD.MOV.U32 R11, RZ, RZ, R10 ;  /* 0x000000ffff0bc224 */ /* 0x000fe400078e000a */
[----:B------:R-:W-:-:S05]  /*52360*/  @!P4 IMAD.MOV.U32 R10, RZ, RZ, R2 ;  /* 0x000000ffff0ac224 */ /* 0x000fca00078e0002 */
[----:B------:R-:W4:Y:S04]  /*52370*/  @!P4 LDG.E.U16 R7, [R10.64] ;  /* 0x000000080a07c981 */ /* 0x000f28000c1e1500 */
[----:B---3--:R-:W-:Y:S01]  /*52380*/  STL [R1+0x48f8], R4 ;  /* 0x0048f80401007387 */ /* 0x008fe20000100800 */
[----:B------:R-:W3:Y:S02]  /*52390*/  LDL R15, [R1+0x2048] ;  /* 0x00204800010f7983 */ /* 0x000ee40000100800 */
[----:B------:R-:W3:Y:S02]  /*523a0*/  LDL R13, [R1+0x204c] ;  /* 0x00204c00010d7983 */ /* 0x000ee40000100800 */
[----:B------:R-:W3:Y:S01]  /*523b0*/  LDL R12, [R1+0x1fd4] ;  /* 0x001fd400010c7983 */ /* 0x000ee20000100800 */
[----:B------:R1:W-:Y:S04]  /*523c0*/  STL [R1+0x48fc], R5 ;  /* 0x0048fc0501007387 */ /* 0x0003e80000100800 */
[----:B-1----:R-:W3:Y:S01]  /*523d0*/  LDL R5, [R1+0x1fd0] ;  /* 0x001fd00001057983 */ /* 0x002ee20000100800 */
[----:B0-----:R-:W-:-:S02]  /*523e0*/  PRMT R8, RZ, 0x7610, R8 ;  /* 0x00007610ff087816 */ /* 0x001fc40000000008 */
[----:B------:R-:W-:Y:S01]  /*523f0*/  PRMT R9, RZ, 0x7610, R9 ;  /* 0x00007610ff097816 */ /* 0x000fe20000000009 */
[----:B--2---:R0:W-:Y:S01]  /*52400*/  STL [R1+0x4900], R6 ;  /* 0x0049000601007387 */ /* 0x0041e20000100800 */
[----:B------:R-:W2:Y:S02]  /*52410*/  LDL R14, [R1+0x1fc8] ;  /* 0x001fc800010e7983 */ /* 0x000ea40000100800 */
[----:B------:R-:W2:Y:S02]  /*52420*/  LDL R3, [R1+0x1f50] ;  /* 0x001f500001037983 */ /* 0x000ea40000100800 */
[----:B------:R-:W2:Y:S01]  /*52430*/  LDL R2, [R1+0x1f54] ;  /* 0x001f540001027983 */ /* 0x000ea20000100800 */
[----:B0-----:R-:W2:Y:S01]  /*52440*/  LDL R6, [R1+0x1fcc] ;  /* 0x001fcc0001067983 */ /* 0x001ea20000100800 */
[----:B----4-:R0:W-:Y:S02]  /*52450*/  STL [R1+0x4904], R7 ;  /* 0x0049040701007387 */ /* 0x0101e40000100800 */
[----:B------:R-:W4:Y:S01]  /*52460*/  LDL R16, [R1+0x1f48] ;  /* 0x001f480001107983 */ /* 0x000f220000100800 */
[----:B0-----:R-:W4:Y:S01]  /*52470*/  LDL R7, [R1+0x1f4c] ;  /* 0x001f4c0001077983 */ /* 0x001f220000100800 */
[----:B---3--:R-:W-:-:S02]  /*52480*/  @!P0 IMAD.MOV.U32 R11, RZ, RZ, R15 ;  /* 0x000000ffff0b8224 */ /* 0x008fc400078e000f */
[----:B------:R-:W-:-:S05]  /*52490*/  @!P0 IMAD.MOV.U32 R10, RZ, RZ, R13 ;  /* 0x000000ffff0a8224 */ /* 0x000fca00078e000d */
[----:B------:R0:W3:Y:S01]  /*524a0*/  @!P0 LDG.E.U16 R8, [R10.64] ;  /* 0x000000080a088981 */ /* 0x0000e2000c1e1500 */
[----:B------:R-:W-:-:S05]  /*524b0*/  @!P4 IMAD.MOV.U32 R13, RZ, RZ, R5 ;  /* 0x000000ffff0dc224 */ /* 0x000fca00078e0005 */
[----:B------:R2:W3:Y:S01]  /*524c0*/  @!P4 LDG.E.U16 R9, [R12.64] ;  /* 0x000000080c09c981 */ /* 0x0004e2000c1e1500 */
[----:B0-----:R-:W-:Y:S02]  /*524d0*/  PRMT R10, RZ, 0x7610, R10 ;  /* 0x00007610ff0a7816 */ /* 0x001fe4000000000a */
[----:B------:R-:W-:Y:S01]  /*524e0*/  PRMT R11, RZ, 0x7610, R11 ;  /* 0x00007610ff0b7816 */ /* 0x000fe2000000000b */
[----:B--2---:R-:W-:Y:S02]  /*524f0*/  @!P0 IMAD.MOV.U32 R13, RZ, RZ, R14 ;  /* 0x000000ffff0d8224 */ /* 0x004fe400078e000e */
[----:B------:R-:W-:Y:S02]  /*52500*/  @!P4 IMAD.MOV.U32 R15, RZ, RZ, R3 ;  /* 0x000000ffff0fc224 */ /* 0x000fe400078e0003 */
[----:B------:R-:W-:-:S05]  /*52510*/  @!P4 IMAD.MOV.U32 R14, RZ, RZ, R2 ;  /* 0x000000ffff0ec224 */ /* 0x000fca00078e0002 */
[----:B------:R4:W2:Y:S01]  /*52520*/  @!P4 LDG.E.U16 R11, [R14.64] ;  /* 0x000000080e0bc981 */ /* 0x0008a2000c1e1500 */
[----:B------:R-:W-:-:S05]  /*52530*/  @!P0 IMAD.MOV.U32 R12, RZ, RZ, R6 ;  /* 0x000000ffff0c8224 */ /* 0x000fca00078e0006 */
[----:B------:R0:W2:Y:S01]  /*52540*/  @!P0 LDG.E.U16 R10, [R12.64] ;  /* 0x000000080c0a8981 */ /* 0x0000a2000c1e1500 */
[----:B----4-:R-:W-:Y:S02]  /*52550*/  @!P0 IMAD.MOV.U32 R15, RZ, RZ, R16 ;  /* 0x000000ffff0f8224 */ /* 0x010fe400078e0010 */
[----:B------:R-:W-:Y:S01]  /*52560*/  @!P0 IMAD.MOV.U32 R14, RZ, RZ, R7 ;  /* 0x000000ffff0e8224 */ /* 0x000fe200078e0007 */
[----:B0-----:R-:W-:-:S06]  /*52570*/  PRMT R12, RZ, 0x7610, R12 ;  /* 0x00007610ff0c7816 */ /* 0x001fcc000000000c */
[----:B------:R-:W4:Y:S04]  /*52580*/  @!P0 LDG.E.U16 R12, [R14.64] ;  /* 0x000000080e0c8981 */ /* 0x000f28000c1e1500 */
[----:B---3--:R-:W-:Y:S01]  /*52590*/  STL [R1+0x4908], R8 ;  /* 0x0049080801007387 */ /* 0x008fe20000100800 */
[----:B------:R-:W3:Y:S03]  /*525a0*/  LDL R5, [R1+0x1ed4] ;  /* 0x001ed40001057983 */ /* 0x000ee60000100800 */
[----:B------:R0:W-:Y:S01]  /*525b0*/  STL [R1+0x490c], R9 ;  /* 0x00490c0901007387 */ /* 0x0001e20000100800 */
[----:B------:R-:W3:Y:S01]  /*525c0*/  LDL R6, [R1+0x1ed0] ;  /* 0x001ed00001067983 */ /* 0x000ee20000100800 */
[----:B------:R-:W-:-:S02]  /*525d0*/  PRMT R13, RZ, 0x7610, R13 ;  /* 0x00007610ff0d7816 */ /* 0x000fc4000000000d */
[----:B--2---:R1:W-:Y:S01]  /*525e0*/  STL [R1+0x4910], R10 ;  /* 0x0049100a01007387 */ /* 0x0043e20000100800 */
[----:B------:R-:W2:Y:S02]  /*525f0*/  LDL R3, [R1+0x1ec8] ;  /* 0x001ec80001037983 */ /* 0x000ea40000100800 */
[----:B------:R-:W2:Y:S02]  /*52600*/  LDL R2, [R1+0x1ecc] ;  /* 0x001ecc0001027983 */ /* 0x000ea40000100800 */
[----:B------:R1:W-:Y:S01]  /*52610*/  STL [R1+0x4914], R11 ;  /* 0x0049140b01007387 */ /* 0x0003e20000100800 */
[----:B------:R-:W2:Y:S04]  /*52620*/  LDL R16, [R1+0x1e50] ;  /* 0x001e500001107983 */ /* 0x000ea80000100800 */
[----:B0-----:R-:W2:Y:S04]  /*52630*/  LDL R9, [R1+0x1e4c] ;  /* 0x001e4c0001097983 */ /* 0x001ea80000100800 */
[----:B-1----:R-:W2:Y:S04]  /*52640*/  LDL R10, [R1+0x1e48] ;  /* 0x001e4800010a7983 */ /* 0x002ea80000100800 */
[----:B------:R-:W2:Y:S04]  /*52650*/  LDL R11, [R1+0x1e54] ;  /* 0x001e5400010b7983 */ /* 0x000ea80000100800 */
[----:B----4-:R-:W-:Y:S01]  /*52660*/  STL [R1+0x4918], R12 ;  /* 0x0049180c01007387 */ /* 0x010fe20000100800 */
[----:B------:R-:W4:Y:S02]  /*52670*/  LDL R8, [R1+0x1dd0] ;  /* 0x001dd00001087983 */ /* 0x000f240000100800 */
[----:B------:R-:W4:Y:S02]  /*52680*/  LDL R7, [R1+0x1dd4] ;  /* 0x001dd40001077983 */ /* 0x000f240000100800 */
[----:B---3--:R-:W-:-:S02]  /*52690*/  @!P4 IMAD.MOV.U32 R14, RZ, RZ, R5 ;  /* 0x000000ffff0ec224 */ /* 0x008fc400078e0005 */
[----:B------:R-:W3:Y:S01]  /*526a0*/  LDL R5, [R1+0x36b8] ;  /* 0x0036b80001057983 */ /* 0x000ee20000100800 */
[----:B------:R-:W-:-:S03]  /*526b0*/  @!P4 IMAD.MOV.U32 R15, RZ, RZ, R6 ;  /* 0x000000ffff0fc224 */ /* 0x000fc600078e0006 */
[----:B------:R-:W3:Y:S04]  /*526c0*/  LDL R6, [R1+0x36ac] ;  /* 0x0036ac0001067983 */ /* 0x000ee80000100800 */
[----:B------:R2:W3:Y:S01]  /*526d0*/  @!P4 LDG.E.U16 R13, [R14.64] ;  /* 0x000000080e0dc981 */ /* 0x0004e2000c1e1500 */
[----:B------:R-:W-:Y:S02]  /*526e0*/  PRMT R17, RZ, 0x7610, R17 ;  /* 0x00007610ff117816 */ /* 0x000fe40000000011 */
[----:B------:R-:W-:Y:S02]  /*526f0*/  PRMT R19, RZ, 0x7610, R19 ;  /* 0x00007610ff137816 */ /* 0x000fe40000000013 */
[----:B------:R-:W-:Y:S02]  /*52700*/  PRMT R20, RZ, 0x7610, R20 ;  /* 0x00007610ff147816 */ /* 0x000fe40000000014 */
[----:B------:R-:W-:Y:S01]  /*52710*/  PRMT R21, RZ, 0x7610, R21 ;  /* 0x00007610ff157816 */ /* 0x000fe20000000015 */
[----:B--2---:R-:W-:-:S02]  /*52720*/  @!P0 IMAD.MOV.U32 R15, RZ, RZ, R3 ;  /* 0x000000ffff0f8224 */ /* 0x004fc400078e0003 */
[----:B------:R-:W-:-:S05]  /*52730*/  @!P0 IMAD.MOV.U32 R14, RZ, RZ, R2 ;  /* 0x000000ffff0e8224 */ /* 0x000fca00078e0002 */
[----:B------:R0:W2:Y:S02]  /*52740*/  @!P0 LDG.E.U16 R17, [R14.64] ;  /* 0x000000080e118981 */ /* 0x0000a4000c1e1500 */
[----:B0-----:R-:W-:Y:S02]  /*52750*/  @!P4 IMAD.MOV.U32 R14, RZ, RZ, R11 ;  /* 0x000000ffff0ec224 */ /* 0x001fe400078e000b */
[----:B------:R-:W-:-:S05]  /*52760*/  @!P4 IMAD.MOV.U32 R15, RZ, RZ, R16 ;  /* 0x000000ffff0fc224 */ /* 0x000fca00078e0010 */
[----:B------:R0:W2:Y:S02]  /*52770*/  @!P4 LDG.E.U16 R19, [R14.64] ;  /* 0x000000080e13c981 */ /* 0x0000a4000c1e1500 */
[----:B0-----:R-:W-:Y:S02]  /*52780*/  @!P0 IMAD.MOV.U32 R14, RZ, RZ, R9 ;  /* 0x000000ffff0e8224 */ /* 0x001fe400078e0009 */
[----:B------:R-:W-:-:S05]  /*52790*/  @!P0 IMAD.MOV.U32 R15, RZ, RZ, R10 ;  /* 0x000000ffff0f8224 */ /* 0x000fca00078e000a */
[----:B------:R4:W2:Y:S02]  /*527a0*/  @!P0 LDG.E.U16 R20, [R14.64] ;  /* 0x000000080e148981 */ /* 0x0008a4000c1e1500 */
[----:B----4-:R-:W-:Y:S02]  /*527b0*/  @!P4 IMAD.MOV.U32 R14, RZ, RZ, R7 ;  /* 0x000000ffff0ec224 */ /* 0x010fe400078e0007 */
[----:B------:R-:W-:-:S05]  /*527c0*/  @!P4 IMAD.MOV.U32 R15, RZ, RZ, R8 ;  /* 0x000000ffff0fc224 */ /* 0x000fca00078e0008 */
[----:B------:R0:W4:Y:S01]  /*527d0*/  @!P4 LDG.E.U16 R21, [R14.64] ;  /* 0x000000080e15c981 */ /* 0x000122000c1e1500 */
[----:B------:R-:W-:-:S03]  /*527e0*/  PRMT R4, RZ, 0x7610, R4 ;  /* 0x00007610ff047816 */ /* 0x000fc60000000004 */
[----:B---3--:R-:W-:Y:S01]  /*527f0*/  STL [R1+0x491c], R13 ;  /* 0x00491c0d01007387 */ /* 0x008fe20000100800 */
[----:B------:R-:W3:Y:S02]  /*52800*/  LDL R2, [R1+0x36bc] ;  /* 0x0036bc0001027983 */ /* 0x000ee40000100800 */
[----:B0-----:R-:W-:Y:S02]  /*52810*/  @!P4 IMAD.MOV.U32 R14, RZ, RZ, R5 ;  /* 0x000000ffff0ec224 */ /* 0x001fe400078e0005 */
[----:B------:R-:W-:Y:S01]  /*52820*/  @!P4 IMAD.MOV.U32 R15, RZ, RZ, R6 ;  /* 0x000000ffff0fc224 */ /* 0x000fe200078e0006 */
[----:B------:R-:W3:Y:S04]  /*52830*/  LDL R3, [R1+0x36b4] ;  /* 0x0036b40001037983 */ /* 0x000ee80000100800 */
[----:B------:R3:W3:Y:S04]  /*52840*/  @!P4 LDG.E.U16 R4, [R14.64] ;  /* 0x000000080e04c981 */ /* 0x0006e8000c1e1500 */
[----:B--2---:R-:W-:Y:S04]  /*52850*/  STL [R1+0x4920], R17 ;  /* 0x0049201101007387 */ /* 0x004fe80000100800 */
[----:B------:R-:W-:Y:S04]  /*52860*/  STL [R1+0x4924], R19 ;  /* 0x0049241301007387 */ /* 0x000fe80000100800 */
[----:B------:R-:W-:Y:S04]  /*52870*/  STL [R1+0x4928], R20 ;  /* 0x0049281401007387 */ /* 0x000fe80000100800 */
[----:B----4-:R-:W-:Y:S01]  /*52880*/  STL [R1+0x492c], R21 ;  /* 0x00492c1501007387 */ /* 0x010fe20000100800 */
[----:B---3--:R-:W-:-:S05]  /*52890*/  @!P0 IMAD.MOV.U32 R14, RZ, RZ, R2 ;  /* 0x000000ffff0e8224 */ /* 0x008fca00078e0002 */
[----:B------:R-:W-:Y:S01]  /*528a0*/  STL [R1+0x3a94], R14 ;  /* 0x003a940e01007387 */ /* 0x000fe20000100800 */
[----:B------:R-:W-:Y:S02]  /*528b0*/  STL [R1+0x3a98], R14 ;  /* 0x003a980e01007387 */ /* 0x000fe40000100800 */
[----:B------:R-:W-:Y:S02]  /*528c0*/  STL [R1+0x3a9c], R14 ;  /* 0x003a9c0e01007387 */ /* 0x000fe40000100800 */
[----:B------:R-:W-:Y:S01]  /*528d0*/  STL [R1+0x3aa0], R14 ;  /* 0x003aa00e01007387 */ /* 0x000fe20000100800 */
        /* <DEDUP_REMOVED lines=537> */
[----:B------:R-:W-:-:S02]  /*54a70*/  @!P0 IMAD.MOV.U32 R15, RZ, RZ, R3 ;  /* 0x000000ffff0f8224 */ /* 0x000fc400078e0003 */
[----:B------:R-:W-:Y:S02]  /*54a80*/  STL [R1+0x48a8], R14 ;  /* 0x0048a80e01007387 */ /* 0x000fe40000100800 */
[----:B------:R-:W-:Y:S01]  /*54a90*/  STL [R1+0x48b0], R14 ;  /* 0x0048b00e01007387 */ /* 0x000fe20000100800 */
[----:B------:R-:W-:Y:S01]  /*54aa0*/  STL [R1+0x48b8], R14 ;  /* 0x0048b80e01007387 */ /* 0x000fe20000100800 */
[----:B------:R-:W-:Y:S02]  /*54ab0*/  STL [R1+0x48c0], R14 ;  /* 0x0048c00e01007387 */ /* 0x000fe40000100800 */
[----:B------:R0:W-:Y:S02]  /*54ac0*/  STL [R1+0x4930], R14 ;  /* 0x0049300e01007387 */ /* 0x0001e40000100800 */
        /* <DEDUP_REMOVED lines=358> */
[----:B------:R-:W-:Y:S01]  /*56130*/  PRMT R0, RZ, 0x7610, R0 ;  /* 0x00007610ff007816 */ /* 0x000fe20000000000 */
[----:B------:R-:W-:Y:S02]  /*56140*/  STL [R1+0x488c], R15 ;  /* 0x00488c0f01007387 */ /* 0x000fe40000100800 */
[----:B------:R-:W-:Y:S01]  /*56150*/  STL [R1+0x4894], R15 ;  /* 0x0048940f01007387 */ /* 0x000fe20000100800 */
[----:B------:R-:W-:Y:S01]  /*56160*/  STL [R1+0x489c], R15 ;  /* 0x00489c0f01007387 */ /* 0x000fe20000100800 */
[----:B------:R-:W-:Y:S02]  /*56170*/  STL [R1+0x48a4], R15 ;  /* 0x0048a40f01007387 */ /* 0x000fe40000100800 */
[----:B------:R-:W-:Y:S02]  /*56180*/  STL [R1+0x48ac], R15 ;  /* 0x0048ac0f01007387 */ /* 0x000fe40000100800 */
[----:B------:R-:W-:Y:S01]  /*56190*/  STL [R1+0x48b4], R15 ;  /* 0x0048b40f01007387 */ /* 0x000fe20000100800 */
[----:B------:R0:W2:Y:S04]  /*561a0*/  @!P0 LDG.E.U16 R0, [R14.64] ;  /* 0x000000080e008981 */ /* 0x0000a8000c1e1500 */
[----:B------:R-:W-:Y:S04]  /*561b0*/  STL [R1+0x48bc], R15 ;  /* 0x0048bc0f01007387 */ /* 0x000fe80000100800 */
[----:B0-----:R-:W3:Y:S04]  /*561c0*/  LDL.LU R14, [R1+0x270] ;  /* 0x00027000010e7983 */ /* 0x001ee80000300800 */
[----:B---3--:R0:W-:Y:S04]  /*561d0*/  STL [R1+0x4954], R14 ;  /* 0x0049540e01007387 */ /* 0x0081e80000100800 */
[----:B0-----:R-:W3:Y:S04]  /*561e0*/  LDL.LU R14, [R1+0x2a0] ;  /* 0x0002a000010e7983 */ /* 0x001ee80000300800 */
[----:B------:R-:W0:Y:S04]  /*561f0*/  S2R R29, SR_TID.X ;  /* 0x00000000001d7919 */ /* 0x000e280000002100 */
[----:B---3--:R1:W-:Y:S04]  /*56200*/  STL [R1+0x4958], R14 ;  /* 0x0049580e01007387 */ /* 0x0083e80000100800 */
[----:B-1----:R-:W3:Y:S01]  /*56210*/  LDL.LU R14, [R1+0x2b0] ;  /* 0x0002b000010e7983 */ /* 0x002ee20000300800 */
[----:B------:R-:W4:Y:S02]  /*56220*/  LDL.LU R21, [R1+0x260] ;  /* 0x0002600001157983 */ /* 0x000f240000300800 */
[----:B------:R-:W4:Y:S02]  /*56230*/  LDL.LU R20, [R1+0x250] ;  /* 0x0002500001147983 */ /* 0x000f240000300800 */
[----:B------:R-:W4:Y:S01]  /*56240*/  LDL.LU R19, [R1+0x240] ;  /* 0x0002400001137983 */ /* 0x000f220000300800 */
[----:B------:R-:W4:Y:S01]  /*56250*/  LDL.LU R17, [R1+0x230] ;  /* 0x0002300001117983 */ /* 0x000f220000300800 */
        /* <DEDUP_REMOVED lines=8> */
[----:B------:R-:W4:Y:S01]  /*562e0*/  LDL.LU R5, [R1+0x1a0] ;  /* 0x0001a00001057983 */ /* 0x000f220000300800 */
[C---:B0-----:R-:W-:Y:S01]  /*562f0*/  LOP3.LUT R28, R29.reuse, 0x3f, RZ, 0xc0, !PT ;  /* 0x0000003f1d1c7812 */ /* 0x041fe200078ec0ff */
[----:B------:R-:W4:Y:S01]  /*56300*/  LDL.LU R4, [R1+0x190] ;  /* 0x0001900001047983 */ /* 0x000f220000300800 */
[----:B------:R-:W4:Y:S01]  /*56310*/  LDL.LU R3, [R1+0x180] ;  /* 0x0001800001037983 */ /* 0x000f220000300800 */
[----:B------:R-:W-:Y:S01]  /*56320*/  LOP3.LUT P2, RZ, R29, 0x40, RZ, 0xc0, !PT ;  /* 0x000000401dff7812 */ /* 0x000fe2000784c0ff */
[----:B------:R-:W4:Y:S02]  /*56330*/  LDL.LU R2, [R1+0x170] ;  /* 0x0001700001027983 */ /* 0x000f240000300800 */
[----:B------:R-:W4:Y:S01]  /*56340*/  LDL.LU R16, [R1+0x160] ;  /* 0x0001600001107983 */ /* 0x000f220000300800 */
[----:B------:R-:W4:Y:S01]  /*56350*/  LDL.LU R22, [R1+0x150] ;  /* 0x0001500001167983 */ /* 0x000f220000300800 */
[----:B------:R-:W-:-:S02]  /*56360*/  IMAD.SHL.U32 R28, R28, 0x2, RZ ;  /* 0x000000021c1c7824 */ /* 0x000fc400078e00ff */
[----:B------:R-:W4:Y:S02]  /*56370*/  LDL.LU R23, [R1+0x140] ;  /* 0x0001400001177983 */ /* 0x000f240000300800 */
[----:B------:R-:W4:Y:S01]  /*56380*/  LDL.LU R29, [R1+0x130] ;  /* 0x00013000011d7983 */ /* 0x000f220000300800 */
[----:B------:R-:W-:Y:S01]  /*56390*/  SEL R18, RZ, 0x90, !P2 ;  /* 0x00000090ff127807 */ /* 0x000fe20005000000 */
[----:B------:R-:W4:Y:S01]  /*563a0*/  LDL.LU R27, [R1+0x120] ;  /* 0x00012000011b7983 */ /* 0x000f220000300800 */
[----:B------:R-:W4:Y:S02]  /*563b0*/  LDL.LU R24, [R1+0x110] ;  /* 0x0001100001187983 */ /* 0x000f240000300800 */
[----:B------:R-:W4:Y:S02]  /*563c0*/  LDL.LU R25, [R1+0x100] ;  /* 0x0001000001197983 */ /* 0x000f240000300800 */
[----:B------:R-:W4:Y:S01]  /*563d0*/  LDL.LU R26, [R1+0xf0] ;  /* 0x0000f000011a7983 */ /* 0x000f220000300800 */
[----:B------:R-:W-:Y:S01]  /*563e0*/  LOP3.LUT R18, R18, R28, RZ, 0x3c, !PT ;  /* 0x0000001c12127212 */ /* 0x000fe200078e3cff */
[----:B------:R0:W-:Y:S04]  /*563f0*/  STL [R1+0x48c4], R15 ;  /* 0x0048c40f01007387 */ /* 0x0001e80000100800 */
[----:B0-----:R-:W4:Y:S01]  /*56400*/  LDL.LU R15, [R1+0x280] ;  /* 0x00028000010f7983 */ /* 0x001f220000300800 */
[----:B--2---:R-:W-:Y:S02]  /*56410*/  STL [R1+0x38e0], R0 ;  /* 0x0038e00001007387 */ /* 0x004fe40000100800 */
[----:B------:R0:W-:Y:S02]  /*56420*/  STL [R1+0x4934], R0 ;  /* 0x0049340001007387 */ /* 0x0001e40000100800 */
[----:B0-----:R-:W2:Y:S04]  /*56430*/  LDL.LU R0, [R1+0x290] ;  /* 0x0002900001007983 */ /* 0x001ea80000300800 */
[----:B---3--:R0:W-:Y:S04]  /*56440*/  STS.U16 [R18+0x40000], R14 ;  /* 0x0400000e12007388 */ /* 0x0081e80000000400 */
[----:B0-----:R-:W3:Y:S04]  /*56450*/  LDL.LU R14, [R1+0x4958] ;  /* 0x00495800010e7983 */ /* 0x001ee80000300800 */
[----:B---3--:R0:W-:Y:S04]  /*56460*/  STS.U16 [R18+0x40400], R14 ;  /* 0x0404000e12007388 */ /* 0x0081e80000000400 */
[----:B0-----:R-:W3:Y:S01]  /*56470*/  LDL.LU R14, [R1+0x4954] ;  /* 0x00495400010e7983 */ /* 0x001ee20000300800 */
[----:B--2---:R-:W-:Y:S02]  /*56480*/  STS.U16 [R18+0x40800], R0 ;  /* 0x0408000012007388 */ /* 0x004fe40000000400 */
[----:B----4-:R-:W-:Y:S01]  /*56490*/  STS.U16 [R18+0x40c00], R15 ;  /* 0x040c000f12007388 */ /* 0x010fe20000000400 */
[----:B---3--:R-:W-:Y:S01]  /*564a0*/  STS.U16 [R18+0x41000], R14 ;  /* 0x0410000e12007388 */ /* 0x008fe20000000400 */
[----:B------:R-:W-:Y:S02]  /*564b0*/  STS.U16 [R18+0x41400], R21 ;  /* 0x0414001512007388 */ /* 0x000fe40000000400 */
[----:B------:R-:W-:Y:S02]  /*564c0*/  STS.U16 [R18+0x41800], R20 ;  /* 0x0418001412007388 */ /* 0x000fe40000000400 */
[----:B------:R-:W-:Y:S01]  /*564d0*/  STS.U16 [R18+0x41c00], R19 ;  /* 0x041c001312007388 */ /* 0x000fe20000000400 */
[----:B------:R-:W-:Y:S01]  /*564e0*/  STS.U16 [R18+0x42000], R17 ;  /* 0x0420001112007388 */ /* 0x000fe20000000400 */
        /* <DEDUP_REMOVED lines=15> */
[----:B------:R0:W-:Y:S01]  /*565e0*/  STS.U16 [R18+0x46000], R29 ;  /* 0x0460001d12007388 */ /* 0x0001e20000000400 */
[----:B------:R1:W-:Y:S03]  /*565f0*/  STS.U16 [R18+0x46400], R27 ;  /* 0x0464001b12007388 */ /* 0x0003e60000000400 */
[----:B0-----:R-:W2:Y:S04]  /*56600*/  LDL.LU R29, [R1+0xe0] ;  /* 0x0000e000011d7983 */ /* 0x001ea80000300800 */
[----:B-1----:R-:W0:Y:S01]  /*56610*/  S2R R27, SR_TID.X ;  /* 0x00000000001b7919 */ /* 0x002e220000002100 */
[----:B------:R1:W-:Y:S02]  /*56620*/  STS.U16 [R18+0x46800], R24 ;  /* 0x0468001812007388 */ /* 0x0003e40000000400 */
[----:B------:R3:W-:Y:S01]  /*56630*/  STS.U16 [R18+0x46c00], R25 ;  /* 0x046c001912007388 */ /* 0x0007e20000000400 */
[----:B-1----:R-:W4:Y:S01]  /*56640*/  LDL.LU R24, [R1+0xd0] ;  /* 0x0000d00001187983 */ /* 0x002f220000300800 */
[----:B---3--:R-:W3:Y:S01]  /*56650*/  LDL.LU R25, [R1+0xc0] ;  /* 0x0000c00001197983 */ /* 0x008ee20000300800 */
[----:B0-----:R-:W-:-:S02]  /*56660*/  LOP3.LUT P1, RZ, R27, 0x40, RZ, 0xc0, !PT ;  /* 0x000000401bff7812 */ /* 0x001fc4000782c0ff */
[----:B------:R0:W-:Y:S04]  /*56670*/  STL [R1+0x4950], R27 ;  /* 0x0049501b01007387 */ /* 0x0001e80000100800 */
[----:B0-----:R-:W3:Y:S01]  /*56680*/  LDL.LU R27, [R1+0x2ac] ;  /* 0x0002ac00011b7983 */ /* 0x001ee20000300800 */
[----:B------:R-:W3:Y:S02]  /*56690*/  LDL.LU R15, [R1+0x29c] ;  /* 0x00029c00010f7983 */ /* 0x000ee40000300800 */
[----:B------:R-:W3:Y:S02]  /*566a0*/  LDL.LU R14, [R1+0x28c] ;  /* 0x00028c00010e7983 */ /* 0x000ee40000300800 */
[----:B------:R-:W3:Y:S01]  /*566b0*/  LDL.LU R21, [R1+0x27c] ;  /* 0x00027c0001157983 */ /* 0x000ee20000300800 */
[----:B------:R-:W3:Y:S01]  /*566c0*/  LDL.LU R20, [R1+0x26c] ;  /* 0x00026c0001147983 */ /* 0x000ee20000300800 */
        /* <DEDUP_REMOVED lines=11> */
[----:B------:R0:W-:Y:S01]  /*56780*/  STS.U16 [R18+0x47000], R26 ;  /* 0x0470001a12007388 */ /* 0x0001e20000000400 */
[----:B------:R-:W-:-:S03]  /*56790*/  SEL R0, RZ, 0x90, !P1 ;  /* 0x00000090ff007807 */ /* 0x000fc60004800000 */
[----:B------:R-:W3:Y:S01]  /*567a0*/  LDL.LU R4, [R1+0x1ac] ;  /* 0x0001ac0001047983 */ /* 0x000ee20000300800 */
[----:B------:R-:W-:-:S03]  /*567b0*/  LOP3.LUT R0, R0, R28, RZ, 0x3c, !PT ;  /* 0x0000001c00007212 */ /* 0x000fc600078e3cff */
[----:B0-----:R-:W3:Y:S01]  /*567c0*/  LDL.LU R26, [R1+0x19c] ;  /* 0x00019c00011a7983 */ /* 0x001ee20000300800 */
[----:B------:R-:W3:Y:S02]  /*567d0*/  LDL.LU R3, [R1+0x18c] ;  /* 0x00018c0001037983 */ /* 0x000ee40000300800 */
[----:B------:R-:W3:Y:S02]  /*567e0*/  LDL.LU R2, [R1+0x17c] ;  /* 0x00017c0001027983 */ /* 0x000ee40000300800 */
[----:B------:R-:W3:Y:S01]  /*567f0*/  LDL.LU R16, [R1+0x16c] ;  /* 0x00016c0001107983 */ /* 0x000ee20000300800 */
[----:B------:R-:W3:Y:S01]  /*56800*/  LDL.LU R28, [R1+0x15c] ;  /* 0x00015c00011c7983 */ /* 0x000ee20000300800 */
[----:B------:R-:W-:-:S03]  /*56810*/  LOP3.LUT R0, R0, 0x20, RZ, 0x3c, !PT ;  /* 0x0000002000007812 */ /* 0x000fc600078e3cff */
[----:B--2---:R0:W-:Y:S04]  /*56820*/  STS.U16 [R18+0x47400], R29 ;  /* 0x0474001d12007388 */ /* 0x0041e80000000400 */
[----:B0-----:R-:W2:Y:S04]  /*56830*/  LDL.LU R29, [R1+0x14c] ;  /* 0x00014c00011d7983 */ /* 0x001ea80000300800 */
[----:B----4-:R-:W-:Y:S01]  /*56840*/  STS.U16 [R18+0x47800], R24 ;  /* 0x0478001812007388 */ /* 0x010fe20000000400 */
[----:B---3--:R0:W-:Y:S03]  /*56850*/  STS.U16 [R18+0x47c00], R25 ;  /* 0x047c001912007388 */ /* 0x0081e60000000400 */
[----:B0-----:R-:W3:Y:S01]  /*56860*/  LDL.LU R18, [R1+0x13c] ;  /* 0x00013c0001127983 */ /* 0x001ee20000300800 */
[----:B------:R-:W4:Y:S02]  /*56870*/  LDL.LU R22, [R1+0x12c] ;  /* 0x00012c0001167983 */ /* 0x000f240000300800 */
[----:B------:R-:W4:Y:S02]  /*56880*/  LDL.LU R23, [R1+0x11c] ;  /* 0x00011c0001177983 */ /* 0x000f240000300800 */
[----:B------:R-:W4:Y:S01]  /*56890*/  LDL.LU R24, [R1+0x10c] ;  /* 0x00010c0001187983 */ /* 0x000f220000300800 */
[----:B------:R-:W4:Y:S04]  /*568a0*/  LDL.LU R25, [R1+0xfc] ;  /* 0x0000fc0001197983 */ /* 0x000f280000300800 */
[----:B------:R0:W-:Y:S01]  /*568b0*/  STS.U16 [R0+0x40100], R27 ;  /* 0x0401001b00007388 */ /* 0x0001e20000000400 */
[----:B------:R-:W-:Y:S02]  /*568c0*/  STS.U16 [R0+0x40500], R15 ;  /* 0x0405000f00007388 */ /* 0x000fe40000000400 */
[----:B------:R-:W-:Y:S02]  /*568d0*/  STS.U16 [R0+0x40900], R14 ;  /* 0x0409000e00007388 */ /* 0x000fe40000000400 */
[----:B------:R-:W-:Y:S01]  /*568e0*/  STS.U16 [R0+0x40d00], R21 ;  /* 0x040d001500007388 */ /* 0x000fe20000000400 */
[----:B------:R-:W-:Y:S01]  /*568f0*/  STS.U16 [R0+0x41100], R20 ;  /* 0x0411001400007388 */ /* 0x000fe20000000400 */
[----:B------:R-:W-:Y:S02]  /*56900*/  STS.U16 [R0+0x41500], R19 ;  /* 0x0415001300007388 */ /* 0x000fe40000000400 */
[----:B------:R-:W-:Y:S02]  /*56910*/  STS.U16 [R0+0x41900], R17 ;  /* 0x0419001100007388 */ /* 0x000fe40000000400 */
[----:B------:R-:W-:Y:S01]  /*56920*/  STS.U16 [R0+0x41d00], R13 ;  /* 0x041d000d00007388 */ /* 0x000fe20000000400 */
[----:B------:R-:W-:Y:S04]  /*56930*/  STS.U16 [R0+0x42100], R12 ;  /* 0x0421000c00007388 */ /* 0x000fe80000000400 */
[----:B0-----:R-:W4:Y:S01]  /*56940*/  LDL.LU R27, [R1+0x4950] ;  /* 0x00495000011b7983 */ /* 0x001f220000300800 */
        /* <DEDUP_REMOVED lines=8> */
[----:B------:R0:W-:Y:S01]  /*569d0*/  STS.U16 [R0+0x44500], R26 ;  /* 0x0445001a00007388 */ /* 0x0001e20000000400 */
[----:B------:R-:W-:Y:S02]  /*569e0*/  STS.U16 [R0+0x44900], R3 ;  /* 0x0449000300007388 */ /* 0x000fe40000000400 */
[----:B------:R-:W-:Y:S02]  /*569f0*/  STS.U16 [R0+0x44d00], R2 ;  /* 0x044d000200007388 */ /* 0x000fe40000000400 */
[----:B------:R-:W-:Y:S01]  /*56a00*/  STS.U16 [R0+0x45100], R16 ;  /* 0x0451001000007388 */ /* 0x000fe20000000400 */
[----:B------:R1:W-:Y:S04]  /*56a10*/  STS.U16 [R0+0x45500], R28 ;  /* 0x0455001c00007388 */ /* 0x0003e80000000400 */
[----:B0-----:R-:W4:Y:S04]  /*56a20*/  LDL.LU R26, [R1+0xec] ;  /* 0x0000ec00011a7983 */ /* 0x001f280000300800 */
[----:B-1----:R-:W4:Y:S01]  /*56a30*/  LDL.LU R28, [R1+0xdc] ;  /* 0x0000dc00011c7983 */ /* 0x002f220000300800 */
        /* <DEDUP_REMOVED lines=16> */
[----:B------:R-:W4:Y:S03]  /*56b40*/  LDL.LU R16, [R1+0x1c8] ;  /* 0x0001c80001107983 */ /* 0x000f260000300800 */
[----:B--2---:R0:W-:Y:S04]  /*56b50*/  STS.U16 [R0+0x45900], R29 ;  /* 0x0459001d00007388 */ /* 0x0041e80000000400 */
[----:B0-----:R-:W0:Y:S04]  /*56b60*/  S2R R29, SR_TID.X ;  /* 0x00000000001d7919 */ /* 0x001e280000002100 */
[----:B---3--:R1:W-:Y:S01]  /*56b70*/  STS.U16 [R0+0x45d00], R18 ;  /* 0x045d001200007388 */ /* 0x0083e20000000400 */
[----:B----4-:R2:W-:Y:S03]  /*56b80*/  STS.U16 [R0+0x46100], R22 ;  /* 0x0461001600007388 */ /* 0x0105e60000000400 */
[----:B------:R3:W-:Y:S04]  /*56b90*/  STS.U16 [R0+0x46500], R23 ;  /* 0x0465001700007388 */ /* 0x0007e80000000400 */
[----:B------:R3:W-:Y:S01]  /*56ba0*/  STS.U16 [R0+0x46900], R24 ;  /* 0x0469001800007388 */ /* 0x0007e20000000400 */
[----:B------:R3:W-:Y:S03]  /*56bb0*/  STS.U16 [R0+0x46d00], R25 ;  /* 0x046d001900007388 */ /* 0x0007e60000000400 */
[----:B-1----:R-:W4:Y:S04]  /*56bc0*/  LDL.LU R18, [R1+0x1b8] ;  /* 0x0001b80001127983 */ /* 0x002f280000300800 */
[----:B--2---:R-:W2:Y:S01]  /*56bd0*/  LDL.LU R22, [R1+0x1a8] ;  /* 0x0001a80001167983 */ /* 0x004ea20000300800 */
[----:B---3--:R-:W3:Y:S03]  /*56be0*/  LDL.LU R23, [R1+0x198] ;  /* 0x0001980001177983 */ /* 0x008ee60000300800 */
[----:B------:R-:W3:Y:S01]  /*56bf0*/  LDL.LU R24, [R1+0x188] ;  /* 0x0001880001187983 */ /* 0x000ee20000300800 */
[----:B------:R-:W3:Y:S01]  /*56c00*/  LDL.LU R25, [R1+0x178] ;  /* 0x0001780001197983 */ /* 0x000ee20000300800 */
[----:B0-----:R-:W-:-:S02]  /*56c10*/  LOP3.LUT R29, R29, 0x3f, RZ, 0xc0, !PT ;  /* 0x0000003f1d1d7812 */ /* 0x001fc400078ec0ff */
[----:B------:R-:W-:-:S03]  /*56c20*/  LOP3.LUT P2, RZ, R27, 0x40, RZ, 0xc0, !PT ;  /* 0x000000401bff7812 */ /* 0x000fc6000784c0ff */
[----:B------:R-:W-:Y:S01]  /*56c30*/  IMAD.SHL.U32 R29, R29, 0x2, RZ ;  /* 0x000000021d1d7824 */ /* 0x000fe200078e00ff */
[----:B------:R-:W-:-:S04]  /*56c40*/  SEL R10, RZ, 0x90, !P2 ;  /* 0x00000090ff0a7807 */ /* 0x000fc80005000000 */
[----:B------:R-:W-:-:S04]  /*56c50*/  LOP3.LUT R10, R10, R29, RZ, 0x3c, !PT ;  /* 0x0000001d0a0a7212 */ /* 0x000fc800078e3cff */
[----:B------:R-:W-:Y:S01]  /*56c60*/  LOP3.LUT R10, R10, 0x40, RZ, 0x3c, !PT ;  /* 0x000000400a0a7812 */ /* 0x000fe200078e3cff */
[----:B------:R0:W-:Y:S04]  /*56c70*/  STS.U16 [R0+0x47100], R26 ;  /* 0x0471001a00007388 */ /* 0x0001e80000000400 */
[----:B------:R1:W-:Y:S01]  /*56c80*/  STS.U16 [R0+0x47500], R28 ;  /* 0x0475001c00007388 */ /* 0x0003e20000000400 */
[----:B------:R-:W-:Y:S02]  /*56c90*/  STS.U16 [R0+0x47900], R14 ;  /* 0x0479000e00007388 */ /* 0x000fe40000000400 */
[----:B------:R1:W-:Y:S02]  /*56ca0*/  STS.U16 [R0+0x47d00], R21 ;  /* 0x047d001500007388 */ /* 0x0003e40000000400 */
[----:B------:R1:W-:Y:S01]  /*56cb0*/  STS.U16 [R10+0x40200], R20 ;  /* 0x040200140a007388 */ /* 0x0003e20000000400 */
[----:B------:R-:W-:Y:S04]  /*56cc0*/  STS.U16 [R10+0x40600], R19 ;  /* 0x040600130a007388 */ /* 0x000fe80000000400 */
[----:B0-----:R-:W3:Y:S01]  /*56cd0*/  LDL.LU R26, [R1+0x168] ;  /* 0x00016800011a7983 */ /* 0x001ee20000300800 */
[----:B------:R-:W-:Y:S02]  /*56ce0*/  STS.U16 [R10+0x40a00], R17 ;  /* 0x040a00110a007388 */ /* 0x000fe40000000400 */
[----:B------:R-:W3:Y:S02]  /*56cf0*/  LDL.LU R27, [R1+0x158] ;  /* 0x00015800011b7983 */ /* 0x000ee40000300800 */
[----:B------:R-:W-:Y:S01]  /*56d00*/  STS.U16 [R10+0x40e00], R13 ;  /* 0x040e000d0a007388 */ /* 0x000fe20000000400 */
[----:B------:R-:W-:Y:S04]  /*56d10*/  STS.U16 [R10+0x41200], R12 ;  /* 0x0412000c0a007388 */ /* 0x000fe80000000400 */
[----:B-1----:R-:W3:Y:S01]  /*56d20*/  LDL.LU R28, [R1+0x148] ;  /* 0x00014800011c7983 */ /* 0x002ee20000300800 */
[----:B------:R-:W-:Y:S02]  /*56d30*/  STS.U16 [R10+0x41600], R11 ;  /* 0x0416000b0a007388 */ /* 0x000fe40000000400 */
[----:B------:R-:W3:Y:S02]  /*56d40*/  LDL.LU R21, [R1+0x138] ;  /* 0x0001380001157983 */ /* 0x000ee40000300800 */
[----:B------:R0:W-:Y:S01]  /*56d50*/  STS.U16 [R10+0x41a00], R9 ;  /* 0x041a00090a007388 */ /* 0x0001e20000000400 */
[----:B------:R-:W3:Y:S04]  /*56d60*/  LDL.LU R20, [R1+0x128] ;  /* 0x0001280001147983 */ /* 0x000ee80000300800 */
[----:B0-----:R-:W3:Y:S04]  /*56d70*/  LDL.LU R9, [R1+0x118] ;  /* 0x0001180001097983 */ /* 0x001ee80000300800 */
[----:B------:R0:W-:Y:S01]  /*56d80*/  STS.U16 [R10+0x41e00], R8 ;  /* 0x041e00080a007388 */ /* 0x0001e20000000400 */
[----:B------:R1:W-:Y:S02]  /*56d90*/  STS.U16 [R10+0x42200], R7 ;  /* 0x042200070a007388 */ /* 0x0003e40000000400 */
[----:B------:R0:W-:Y:S02]  /*56da0*/  STS.U16 [R10+0x42600], R6 ;  /* 0x042600060a007388 */ /* 0x0001e40000000400 */
[----:B------:R0:W-:Y:S01]  /*56db0*/  STS.U16 [R10+0x42a00], R5 ;  /* 0x042a00050a007388 */ /* 0x0001e20000000400 */
[----:B------:R1:W-:Y:S01]  /*56dc0*/  STS.U16 [R10+0x42e00], R4 ;  /* 0x042e00040a007388 */ /* 0x0003e20000000400 */
[----:B------:R1:W-:Y:S02]  /*56dd0*/  STS.U16 [R10+0x43200], R3 ;  /* 0x043200030a007388 */ /* 0x0003e40000000400 */
[----:B------:R1:W-:Y:S02]  /*56de0*/  STS.U16 [R10+0x43600], R2 ;  /* 0x043600020a007388 */ /* 0x0003e40000000400 */
[----:B------:R1:W-:Y:S01]  /*56df0*/  STS.U16 [R10+0x43a00], R16 ;  /* 0x043a00100a007388 */ /* 0x0003e20000000400 */
[----:B------:R-:W3:Y:S01]  /*56e00*/  LDL.LU R19, [R1+0x108] ;  /* 0x0001080001137983 */ /* 0x000ee20000300800 */
[----:B------:R-:W3:Y:S02]  /*56e10*/  LDL.LU R17, [R1+0xf8] ;  /* 0x0000f80001117983 */ /* 0x000ee40000300800 */
[----:B------:R-:W3:Y:S02]  /*56e20*/  LDL.LU R13, [R1+0xe8] ;  /* 0x0000e800010d7983 */ /* 0x000ee40000300800 */
[----:B------:R-:W3:Y:S01]  /*56e30*/  LDL.LU R12, [R1+0xd8] ;  /* 0x0000d800010c7983 */ /* 0x000ee20000300800 */
[----:B------:R-:W3:Y:S01]  /*56e40*/  LDL.LU R11, [R1+0xc8] ;  /* 0x0000c800010b7983 */ /* 0x000ee20000300800 */
[----:B0-----:R-:W3:Y:S02]  /*56e50*/  LDL.LU R8, [R1+0xb8] ;  /* 0x0000b80001087983 */ /* 0x001ee40000300800 */
[----:B-1----:R-:W3:Y:S02]  /*56e60*/  LDL.LU R7, [R1+0x2a4] ;  /* 0x0002a40001077983 */ /* 0x002ee40000300800 */
[----:B------:R-:W3:Y:S01]  /*56e70*/  LDL.LU R6, [R1+0x294] ;  /* 0x0002940001067983 */ /* 0x000ee20000300800 */
[----:B------:R-:W3:Y:S01]  /*56e80*/  LDL.LU R5, [R1+0x284] ;  /* 0x0002840001057983 */ /* 0x000ee20000300800 */
[----:B------:R-:W3:Y:S02]  /*56e90*/  LDL.LU R4, [R1+0x274] ;  /* 0x0002740001047983 */ /* 0x000ee40000300800 */
[----:B------:R-:W3:Y:S02]  /*56ea0*/  LDL.LU R3, [R1+0x264] ;  /* 0x0002640001037983 */ /* 0x000ee40000300800 */
[----:B------:R-:W3:Y:S01]  /*56eb0*/  LDL.LU R2, [R1+0x254] ;  /* 0x0002540001027983 */ /* 0x000ee20000300800 */
[----:B------:R-:W3:Y:S04]  /*56ec0*/  LDL.LU R16, [R1+0x244] ;  /* 0x0002440001107983 */ /* 0x000ee80000300800 */
[----:B----4-:R0:W-:Y:S04]  /*56ed0*/  STS.U16 [R10+0x43e00], R18 ;  /* 0x043e00120a007388 */ /* 0x0101e80000000400 */
[----:B--2---:R1:W-:Y:S01]  /*56ee0*/  STS.U16 [R10+0x44200], R22 ;  /* 0x044200160a007388 */ /* 0x0043e20000000400 */
[----:B---3--:R2:W-:Y:S03]  /*56ef0*/  STS.U16 [R10+0x44600], R23 ;  /* 0x044600170a007388 */ /* 0x0085e60000000400 */
[----:B------:R4:W-:Y:S01]  /*56f00*/  STS.U16 [R10+0x44a00], R24 ;  /* 0x044a00180a007388 */ /* 0x0009e20000000400 */
[----:B------:R4:W-:Y:S03]  /*56f10*/  STS.U16 [R10+0x44e00], R25 ;  /* 0x044e00190a007388 */ /* 0x0009e60000000400 */
[----:B0-----:R-:W3:Y:S01]  /*56f20*/  LDL.LU R18, [R1+0x234] ;  /* 0x0002340001127983 */ /* 0x001ee20000300800 */
[----:B-1----:R-:W3:Y:S03]  /*56f30*/  LDL.LU R22, [R1+0x224] ;  /* 0x0002240001167983 */ /* 0x002ee60000300800 */
[----:B--2---:R-:W2:Y:S04]  /*56f40*/  LDL.LU R23, [R1+0x214] ;  /* 0x0002140001177983 */ /* 0x004ea80000300800 */
[----:B----4-:R-:W4:Y:S01]  /*56f50*/  LDL.LU R24, [R1+0x204] ;  /* 0x0002040001187983 */ /* 0x010f220000300800 */
[----:B------:R-:W2:Y:S03]  /*56f60*/  LDL.LU R25, [R1+0x1f4] ;  /* 0x0001f40001197983 */ /* 0x000ea60000300800 */
[----:B------:R0:W-:Y:S01]  /*56f70*/  STS.U16 [R10+0x45200], R26 ;  /* 0x0452001a0a007388 */ /* 0x0001e20000000400 */
[----:B------:R1:W-:Y:S03]  /*56f80*/  STS.U16 [R10+0x45600], R27 ;  /* 0x0456001b0a007388 */ /* 0x0003e60000000400 */
[----:B------:R1:W-:Y:S01]  /*56f90*/  STS.U16 [R10+0x45a00], R28 ;  /* 0x045a001c0a007388 */ /* 0x0003e20000000400 */
[----:B------:R-:W-:Y:S03]  /*56fa0*/  STS.U16 [R10+0x45e00], R21 ;  /* 0x045e00150a007388 */ /* 0x000fe60000000400 */
[----:B------:R-:W-:Y:S04]  /*56fb0*/  STS.U16 [R10+0x46200], R20 ;  /* 0x046200140a007388 */ /* 0x000fe80000000400 */
[----:B0-----:R-:W2:Y:S01]  /*56fc0*/  LDL.LU R26, [R1+0x1e4] ;  /* 0x0001e400011a7983 */ /* 0x001ea20000300800 */
[----:B-1----:R-:W2:Y:S03]  /*56fd0*/  LDL.LU R27, [R1+0x1d4] ;  /* 0x0001d400011b7983 */ /* 0x002ea60000300800 */
[----:B------:R-:W2:Y:S04]  /*56fe0*/  LDL.LU R28, [R1+0x1c4] ;  /* 0x0001c400011c7983 */ /* 0x000ea80000300800 */
[----:B------:R0:W-:Y:S04]  /*56ff0*/  STS.U16 [R10+0x46600], R9 ;  /* 0x046600090a007388 */ /* 0x0001e80000000400 */
[----:B0-----:R-:W0:Y:S02]  /*57000*/  S2R R9, SR_TID.X ;  /* 0x0000000000097919 */ /* 0x001e240000002100 */
[----:B0-----:R-:W-:-:S04]  /*57010*/  LOP3.LUT P1, RZ, R9, 0x40, RZ, 0xc0, !PT ;  /* 0x0000004009ff7812 */ /* 0x001fc8000782c0ff */
[----:B------:R-:W-:Y:S01]  /*57020*/  SEL R0, RZ, 0x90, !P1 ;  /* 0x00000090ff007807 */ /* 0x000fe20004800000 */
[----:B------:R0:W-:Y:S03]  /*57030*/  STL [R1+0x4944], R9 ;  /* 0x0049440901007387 */ /* 0x0001e60000100800 */
[----:B------:R-:W-:Y:S02]  /*57040*/  LOP3.LUT R0, R0, R29, RZ, 0x3c, !PT ;  /* 0x0000001d00007212 */ /* 0x000fe400078e3cff */
[----:B------:R-:W2:Y:S04]  /*57050*/  LDL.LU R29, [R1+0x1b4] ;  /* 0x0001b400011d7983 */ /* 0x000ea80000300800 */
[----:B0-----:R-:W2:Y:S04]  /*57060*/  LDL.LU R9, [R1+0x184] ;  /* 0x0001840001097983 */ /* 0x001ea80000300800 */
[----:B--2---:R0:W-:Y:S04]  /*57070*/  STL [R1+0x4948], R9 ;  /* 0x0049480901007387 */ /* 0x0041e80000100800 */
[----:B0-----:R-:W2:Y:S04]  /*57080*/  LDL.LU R9, [R1+0x194] ;  /* 0x0001940001097983 */ /* 0x001ea80000300800 */
[----:B------:R-:W-:Y:S01]  /*57090*/  STS.U16 [R10+0x46a00], R19 ;  /* 0x046a00130a007388 */ /* 0x000fe20000000400 */
[----:B------:R-:W-:Y:S02]  /*570a0*/  STS.U16 [R10+0x46e00], R17 ;  /* 0x046e00110a007388 */ /* 0x000fe40000000400 */
[----:B------:R-:W-:Y:S01]  /*570b0*/  STS.U16 [R10+0x47200], R13 ;  /* 0x0472000d0a007388 */ /* 0x000fe20000000400 */
[----:B------:R-:W-:Y:S01]  /*570c0*/  LOP3.LUT R0, R0, 0x60, RZ, 0x3c, !PT ;  /* 0x0000006000007812 */ /* 0x000fe200078e3cff */
[----:B------:R-:W-:Y:S01]  /*570d0*/  STS.U16 [R10+0x47600], R12 ;  /* 0x0476000c0a007388 */ /* 0x000fe20000000400 */
[----:B------:R-:W-:Y:S02]  /*570e0*/  STS.U16 [R10+0x47a00], R11 ;  /* 0x047a000b0a007388 */ /* 0x000fe40000000400 */
[----:B------:R-:W-:Y:S01]  /*570f0*/  STS.U16 [R10+0x47e00], R8 ;  /* 0x047e00080a007388 */ /* 0x000fe20000000400 */
[----:B------:R-:W-:Y:S01]  /*57100*/  STS.U16 [R0+0x40300], R7 ;  /* 0x0403000700007388 */ /* 0x000fe20000000400 */
[----:B------:R-:W-:Y:S02]  /*57110*/  STS.U16 [R0+0x40700], R6 ;  /* 0x0407000600007388 */ /* 0x000fe40000000400 */
[----:B------:R-:W-:Y:S02]  /*57120*/  STS.U16 [R0+0x40b00], R5 ;  /* 0x040b000500007388 */ /* 0x000fe40000000400 */
[----:B------:R-:W-:Y:S01]  /*57130*/  STS.U16 [R0+0x40f00], R4 ;  /* 0x040f000400007388 */ /* 0x000fe20000000400 */
[----:B--2---:R0:W-:Y:S04]  /*57140*/  STL [R1+0x494c], R9 ;  /* 0x00494c0901007387 */ /* 0x0041e80000100800 */
[----:B0-----:R-:W2:Y:S01]  /*57150*/  LDL.LU R9, [R1+0x1a4] ;  /* 0x0001a40001097983 */ /* 0x001ea20000300800 */
[----:B------:R-:W2:Y:S02]  /*57160*/  LDL.LU R15, [R1+0x174] ;  /* 0x00017400010f7983 */ /* 0x000ea40000300800 */
[----:B------:R-:W2:Y:S02]  /*57170*/  LDL.LU R14, [R1+0x164] ;  /* 0x00016400010e7983 */ /* 0x000ea40000300800 */
[----:B------:R-:W2:Y:S01]  /*57180*/  LDL.LU R21, [R1+0x154] ;  /* 0x0001540001157983 */ /* 0x000ea20000300800 */
[----:B------:R-:W2:Y:S01]  /*57190*/  LDL.LU R20, [R1+0x144] ;  /* 0x0001440001147983 */ /* 0x000ea20000300800 */
        /* <DEDUP_REMOVED lines=9> */
[----:B------:R-:W2:Y:S01]  /*57230*/  LDL.LU R5, [R1+0xb0] ;  /* 0x0000b00001057983 */ /* 0x000ea20000300800 */
[----:B------:R0:W-:Y:S01]  /*57240*/  STS.U16 [R0+0x41300], R3 ;  /* 0x0413000300007388 */ /* 0x0001e20000000400 */
[----:B------:R-:W2:Y:S02]  /*57250*/  LDL.LU R4, [R1+0xac] ;  /* 0x0000ac0001047983 */ /* 0x000ea40000300800 */
[----:B------:R1:W-:Y:S02]  /*57260*/  STS.U16 [R0+0x41700], R2 ;  /* 0x0417000200007388 */ /* 0x0003e40000000400 */
[----:B------:R1:W-:Y:S01]  /*57270*/  STS.U16 [R0+0x41b00], R16 ;  /* 0x041b001000007388 */ /* 0x0003e20000000400 */
[----:B---3--:R3:W-:Y:S01]  /*57280*/  STS.U16 [R0+0x41f00], R18 ;  /* 0x041f001200007388 */ /* 0x0087e20000000400 */
[----:B------:R4:W-:Y:S02]  /*57290*/  STS.U16 [R0+0x42300], R22 ;  /* 0x0423001600007388 */ /* 0x0009e40000000400 */
[----:B------:R4:W-:Y:S01]  /*572a0*/  STS.U16 [R0+0x42700], R23 ;  /* 0x0427001700007388 */ /* 0x0009e20000000400 */
[----:B0-----:R-:W2:Y:S01]  /*572b0*/  LDL.LU R3, [R1+0xa8] ;  /* 0x0000a80001037983 */ /* 0x001ea20000300800 */
[----:B-1----:R-:W2:Y:S02]  /*572c0*/  LDL.LU R2, [R1+0xa4] ;  /* 0x0000a40001027983 */ /* 0x002ea40000300800 */
[----:B------:R-:W2:Y:S01]  /*572d0*/  LDL.LU R16, [R1+0xa0] ;  /* 0x0000a00001107983 */ /* 0x000ea20000300800 */
[----:B---3--:R-:W3:Y:S01]  /*572e0*/  LDL.LU R18, [R1+0x9c] ;  /* 0x00009c0001127983 */ /* 0x008ee20000300800 */
[----:B----4-:R-:W4:Y:S02]  /*572f0*/  LDL.LU R22, [R1+0x98] ;  /* 0x0000980001167983 */ /* 0x010f240000300800 */
[----:B------:R0:W-:Y:S02]  /*57300*/  STS.U16 [R0+0x42b00], R24 ;  /* 0x042b001800007388 */ /* 0x0001e40000000400 */
[----:B------:R-:W3:Y:S01]  /*57310*/  LDL.LU R23, [R1+0x94] ;  /* 0x0000940001177983 */ /* 0x000ee20000300800 */
[----:B------:R1:W-:Y:S01]  /*57320*/  STS.U16 [R0+0x42f00], R25 ;  /* 0x042f001900007388 */ /* 0x0003e20000000400 */
[----:B------:R1:W-:Y:S02]  /*57330*/  STS.U16 [R0+0x43300], R26 ;  /* 0x0433001a00007388 */ /* 0x0003e40000000400 */
[----:B------:R1:W-:Y:S02]  /*57340*/  STS.U16 [R0+0x43700], R27 ;  /* 0x0437001b00007388 */ /* 0x0003e40000000400 */
[----:B------:R1:W-:Y:S01]  /*57350*/  STS.U16 [R0+0x43b00], R28 ;  /* 0x043b001c00007388 */ /* 0x0003e20000000400 */
[----:B------:R1:W-:Y:S04]  /*57360*/  STS.U16 [R0+0x43f00], R29 ;  /* 0x043f001d00007388 */ /* 0x0003e80000000400 */
[----:B0-----:R-:W3:Y:S01]  /*57370*/  LDL.LU R24, [R1+0x90] ;  /* 0x0000900001187983 */ /* 0x001ee20000300800 */
[----:B-1----:R-:W3:Y:S03]  /*57380*/  LDL.LU R25, [R1+0x8c] ;  /* 0x00008c0001197983 */ /* 0x002ee60000300800 */
[----:B------:R-:W3:Y:S04]  /*57390*/  LDL.LU R26, [R1+0x88] ;  /* 0x00008800011a7983 */ /* 0x000ee80000300800 */
[----:B------:R-:W3:Y:S01]  /*573a0*/  LDL.LU R27, [R1+0x84] ;  /* 0x00008400011b7983 */ /* 0x000ee20000300800 */
[----:B------:R-:W3:Y:S02]  /*573b0*/  LDL.LU R28, [R1+0x80] ;  /* 0x00008000011c7983 */ /* 0x000ee40000300800 */
[----:B------:R-:W3:Y:S01]  /*573c0*/  LDL.LU R29, [R1+0x7c] ;  /* 0x00007c00011d7983 */ /* 0x000ee20000300800 */
[----:B--2---:R0:W-:Y:S04]  /*573d0*/  STS.U16 [R0+0x44300], R9 ;  /* 0x0443000900007388 */ /* 0x0041e80000000400 */
[----:B0-----:R-:W2:Y:S04]  /*573e0*/  LDL.LU R9, [R1+0x494c] ;  /* 0x00494c0001097983 */ /* 0x001ea80000300800 */
[----:B--2---:R0:W-:Y:S04]  /*573f0*/  STS.U16 [R0+0x44700], R9 ;  /* 0x0447000900007388 */ /* 0x0041e80000000400 */
[----:B0-----:R-:W2:Y:S04]  /*57400*/  LDL.LU R9, [R1+0x4948] ;  /* 0x0049480001097983 */ /* 0x001ea80000300800 */
[----:B--2---:R0:W-:Y:S01]  /*57410*/  STS.U16 [R0+0x44b00], R9 ;  /* 0x044b000900007388 */ /* 0x0041e20000000400 */
        /* <DEDUP_REMOVED lines=12> */
[----:B0-----:R-:W2:Y:S01]  /*574e0*/  LDL.LU R9, [R1+0x4944] ;  /* 0x0049440001097983 */ /* 0x001ea20000300800 */
[----:B------:R0:W-:Y:S03]  /*574f0*/  STS.U16 [R0+0x47f00], R6 ;  /* 0x047f000600007388 */ /* 0x0001e60000000400 */
[----:B0-----:R-:W2:Y:S04]  /*57500*/  LDL.LU R0, [R1+0x6c] ;  /* 0x00006c0001007983 */ /* 0x001ea80000300800 */
[----:B--2---:R0:W-:Y:S04]  /*57510*/  STL [R1+0x4938], R0 ;  /* 0x0049380001007387 */ /* 0x0041e80000100800 */
[----:B0-----:R-:W2:Y:S04]  /*57520*/  LDL.LU R0, [R1+0x70] ;  /* 0x0000700001007983 */ /* 0x001ea80000300800 */
[----:B--2---:R0:W-:Y:S04]  /*57530*/  STL [R1+0x493c], R0 ;  /* 0x00493c0001007387 */ /* 0x0041e80000100800 */
[----:B0-----:R-:W2:Y:S01]  /*57540*/  LDL.LU R0, [R1+0x74] ;  /* 0x0000740001007983 */ /* 0x001ea20000300800 */
[----:B------:R-:W-:-:S05]  /*57550*/  LOP3.LUT R9, R9, 0x7f, RZ, 0xc0, !PT ;  /* 0x0000007f09097812 */ /* 0x000fca00078ec0ff */
[----:B------:R-:W-:-:S05]  /*57560*/  IMAD.SHL.U32 R15, R9, 0x2, RZ ;  /* 0x00000002090f7824 */ /* 0x000fca00078e00ff */
[----:B------:R-:W-:Y:S01]  /*57570*/  STS.U16 [R15], R5 ;  /* 0x000000050f007388 */ /* 0x000fe20000000400 */
[----:B------:R-:W-:Y:S03]  /*57580*/  STS.U16 [R15+0x100], R4 ;  /* 0x000100040f007388 */ /* 0x000fe60000000400 */
        /* <DEDUP_REMOVED lines=21> */
[----:B----4-:R4:W-:Y:S02]  /*576e0*/  STS.U16 [R15+0x3000], R22 ;  /* 0x003000160f007388 */ /* 0x0109e40000000400 */
[----:B------:R4:W-:Y:S01]  /*576f0*/  STS.U16 [R15+0x3100], R23 ;  /* 0x003100170f007388 */ /* 0x0009e20000000400 */
[----:B0-----:R-:W2:Y:S01]  /*57700*/  LDL.LU R3, [R1+0x2c] ;  /* 0x00002c0001037983 */ /* 0x001ea20000300800 */
[----:B-1----:R-:W2:Y:S02]  /*57710*/  LDL.LU R2, [R1+0x28] ;  /* 0x0000280001027983 */ /* 0x002ea40000300800 */
[----:B------:R-:W2:Y:S01]  /*57720*/  LDL.LU R16, [R1+0x24] ;  /* 0x0000240001107983 */ /* 0x000ea20000300800 */
[----:B---3--:R-:W3:Y:S01]  /*57730*/  LDL.LU R18, [R1+0x20] ;  /* 0x0000200001127983 */ /* 0x008ee20000300800 */
[----:B----4-:R-:W3:Y:S02]  /*57740*/  LDL.LU R22, [R1+0x1c] ;  /* 0x00001c0001167983 */ /* 0x010ee40000300800 */
        /* <DEDUP_REMOVED lines=12> */
[----:B------:R-:W3:Y:S01]  /*57810*/  LDL.LU R29, [R1] ;  /* 0x00000000011d7983 */ /* 0x000ee20000300800 */
[----:B--2---:R0:W-:Y:S04]  /*57820*/  STS.U16 [R15+0x7000], R0 ;  /* 0x007000000f007388 */ /* 0x0041e80000000400 */
[----:B0-----:R-:W2:Y:S04]  /*57830*/  LDL.LU R0, [R1+0x4940] ;  /* 0x0049400001007983 */ /* 0x001ea80000300800 */
[----:B--2---:R0:W-:Y:S04]  /*57840*/  STS.U16 [R15+0x7100], R0 ;  /* 0x007100000f007388 */ /* 0x0041e80000000400 */
[----:B0-----:R-:W2:Y:S04]  /*57850*/  LDL.LU R0, [R1+0x493c] ;  /* 0x00493c0001007983 */ /* 0x001ea80000300800 */
[----:B--2---:R0:W-:Y:S04]  /*57860*/  STS.U16 [R15+0x8000], R0 ;  /* 0x008000000f007388 */ /* 0x0041e80000000400 */
[----:B0-----:R-:W2:Y:S04]  /*57870*/  LDL.LU R0, [R1+0x4938] ;  /* 0x0049380001007983 */ /* 0x001ea80000300800 */
[----:B--2---:R0:W-:Y:S01]  /*57880*/  STS.U16 [R15+0x8100], R0 ;  /* 0x008100000f007388 */ /* 0x0041e20000000400 */
[----:B------:R1:W-:Y:S02]  /*57890*/  STS.U16 [R15+0x9000], R14 ;  /* 0x0090000e0f007388 */ /* 0x0003e40000000400 */
[----:B------:R2:W-:Y:S02]  /*578a0*/  STS.U16 [R15+0x9100], R21 ;  /* 0x009100150f007388 */ /* 0x0005e40000000400 */
[----:B------:R3:W-:Y:S01]  /*578b0*/  STS.U16 [R15+0xa000], R20 ;  /* 0x00a000140f007388 */ /* 0x0007e20000000400 */
[----:B------:R3:W-:Y:S01]  /*578c0*/  STS.U16 [R15+0xa100], R19 ;  /* 0x00a100130f007388 */ /* 0x0007e20000000400 */
[----:B------:R3:W-:Y:S03]  /*578d0*/  STS.U16 [R15+0xb000], R17 ;  /* 0x00b000110f007388 */ /* 0x0007e60000000400 */
[----:B0-----:R-:W4:Y:S01]  /*578e0*/  LDL.LU R0, [R1+0x4934] ;  /* 0x0049340001007983 */ /* 0x001f220000300800 */
[----:B-1----:R-:W4:Y:S02]  /*578f0*/  LDL.LU R14, [R1+0x4930] ;  /* 0x00493000010e7983 */ /* 0x002f240000300800 */
[----:B--2---:R-:W2:Y:S02]  /*57900*/  LDL.LU R21, [R1+0x492c] ;  /* 0x00492c0001157983 */ /* 0x004ea40000300800 */
[----:B---3--:R-:W3:Y:S01]  /*57910*/  LDL.LU R20, [R1+0x4928] ;  /* 0x0049280001147983 */ /* 0x008ee20000300800 */
[----:B------:R-:W2:Y:S01]  /*57920*/  LDL.LU R19, [R1+0x4924] ;  /* 0x0049240001137983 */ /* 0x000ea20000300800 */
[----:B------:R-:W2:Y:S03]  /*57930*/  LDL.LU R17, [R1+0x4920] ;  /* 0x0049200001117983 */ /* 0x000ea60000300800 */
[----:B------:R0:W-:Y:S01]  /*57940*/  STS.U16 [R15+0xb100], R13 ;  /* 0x00b1000d0f007388 */ /* 0x0001e20000000400 */
[----:B------:R1:W-:Y:S02]  /*57950*/  STS.U16 [R15+0xc000], R12 ;  /* 0x00c0000c0f007388 */ /* 0x0003e40000000400 */
[----:B------:R1:W-:Y:S02]  /*57960*/  STS.U16 [R15+0xc100], R11 ;  /* 0x00c1000b0f007388 */ /* 0x0003e40000000400 */
[----:B------:R1:W-:Y:S01]  /*57970*/  STS.U16 [R15+0xd000], R10 ;  /* 0x00d0000a0f007388 */ /* 0x0003e20000000400 */
[----:B------:R1:W-:Y:S01]  /*57980*/  STS.U16 [R15+0xd100], R9 ;  /* 0x00d100090f007388 */ /* 0x0003e20000000400 */
[----:B------:R1:W-:Y:S03]  /*57990*/  STS.U16 [R15+0xe000], R8 ;  /* 0x00e000080f007388 */ /* 0x0003e60000000400 */
[----:B0-----:R-:W2:Y:S01]  /*579a0*/  LDL.LU R13, [R1+0x491c] ;  /* 0x00491c00010d7983 */ /* 0x001ea20000300800 */
[----:B-1----:R-:W2:Y:S03]  /*579b0*/  LDL.LU R12, [R1+0x4918] ;  /* 0x00491800010c7983 */ /* 0x002ea60000300800 */
[----:B------:R-:W2:Y:S01]  /*579c0*/  LDL.LU R11, [R1+0x4914] ;  /* 0x00491400010b7983 */ /* 0x000ea20000300800 */
[----:B------:R-:W2:Y:S03]  /*579d0*/  LDL.LU R10, [R1+0x4910] ;  /* 0x00491000010a7983 */ /* 0x000ea60000300800 */
        /* <DEDUP_REMOVED lines=30> */
[----:B0-----:R-:W2:Y:S01]  /*57bc0*/  LDL.LU R26, [R1+0x48d4] ;  /* 0x0048d400011a7983 */ /* 0x001ea20000300800 */
[----:B-1----:R-:W2:Y:S02]  /*57bd0*/  LDL.LU R27, [R1+0x48d0] ;  /* 0x0048d000011b7983 */ /* 0x002ea40000300800 */
[----:B------:R-:W2:Y:S02]  /*57be0*/  LDL.LU R28, [R1+0x48cc] ;  /* 0x0048cc00011c7983 */ /* 0x000ea40000300800 */
[----:B------:R-:W2:Y:S02]  /*57bf0*/  LDL.LU R29, [R1+0x48c8] ;  /* 0x0048c800011d7983 */ /* 0x000ea40000300800 */
[----:B--2---:R-:W-:Y:S01]  /*57c00*/  STS.U16 [R15+0x16100], R29 ;  /* 0x0161001d0f007388 */ /* 0x004fe20000000400 */
        /* <DEDUP_REMOVED lines=8> */
[----:B------:R-:W-:Y:S03]  /*57c90*/  STS.U16 [R15+0x1b000], R16 ;  /* 0x01b000100f007388 */ /* 0x000fe60000000400 */
[----:B------:R-:W-:Y:S01]  /*57ca0*/  STL [R1+0x3a88], R29 ;  /* 0x003a881d01007387 */ /* 0x000fe20000100800 */
[----:B------:R0:W-:Y:S02]  /*57cb0*/  STS.U16 [R15+0x1b100], R2 ;  /* 0x01b100020f007388 */ /* 0x0001e40000000400 */
[----:B------:R-:W-:Y:S02]  /*57cc0*/  STL [R1+0x3a8c], R29 ;  /* 0x003a8c1d01007387 */ /* 0x000fe40000100800 */
[----:B------:R1:W-:Y:S01]  /*57cd0*/  STS.U16 [R15+0x1c000], R3 ;  /* 0x01c000030f007388 */ /* 0x0003e20000000400 */
[----:B0-----:R-:W2:Y:S04]  /*57ce0*/  LDL R2, [R1+0x2f2c] ;  /* 0x002f2c0001027983 */ /* 0x001ea80000100800 */
[----:B-1----:R-:W2:Y:S01]  /*57cf0*/  LDL R3, [R1+0x2f28] ;  /* 0x002f280001037983 */ /* 0x002ea20000100800 */
[----:B----4-:R-:W-:-:S03]  /*57d00*/  PRMT R14, RZ, 0x7610, R14 ;  /* 0x00007610ff0e7816 */ /* 0x010fc6000000000e */
[----:B------:R-:W-:Y:S01]  /*57d10*/  STS.U16 [R15+0x1c100], R4 ;  /* 0x01c100040f007388 */ /* 0x000fe20000000400 */
[----:B------:R-:W-:Y:S02]  /*57d20*/  STS.U16 [R15+0x1d000], R5 ;  /* 0x01d000050f007388 */ /* 0x000fe40000000400 */
[----:B------:R-:W-:Y:S02]  /*57d30*/  STS.U16 [R15+0x1d100], R6 ;  /* 0x01d100060f007388 */ /* 0x000fe40000000400 */
[----:B------:R-:W-:Y:S01]  /*57d40*/  STS.U16 [R15+0x1e000], R7 ;  /* 0x01e000070f007388 */ /* 0x000fe20000000400 */
[----:B------:R-:W-:Y:S01]  /*57d50*/  STS.U16 [R15+0x1e100], R8 ;  /* 0x01e100080f007388 */ /* 0x000fe20000000400 */
[----:B------:R-:W-:Y:S02]  /*57d60*/  STS.U16 [R15+0x1f000], R9 ;  /* 0x01f000090f007388 */ /* 0x000fe40000000400 */
[----:B------:R-:W-:Y:S01]  /*57d70*/  STS.U16 [R15+0x1f100], R10 ;  /* 0x01f1000a0f007388 */ /* 0x000fe20000000400 */
[----:B--2---:R-:W2:Y:S01]  /*57d80*/  @!P4 LDG.E.U16 R14, [R2.64] ;  /* 0x00000008020ec981 */ /* 0x004ea2000c1e1500 */
[----:B------:R-:W-:Y:S02]  /*57d90*/  STS.U16 [R15+0x20000], R11 ;  /* 0x0200000b0f007388 */ /* 0x000fe40000000400 */
[----:B------:R-:W-:Y:S02]  /*57da0*/  STS.U16 [R15+0x20100], R12 ;  /* 0x0201000c0f007388 */ /* 0x000fe40000000400 */
[----:B------:R-:W-:Y:S01]  /*57db0*/  STS.U16 [R15+0x21000], R13 ;  /* 0x0210000d0f007388 */ /* 0x000fe20000000400 */
[----:B------:R-:W-:Y:S01]  /*57dc0*/  STS.U16 [R15+0x21100], R17 ;  /* 0x021100110f007388 */ /* 0x000fe20000000400 */
[----:B------:R-:W-:Y:S02]  /*57dd0*/  STS.U16 [R15+0x22000], R19 ;  /* 0x022000130f007388 */ /* 0x000fe40000000400 */
[----:B---3--:R-:W-:Y:S02]  /*57de0*/  STS.U16 [R15+0x22100], R20 ;  /* 0x022100140f007388 */ /* 0x008fe40000000400 */
[----:B------:R0:W-:Y:S02]  /*57df0*/  STS.U16 [R15+0x23000], R21 ;  /* 0x023000150f007388 */ /* 0x0001e40000000400 */
[----:B0-----:R-:W3:Y:S04]  /*57e00*/  LDL.LU R15, [R1+0x48c4] ;  /* 0x0048c400010f7983 */ /* 0x001ee80000300800 */
[----:B--2---:R0:W-:Y:S04]  /*57e10*/  STL [R1+0x1298], R14 ;  /* 0x0012980e01007387 */ /* 0x0041e80000100800 */
[----:B0-----:R-:W2:Y:S01]  /*57e20*/  LDL.LU R14, [R1+0x48c0] ;  /* 0x0048c000010e7983 */ /* 0x001ea20000300800 */
[----:B------:R-:W4:Y:S02]  /*57e30*/  LDL R2, [R1+0x2f20] ;  /* 0x002f200001027983 */ /* 0x000f240000100800 */
[----:B------:R-:W4:Y:S01]  /*57e40*/  LDL R3, [R1+0x2f24] ;  /* 0x002f240001037983 */ /* 0x000f220000100800 */
[----:B---3--:R-:W-:-:S02]  /*57e50*/  PRMT R15, RZ, 0x7610, R15 ;  /* 0x00007610ff0f7816 */ /* 0x008fc4000000000f */
[----:B----4-:R-:W-:-:S04]  /*57e60*/  @!P0 LOP3.LUT R3, R3, R2, RZ, 0x3c, !PT ;  /* 0x0000000203038212 */ /* 0x010fc800078e3cff */
[----:B------:R-:W-:-:S04]  /*57e70*/  @!P0 LOP3.LUT R2, R3, R2, RZ, 0x3c, !PT ;  /* 0x0000000203028212 */ /* 0x000fc800078e3cff */
[----:B------:R-:W-:-:S05]  /*57e80*/  @!P0 LOP3.LUT R3, R3, R2, RZ, 0x3c, !PT ;  /* 0x0000000203038212 */ /* 0x000fca00078e3cff */
[----:B------:R-:W3:Y:S04]  /*57e90*/  @!P0 LDG.E.U16 R15, [R2.64] ;  /* 0x00000008020f8981 */ /* 0x000ee8000c1e1500 */
[----:B---3--:R0:W-:Y:S04]  /*57ea0*/  STL [R1+0x1294], R15 ;  /* 0x0012940f01007387 */ /* 0x0081e80000100800 */
[----:B0-----:R-:W3:Y:S01]  /*57eb0*/  LDL.LU R15, [R1+0x48bc] ;  /* 0x0048bc00010f7983 */ /* 0x001ee20000300800 */
[----:B------:R-:W4:Y:S02]  /*57ec0*/  LDL R2, [R1+0x2f18] ;  /* 0x002f180001027983 */ /* 0x000f240000100800 */
[----:B------:R-:W4:Y:S01]  /*57ed0*/  LDL R3, [R1+0x2f1c] ;  /* 0x002f1c0001037983 */ /* 0x000f220000100800 */
[----:B--2---:R-:W-:-:S02]  /*57ee0*/  PRMT R14, RZ, 0x7610, R14 ;  /* 0x00007610ff0e7816 */ /* 0x004fc4000000000e */
[----:B----4-:R-:W-:-:S04]  /*57ef0*/  @!P4 LOP3.LUT R3, R3, R2, RZ, 0x3c, !PT ;  /* 0x000000020303c212 */ /* 0x010fc800078e3cff */
[----:B------:R-:W-:-:S04]  /*57f00*/  @!P4 LOP3.LUT R2, R3, R2, RZ, 0x3c, !PT ;  /* 0x000000020302c212 */ /* 0x000fc800078e3cff */
[----:B------:R-:W-:-:S05]  /*57f10*/  @!P4 LOP3.LUT R3, R3, R2, RZ, 0x3c, !PT ;  /* 0x000000020303c212 */ /* 0x000fca00078e3cff */
[----:B------:R-:W2:Y:S04]  /*57f20*/  @!P4 LDG.E.U16 R14, [R2.64] ;  /* 0x00000008020ec981 */ /* 0x000ea8000c1e1500 */
        /* <DEDUP_REMOVED lines=6537> */
[----:B------:R-:W4:Y:S02]  /*717c0*/  LDL R3, [R1+0x1654] ;  /* 0x0016540001037983 */ /* 0x000f240000100800 */
[----:B----4-:R-:W-:-:S02]  /*717d0*/  @!P4 LOP3.LUT R3, R3, R2, RZ, 0x3c, !PT ;  /* 0x000000020303c212 */ /* 0x010fc400078e3cff */
[----:B--2---:R-:W-:Y:S02]  /*717e0*/  PRMT R14, RZ, 0x7610, R14 ;  /* 0x00007610ff0e7816 */ /* 0x004fe4000000000e */
        /* <DEDUP_REMOVED lines=1275> */
[----:B------:R-:W4:Y:S01]  /*767a0*/  LDL R3, [R1+0x3438] ;  /* 0x0034380001037983 */ /* 0x000f220000100800 */
[----:B------:R-:W-:-:S02]  /*767b0*/  PRMT R0, RZ, 0x7610, R0 ;  /* 0x00007610ff007816 */ /* 0x000fc40000000000 */
[----:B----4-:R-:W-:-:S04]  /*767c0*/  @!P4 LOP3.LUT R3, R3, R2, RZ, 0x3c, !PT ;  /* 0x000000020303c212 */ /* 0x010fc800078e3cff */
[----:B------:R-:W-:-:S04]  /*767d0*/  @!P4 LOP3.LUT R2, R3, R2, RZ, 0x3c, !PT ;  /* 0x000000020302c212 */ /* 0x000fc800078e3cff */
[----:B------:R-:W-:-:S05]  /*767e0*/  @!P4 LOP3.LUT R3, R3, R2, RZ, 0x3c, !PT ;  /* 0x000000020303c212 */ /* 0x000fca00078e3cff */
[----:B------:R0:W4:Y:S04]  /*767f0*/  @!P4 LDG.E.U16 R0, [R2.64] ;  /* 0x000000080200c981 */ /* 0x000128000c1e1500 */
[----:B0-----:R-:W3:Y:S04]  /*76800*/  LDL R2, [R1+0x3434] ;  /* 0x0034340001027983 */ /* 0x001ee80000100800 */
[----:B------:R-:W3:Y:S01]  /*76810*/  LDL R3, [R1+0x3440] ;  /* 0x0034400001037983 */ /* 0x000ee20000100800 */
[----:B--2---:R-:W-:Y:S02]  /*76820*/  PRMT R14, RZ, 0x7610, R14 ;  /* 0x00007610ff0e7816 */ /* 0x004fe4000000000e */
[----:B---3--:R-:W-:-:S04]  /*76830*/  @!P0 LOP3.LUT R3, R3, R2, RZ, 0x3c, !PT ;  /* 0x0000000203038212 */ /* 0x008fc800078e3cff */
[----:B------:R-:W-:-:S04]  /*76840*/  @!P0 LOP3.LUT R2, R3, R2, RZ, 0x3c, !PT ;  /* 0x0000000203028212 */ /* 0x000fc800078e3cff */
[----:B------:R-:W-:-:S05]  /*76850*/  @!P0 LOP3.LUT R3, R3, R2, RZ, 0x3c, !PT ;  /* 0x0000000203038212 */ /* 0x000fca00078e3cff */
[----:B------:R-:W2:Y:S04]  /*76860*/  @!P0 LDG.E.U16 R14, [R2.64] ;  /* 0x00000008020e8981 */ /* 0x000ea8000c1e1500 */
[----:B----4-:R-:W-:Y:S04]  /*76870*/  STL [R1+0x38e4], R0 ;  /* 0x0038e40001007387 */ /* 0x010fe80000100800 */
[----:B--2---:R0:W-:Y:S04]  /*76880*/  STL [R1+0xd0], R14 ;  /* 0x0000d00e01007387 */ /* 0x0041e80000100800 */
[----:B0-----:R-:W2:Y:S01]  /*76890*/  LDL.LU R14, [R1+0x3b24] ;  /* 0x003b2400010e7983 */ /* 0x001ea20000300800 */
[----:B------:R-:W3:Y:S02]  /*768a0*/  LDL R2, [R1+0x343c] ;  /* 0x00343c0001027983 */ /* 0x000ee40000100800 */
[----:B------:R-:W3:Y:S02]  /*768b0*/  LDL R3, [R1+0x3448] ;  /* 0x0034480001037983 */ /* 0x000ee40000100800 */
[----:B---3--:R-:W-:-:S02]  /*768c0*/  @!P4 LOP3.LUT R3, R3, R2, RZ, 0x3c, !PT ;  /* 0x000000020303c212 */ /* 0x008fc400078e3cff */
[----:B--2---:R-:W-:Y:S02]  /*768d0*/  PRMT R14, RZ, 0x7610, R14 ;  /* 0x00007610ff0e7816 */ /* 0x004fe4000000000e */
[----:B------:R-:W-:-:S04]  /*768e0*/  @!P4 LOP3.LUT R2, R3, R2, RZ, 0x3c, !PT ;  /* 0x000000020302c212 */ /* 0x000fc800078e3cff */
[----:B------:R-:W-:-:S05]  /*768f0*/  @!P4 LOP3.LUT R3, R3, R2, RZ, 0x3c, !PT ;  /* 0x000000020303c212 */ /* 0x000fca00078e3cff */
[----:B------:R-:W2:Y:S04]  /*76900*/  @!P4 LDG.E.U16 R14, [R2.64] ;  /* 0x00000008020ec981 */ /* 0x000ea8000c1e1500 */
        /* <DEDUP_REMOVED lines=228> */
[----:B------:R-:W3:Y:S01]  /*77750*/  LDL R3, [R1+0x3518] ;  /* 0x0035180001037983 */ /* 0x000ee20000100800 */
[----:B------:R-:W-:-:S02]  /*77760*/  PRMT R6, RZ, 0x7610, R6 ;  /* 0x00007610ff067816 */ /* 0x000fc40000000006 */
[----:B---3--:R-:W-:-:S04]  /*77770*/  @!P4 LOP3.LUT R3, R3, R2, RZ, 0x3c, !PT ;  /* 0x000000020303c212 */ /* 0x008fc800078e3cff */
[----:B------:R-:W-:-:S04]  /*77780*/  @!P4 LOP3.LUT R2, R3, R2, RZ, 0x3c, !PT ;  /* 0x000000020302c212 */ /* 0x000fc800078e3cff */
[----:B------:R-:W-:-:S05]  /*77790*/  @!P4 LOP3.LUT R3, R3, R2, RZ, 0x3c, !PT ;  /* 0x000000020303c212 */ /* 0x000fca00078e3cff */
[----:B------:R0:W3:Y:S04]  /*777a0*/  @!P4 LDG.E.U16 R6, [R2.64] ;  /* 0x000000080206c981 */ /* 0x0000e8000c1e1500 */
[----:B0-----:R-:W4:Y:S04]  /*777b0*/  LDL R2, [R1+0x3514] ;  /* 0x0035140001027983 */ /* 0x001f280000100800 */
[----:B------:R-:W4:Y:S01]  /*777c0*/  LDL R3, [R1+0x3520] ;  /* 0x0035200001037983 */ /* 0x000f220000100800 */
[----:B--2---:R-:W-:Y:S02]  /*777d0*/  PRMT R14, RZ, 0x7610, R14 ;  /* 0x00007610ff0e7816 */ /* 0x004fe4000000000e */
[----:B----4-:R-:W-:-:S04]  /*777e0*/  @!P0 LOP3.LUT R3, R3, R2, RZ, 0x3c, !PT ;  /* 0x0000000203038212 */ /* 0x010fc800078e3cff */
[----:B------:R-:W-:-:S04]  /*777f0*/  @!P0 LOP3.LUT R2, R3, R2, RZ, 0x3c, !PT ;  /* 0x0000000203028212 */ /* 0x000fc800078e3cff */
[----:B------:R-:W-:-:S05]  /*77800*/  @!P0 LOP3.LUT R3, R3, R2, RZ, 0x3c, !PT ;  /* 0x0000000203038212 */ /* 0x000fca00078e3cff */
[----:B------:R-:W2:Y:S04]  /*77810*/  @!P0 LDG.E.U16 R14, [R2.64] ;  /* 0x00000008020e8981 */ /* 0x000ea8000c1e1500 */
[----:B---3--:R0:W-:Y:S04]  /*77820*/  STL [R1+0x64], R6 ;  /* 0x0000640601007387 */ /* 0x0081e80000100800 */
[----:B0-----:R-:W3:Y:S04]  /*77830*/  LDL R6, [R1+0x3550] ;  /* 0x0035500001067983 */ /* 0x001ee80000100800 */
        /* <DEDUP_REMOVED lines=39> */
[----:B---3--:R-:W-:-:S02]  /*77ab0*/  @!P0 IMAD.MOV.U32 R2, RZ, RZ, R6 ;  /* 0x000000ffff028224 */ /* 0x008fc400078e0006 */
[----:B------:R-:W3:Y:S01]  /*77ac0*/  LDL R6, [R1+0x3540] ;  /* 0x0035400001067983 */ /* 0x000ee20000100800 */
[----:B--2---:R-:W-:-:S06]  /*77ad0*/  PRMT R14, RZ, 0x7610, R14 ;  /* 0x00007610ff0e7816 */ /* 0x004fcc000000000e */
[----:B----4-:R-:W2:Y:S04]  /*77ae0*/  @!P0 LDG.E.U16 R14, [R2.64] ;  /* 0x00000008020e8981 */ /* 0x010ea8000c1e1500 */
        /* <DEDUP_REMOVED lines=27> */
[----:B0-----:R-:W2:Y:S04]  /*77ca0*/  LDL R2, [R1+0x3644] ;  /* 0x0036440001027983 */ /* 0x001ea80000100800 */
[----:B------:R-:W2:Y:S01]  /*77cb0*/  LDL R3, [R1+0x3650] ;  /* 0x0036500001037983 */ /* 0x000ea20000100800 */
[----:B------:R-:W-:Y:S02]  /*77cc0*/  PRMT R4, RZ, 0x7610, R4 ;  /* 0x00007610ff047816 */ /* 0x000fe40000000004 */
[----:B--2---:R-:W-:-:S04]  /*77cd0*/  @!P0 LOP3.LUT R3, R3, R2, RZ, 0x3c, !PT ;  /* 0x0000000203038212 */ /* 0x004fc800078e3cff */
[----:B------:R-:W-:-:S04]  /*77ce0*/  @!P0 LOP3.LUT R2, R3, R2, RZ, 0x3c, !PT ;  /* 0x0000000203028212 */ /* 0x000fc800078e3cff */
[----:B------:R-:W-:Y:S01]  /*77cf0*/  @!P0 LOP3.LUT R3, R3, R2, RZ, 0x3c, !PT ;  /* 0x0000000203038212 */ /* 0x000fe200078e3cff */
[----:B----4-:R-:W-:Y:S04]  /*77d00*/  STL [R1+0x3a80], R5 ;  /* 0x003a800501007387 */ /* 0x010fe80000100800 */
[----:B------:R0:W2:Y:S04]  /*77d10*/  @!P0 LDG.E.U16 R4, [R2.64] ;  /* 0x0000000802048981 */ /* 0x0000a8000c1e1500 */
[----:B0-----:R-:W4:Y:S01]  /*77d20*/  LDL R3, [R1+0x3534] ;  /* 0x0035340001037983 */ /* 0x001f220000100800 */
[----:B------:R-:W-:Y:S01]  /*77d30*/  PRMT R14, RZ, 0x7610, R14 ;  /* 0x00007610ff0e7816 */ /* 0x000fe2000000000e */
[----:B---3--:R-:W-:-:S05]  /*77d40*/  @!P0 IMAD.MOV.U32 R2, RZ, RZ, R6 ;  /* 0x000000ffff028224 */ /* 0x008fca00078e0006 */
[----:B----4-:R-:W3:Y:S04]  /*77d50*/  @!P0 LDG.E.U16 R14, [R2.64] ;  /* 0x00000008020e8981 */ /* 0x010ee8000c1e1500 */
[----:B--2---:R-:W-:Y:S01]  /*77d60*/  STL [R1+0x3a84], R4 ;  /* 0x003a840401007387 */ /* 0x004fe20000100800 */
[----:B------:R-:W2:Y:S03]  /*77d70*/  LDL R6, [R1+0x3578] ;  /* 0x0035780001067983 */ /* 0x000ea60000100800 */
[----:B---3--:R0:W-:Y:S04]  /*77d80*/  STL [R1+0x50], R14 ;  /* 0x0000500e01007387 */ /* 0x0081e80000100800 */
[----:B0-----:R-:W3:Y:S01]  /*77d90*/  LDL.LU R14, [R1+0x3a98] ;  /* 0x003a9800010e7983 */ /* 0x001ee20000300800 */
[----:B------:R-:W4:Y:S02]  /*77da0*/  LDL R2, [R1+0x354c] ;  /* 0x00354c0001027983 */ /* 0x000f240000100800 */
[----:B------:R-:W4:Y:S02]  /*77db0*/  LDL R3, [R1+0x3558] ;  /* 0x0035580001037983 */ /* 0x000f240000100800 */
[----:B----4-:R-:W-:-:S02]  /*77dc0*/  @!P4 LOP3.LUT R3, R3, R2, RZ, 0x3c, !PT ;  /* 0x000000020303c212 */ /* 0x010fc400078e3cff */
[----:B---3--:R-:W-:Y:S02]  /*77dd0*/  PRMT R14, RZ, 0x7610, R14 ;  /* 0x00007610ff0e7816 */ /* 0x008fe4000000000e */
[----:B------:R-:W-:-:S04]  /*77de0*/  @!P4 LOP3.LUT R2, R3, R2, RZ, 0x3c, !PT ;  /* 0x000000020302c212 */ /* 0x000fc800078e3cff */
[----:B------:R-:W-:-:S05]  /*77df0*/  @!P4 LOP3.LUT R3, R3, R2, RZ, 0x3c, !PT ;  /* 0x000000020303c212 */ /* 0x000fca00078e3cff */
[----:B------:R-:W3:Y:S04]  /*77e00*/  @!P4 LDG.E.U16 R14, [R2.64] ;  /* 0x00000008020ec981 */ /* 0x000ee8000c1e1500 */
[----:B---3--:R0:W-:Y:S04]  /*77e10*/  STL [R1+0x44], R14 ;  /* 0x0000440e01007387 */ /* 0x0081e80000100800 */
[----:B0-----:R-:W3:Y:S01]  /*77e20*/  LDL.LU R14, [R1+0x3a94] ;  /* 0x003a9400010e7983 */ /* 0x001ee20000300800 */
[----:B------:R-:W4:Y:S02]  /*77e30*/  LDL R2, [R1+0x3554] ;  /* 0x0035540001027983 */ /* 0x000f240000100800 */
[----:B------:R-:W4:Y:S01]  /*77e40*/  LDL R3, [R1+0x3560] ;  /* 0x0035600001037983 */ /* 0x000f220000100800 */
[----:B------:R-:W-:-:S02]  /*77e50*/  PRMT R15, RZ, 0x7610, R15 ;  /* 0x00007610ff0f7816 */ /* 0x000fc4000000000f */
[----:B----4-:R-:W-:-:S04]  /*77e60*/  @!P0 LOP3.LUT R3, R3, R2, RZ, 0x3c, !PT ;  /* 0x0000000203038212 */ /* 0x010fc800078e3cff */
[----:B------:R-:W-:-:S04]  /*77e70*/  @!P0 LOP3.LUT R2, R3, R2, RZ, 0x3c, !PT ;  /* 0x0000000203028212 */ /* 0x000fc800078e3cff */
[----:B------:R-:W-:-:S05]  /*77e80*/  @!P0 LOP3.LUT R3, R3, R2, RZ, 0x3c, !PT ;  /* 0x0000000203038212 */ /* 0x000fca00078e3cff */
[----:B------:R-:W4:Y:S04]  /*77e90*/  @!P0 LDG.E.U16 R15, [R2.64] ;  /* 0x00000008020f8981 */ /* 0x000f28000c1e1500 */
[----:B----4-:R0:W-:Y:S04]  /*77ea0*/  STL [R1+0x40], R15 ;  /* 0x0000400f01007387 */ /* 0x0101e80000100800 */
[----:B0-----:R-:W4:Y:S01]  /*77eb0*/  LDL.LU R15, [R1+0x3a90] ;  /* 0x003a9000010f7983 */ /* 0x001f220000300800 */
[----:B------:R-:W2:Y:S02]  /*77ec0*/  LDL R2, [R1+0x355c] ;  /* 0x00355c0001027983 */ /* 0x000ea40000100800 */
[----:B------:R-:W2:Y:S02]  /*77ed0*/  LDL R3, [R1+0x3568] ;  /* 0x0035680001037983 */ /* 0x000ea40000100800 */
[----:B--2---:R-:W-:-:S02]  /*77ee0*/  @!P4 LOP3.LUT R3, R3, R2, RZ, 0x3c, !PT ;  /* 0x000000020303c212 */ /* 0x004fc400078e3cff */
[----:B----4-:R-:W-:Y:S02]  /*77ef0*/  PRMT R15, RZ, 0x7610, R15 ;  /* 0x00007610ff0f7816 */ /* 0x010fe4000000000f */
[----:B------:R-:W-:-:S04]  /*77f00*/  @!P4 LOP3.LUT R2, R3, R2, RZ, 0x3c, !PT ;  /* 0x000000020302c212 */ /* 0x000fc800078e3cff */
[----:B------:R-:W-:-:S05]  /*77f10*/  @!P4 LOP3.LUT R3, R3, R2, RZ, 0x3c, !PT ;  /* 0x000000020303c212 */ /* 0x000fca00078e3cff */
[----:B------:R0:W2:Y:S04]  /*77f20*/  @!P4 LDG.E.U16 R15, [R2.64] ;  /* 0x00000008020fc981 */ /* 0x0000a8000c1e1500 */
[----:B0-----:R-:W4:Y:S04]  /*77f30*/  LDL R2, [R1+0x3564] ;  /* 0x0035640001027983 */ /* 0x001f280000100800 */
[----:B------:R-:W4:Y:S01]  /*77f40*/  LDL R3, [R1+0x3570] ;  /* 0x0035700001037983 */ /* 0x000f220000100800 */
[----:B---3--:R-:W-:Y:S02]  /*77f50*/  PRMT R14, RZ, 0x7610, R14 ;  /* 0x00007610ff0e7816 */ /* 0x008fe4000000000e */
[----:B----4-:R-:W-:-:S04]  /*77f60*/  @!P0 LOP3.LUT R3, R3, R2, RZ, 0x3c, !PT ;  /* 0x0000000203038212 */ /* 0x010fc800078e3cff */
[----:B------:R-:W-:-:S04]  /*77f70*/  @!P0 LOP3.LUT R2, R3, R2, RZ, 0x3c, !PT ;  /* 0x0000000203028212 */ /* 0x000fc800078e3cff */
[----:B------:R-:W-:Y:S01]  /*77f80*/  @!P0 LOP3.LUT R3, R3, R2, RZ, 0x3c, !PT ;  /* 0x0000000203038212 */ /* 0x000fe200078e3cff */
[----:B--2---:R0:W-:Y:S04]  /*77f90*/  STL [R1+0x3c], R15 ;  /* 0x00003c0f01007387 */ /* 0x0041e80000100800 */
[----:B------:R1:W2:Y:S01]  /*77fa0*/  @!P0 LDG.E.U16 R14, [R2.64] ;  /* 0x00000008020e8981 */ /* 0x0002a2000c1e1500 */
[----:B------:R-:W-:-:S03]  /*77fb0*/  PRMT R5, RZ, 0x7610, R5 ;  /* 0x00007610ff057816 */ /* 0x000fc60000000005 */
[----:B0-----:R-:W3:Y:S04]  /*77fc0*/  LDL R15, [R1+0x3590] ;  /* 0x00359000010f7983 */ /* 0x001ee80000100800 */
[----:B-1----:R-:W4:Y:S01]  /*77fd0*/  LDL R3, [R1+0x356c] ;  /* 0x00356c0001037983 */ /* 0x002f220000100800 */
[----:B------:R-:W-:-:S03]  /*77fe0*/  @!P4 IMAD.MOV.U32 R2, RZ, RZ, R6 ;  /* 0x000000ffff02c224 */ /* 0x000fc600078e0006 */
[----:B--2---:R0:W-:Y:S01]  /*77ff0*/  STL [R1+0x38], R14 ;  /* 0x0000380e01007387 */ /* 0x0041e20000100800 */
[----:B------:R-:W-:Y:S01]  /*78000*/  PRMT R29, RZ, 0x7610, R29 ;  /* 0x00007610ff1d7816 */ /* 0x000fe2000000001d */
[----:B------:R-:W2:Y:S02]  /*78010*/  LDL R6, [R1+0x3594] ;  /* 0x0035940001067983 */ /* 0x000ea40000100800 */
[----:B----4-:R1:W4:Y:S04]  /*78020*/  @!P4 LDG.E.U16 R5, [R2.64] ;  /* 0x000000080205c981 */ /* 0x010328000c1e1500 */
[----:B0-----:R-:W2:Y:S04]  /*78030*/  LDL R14, [R1+0x3598] ;  /* 0x00359800010e7983 */ /* 0x001ea80000100800 */
[----:B-1----:R-:W2:Y:S04]  /*78040*/  LDL R2, [R1+0x3574] ;  /* 0x0035740001027983 */ /* 0x002ea80000100800 */
[----:B------:R-:W2:Y:S02]  /*78050*/  LDL R3, [R1+0x3580] ;  /* 0x0035800001037983 */ /* 0x000ea40000100800 */
[----:B--2---:R-:W-:-:S04]  /*78060*/  @!P0 LOP3.LUT R3, R3, R2, RZ, 0x3c, !PT ;  /* 0x0000000203038212 */ /* 0x004fc800078e3cff */
[----:B------:R-:W-:-:S04]  /*78070*/  @!P0 LOP3.LUT R2, R3, R2, RZ, 0x3c, !PT ;  /* 0x0000000203028212 */ /* 0x000fc800078e3cff */
[----:B------:R-:W-:-:S05]  /*78080*/  @!P0 LOP3.LUT R3, R3, R2, RZ, 0x3c, !PT ;  /* 0x0000000203038212 */ /* 0x000fca00078e3cff */
[----:B------:R-:W2:Y:S04]  /*78090*/  @!P0 LDG.E.U16 R29, [R2.64] ;  /* 0x00000008021d8981 */ /* 0x000ea8000c1e1500 */
[----:B----4-:R0:W-:Y:S04]  /*780a0*/  STL [R1+0x34], R5 ;  /* 0x0000340501007387 */ /* 0x0101e80000100800 */
[----:B0-----:R-:W4:Y:S04]  /*780b0*/  LDL R5, [R1+0x35a0] ;  /* 0x0035a00001057983 */ /* 0x001f280000100800 */
[----:B--2---:R0:W-:Y:S04]  /*780c0*/  STL [R1+0x30], R29 ;  /* 0x0000301d01007387 */ /* 0x0041e80000100800 */
[----:B0-----:R-:W2:Y:S01]  /*780d0*/  LDL.LU R29, [R1+0x3a8c] ;  /* 0x003a8c00011d7983 */ /* 0x001ea20000300800 */
[----:B------:R-:W2:Y:S02]  /*780e0*/  LDL R2, [R1+0x357c] ;  /* 0x00357c0001027983 */ /* 0x000ea40000100800 */
[----:B------:R-:W2:Y:S02]  /*780f0*/  LDL R3, [R1+0x3588] ;  /* 0x0035880001037983 */ /* 0x000ea40000100800 */
[----:B--2---:R-:W-:-:S02]  /*78100*/  @!P4 LOP3.LUT R3, R3, R2, RZ, 0x3c, !PT ;  /* 0x000000020303c212 */ /* 0x004fc400078e3cff */
[----:B------:R-:W-:Y:S02]  /*78110*/  PRMT R29, RZ, 0x7610, R29 ;  /* 0x00007610ff1d7816 */ /* 0x000fe4000000001d */
[----:B------:R-:W-:-:S04]  /*78120*/  @!P4 LOP3.LUT R2, R3, R2, RZ, 0x3c, !PT ;  /* 0x000000020302c212 */ /* 0x000fc800078e3cff */
[----:B------:R-:W-:-:S05]  /*78130*/  @!P4 LOP3.LUT R3, R3, R2, RZ, 0x3c, !PT ;  /* 0x000000020303c212 */ /* 0x000fca00078e3cff */
[----:B------:R-:W2:Y:S01]  /*78140*/  @!P4 LDG.E.U16 R29, [R2.64] ;  /* 0x00000008021dc981 */ /* 0x000ea2000c1e1500 */
[----:B------:R-:W-:-:S03]  /*78150*/  PRMT R11, RZ, 0x7610, R11 ;  /* 0x00007610ff0b7816 */ /* 0x000fc6000000000b */
[----:B--2---:R0:W-:Y:S04]  /*78160*/  STL [R1+0x2c], R29 ;  /* 0x00002c1d01007387 */ /* 0x0041e80000100800 */
[----:B0-----:R-:W2:Y:S01]  /*78170*/  LDL.LU R29, [R1+0x3a88] ;  /* 0x003a8800011d7983 */ /* 0x001ea20000300800 */
[----:B------:R-:W2:Y:S02]  /*78180*/  LDL R3, [R1+0x3584] ;  /* 0x0035840001037983 */ /* 0x000ea40000100800 */
[----:B---3--:R-:W-:Y:S01]  /*78190*/  @!P0 IMAD.MOV.U32 R2, RZ, RZ, R15 ;  /* 0x000000ffff028224 */ /* 0x008fe200078e000f */
[----:B------:R-:W-:Y:S02]  /*781a0*/  PRMT R8, RZ, 0x7610, R8 ;  /* 0x00007610ff087816 */ /* 0x000fe40000000008 */
[----:B------:R-:W-:Y:S01]  /*781b0*/  PRMT R0, RZ, 0x7610, R0 ;  /* 0x00007610ff007816 */ /* 0x000fe20000000000 */
[----:B------:R-:W3:Y:S04]  /*781c0*/  LDL R15, [R1+0x35a4] ;  /* 0x0035a400010f7983 */ /* 0x000ee80000100800 */
[----:B--2---:R0:W2:Y:S04]  /*781d0*/  @!P0 LDG.E.U16 R11, [R2.64] ;  /* 0x00000008020b8981 */ /* 0x0040a8000c1e1500 */
[----:B0-----:R-:W2:Y:S01]  /*781e0*/  LDL R3, [R1+0x358c] ;  /* 0x00358c0001037983 */ /* 0x001ea20000100800 */
[----:B------:R-:W-:-:S05]  /*781f0*/  @!P4 IMAD.MOV.U32 R2, RZ, RZ, R14 ;  /* 0x000000ffff02c224 */ /* 0x000fca00078e000e */
[----:B--2---:R4:W2:Y:S04]  /*78200*/  @!P4 LDG.E.U16 R8, [R2.64] ;  /* 0x000000080208c981 */ /* 0x0048a8000c1e1500 */
[----:B------:R0:W-:Y:S01]  /*78210*/  STL [R1+0x28], R11 ;  /* 0x0000280b01007387 */ /* 0x0001e20000100800 */
[----:B------:R-:W3:Y:S02]  /*78220*/  LDL R14, [R1+0x35ac] ;  /* 0x0035ac00010e7983 */ /* 0x000ee40000100800 */
[----:B----4-:R-:W-:Y:S02]  /*78230*/  @!P0 IMAD.MOV.U32 R2, RZ, RZ, R5 ;  /* 0x000000ffff028224 */ /* 0x010fe400078e0005 */
[----:B------:R-:W-:Y:S01]  /*78240*/  @!P0 IMAD.MOV.U32 R3, RZ, RZ, R6 ;  /* 0x000000ffff038224 */ /* 0x000fe200078e0006 */
[----:B0-----:R-:W4:Y:S04]  /*78250*/  LDL R11, [R1+0x35b0] ;  /* 0x0035b000010b7983 */ /* 0x001f280000100800 */
[----:B------:R0:W3:Y:S04]  /*78260*/  @!P0 LDG.E.U16 R0, [R2.64] ;  /* 0x0000000802008981 */ /* 0x0000e8000c1e1500 */
[----:B--2---:R1:W-:Y:S01]  /*78270*/  STL [R1+0x24], R8 ;  /* 0x0000240801007387 */ /* 0x0043e20000100800 */
[----:B0-----:R-:W2:Y:S02]  /*78280*/  LDL R2, [R1+0x359c] ;  /* 0x00359c0001027983 */ /* 0x001ea40000100800 */
[----:B------:R-:W2:Y:S01]  /*78290*/  LDL R3, [R1+0x35a8] ;  /* 0x0035a80001037983 */ /* 0x000ea20000100800 */
[----:B------:R-:W-:Y:S01]  /*782a0*/  PRMT R12, RZ, 0x7610, R12 ;  /* 0x00007610ff0c7816 */ /* 0x000fe2000000000c */
[----:B------:R-:W3:Y:S04]  /*782b0*/  LDL R6, [R1+0x35b4] ;  /* 0x0035b40001067983 */ /* 0x000ee80000100800 */
[----:B------:R-:W3:Y:S04]  /*782c0*/  LDL R5, [R1+0x35c0] ;  /* 0x0035c00001057983 */ /* 0x000ee80000100800 */
[----:B-1----:R-:W3:Y:S01]  /*782d0*/  LDL R8, [R1+0x35b8] ;  /* 0x0035b80001087983 */ /* 0x002ee20000100800 */
[----:B--2---:R-:W-:-:S04]  /*782e0*/  @!P4 LOP3.LUT R3, R3, R2, RZ, 0x3c, !PT ;  /* 0x000000020303c212 */ /* 0x004fc800078e3cff */
[----:B------:R-:W-:-:S04]  /*782f0*/  @!P4 LOP3.LUT R2, R3, R2, RZ, 0x3c, !PT ;  /* 0x000000020302c212 */ /* 0x000fc800078e3cff */
[----:B------:R-:W-:-:S05]  /*78300*/  @!P4 LOP3.LUT R3, R3, R2, RZ, 0x3c, !PT ;  /* 0x000000020303c212 */ /* 0x000fca00078e3cff */
[----:B------:R4:W2:Y:S04]  /*78310*/  @!P4 LDG.E.U16 R12, [R2.64] ;  /* 0x00000008020cc981 */ /* 0x0008a8000c1e1500 */
[----:B---3--:R0:W-:Y:S01]  /*78320*/  STL [R1+0x3944], R0 ;  /* 0x0039440001007387 */ /* 0x0081e20000100800 */
[----:B------:R-:W-:Y:S01]  /*78330*/  PRMT R10, RZ, 0x7610, R10 ;  /* 0x00007610ff0a7816 */ /* 0x000fe2000000000a */
[----:B----4-:R-:W-:Y:S02]  /*78340*/  @!P0 IMAD.MOV.U32 R2, RZ, RZ, R11 ;  /* 0x000000ffff028224 */ /* 0x010fe400078e000b */
[----:B------:R-:W-:-:S05]  /*78350*/  @!P0 IMAD.MOV.U32 R3, RZ, RZ, R15 ;  /* 0x000000ffff038224 */ /* 0x000fca00078e000f */
[----:B------:R1:W3:Y:S04]  /*78360*/  @!P0 LDG.E.U16 R10, [R2.64] ;  /* 0x00000008020a8981 */ /* 0x0002e8000c1e1500 */
[----:B--2---:R2:W-:Y:S01]  /*78370*/  STL [R1+0x1c], R12 ;  /* 0x00001c0c01007387 */ /* 0x0045e20000100800 */
[----:B0-----:R-:W4:Y:S01]  /*78380*/  LDL R0, [R1+0x35d8] ;  /* 0x0035d80001007983 */ /* 0x001f220000100800 */
[----:B------:R-:W-:Y:S01]  /*78390*/  PRMT R7, RZ, 0x7610, R7 ;  /* 0x00007610ff077816 */ /* 0x000fe20000000007 */
[----:B-1----:R-:W-:Y:S02]  /*783a0*/  @!P4 IMAD.MOV.U32 R2, RZ, RZ, R8 ;  /* 0x000000ffff02c224 */ /* 0x002fe400078e0008 */
[----:B------:R-:W-:Y:S01]  /*783b0*/  @!P4 IMAD.MOV.U32 R3, RZ, RZ, R14 ;  /* 0x000000ffff03c224 */ /* 0x000fe200078e000e */
[----:B------:R-:W-:-:S02]  /*783c0*/  PRMT R13, RZ, 0x7610, R13 ;  /* 0x00007610ff0d7816 */ /* 0x000fc4000000000d */
[----:B------:R-:W-:Y:S01]  /*783d0*/  PRMT R4, RZ, 0x7610, R4 ;  /* 0x00007610ff047816 */ /* 0x000fe20000000004 */
[----:B------:R-:W4:Y:S04]  /*783e0*/  LDL R11, [R1+0x35d4] ;  /* 0x0035d400010b7983 */ /* 0x000f280000100800 */
[----:B--2---:R-:W2:Y:S04]  /*783f0*/  LDL R12, [R1+0x35cc] ;  /* 0x0035cc00010c7983 */ /* 0x004ea80000100800 */
[----:B------:R0:W2:Y:S02]  /*78400*/  @!P4 LDG.E.U16 R7, [R2.64] ;  /* 0x000000080207c981 */ /* 0x0000a4000c1e1500 */
[----:B0-----:R-:W-:-:S02]  /*78410*/  @!P0 IMAD.MOV.U32 R2, RZ, RZ, R5 ;  /* 0x000000ffff028224 */ /* 0x001fc400078e0005 */
[----:B------:R-:W-:-:S05]  /*78420*/  @!P0 IMAD.MOV.U32 R3, RZ, RZ, R6 ;  /* 0x000000ffff038224 */ /* 0x000fca00078e0006 */
[----:B------:R4:W2:Y:S04]  /*78430*/  @!P0 LDG.E.U16 R13, [R2.64] ;  /* 0x00000008020d8981 */ /* 0x0008a8000c1e1500 */
[----:B---3--:R0:W-:Y:S01]  /*78440*/  STL [R1+0x18], R10 ;  /* 0x0000180a01007387 */ /* 0x0081e20000100800 */
[----:B------:R-:W3:Y:S03]  /*78450*/  LDL R8, [R1+0x35dc] ;  /* 0x0035dc0001087983 */ /* 0x000ee60000100800 */
[----:B0-----:R-:W3:Y:S01]  /*78460*/  LDL R10, [R1+0x35e0] ;  /* 0x0035e000010a7983 */ /* 0x001ee20000100800 */
[----:B----4-:R-:W-:Y:S02]  /*78470*/  @!P4 IMAD.MOV.U32 R2, RZ, RZ, R0 ;  /* 0x000000ffff02c224 */ /* 0x010fe400078e0000 */
[----:B--2---:R-:W-:-:S05]  /*78480*/  @!P4 IMAD.MOV.U32 R3, RZ, RZ, R12 ;  /* 0x000000ffff03c224 */ /* 0x004fca00078e000c */
[----:B------:R0:W2:Y:S04]  /*78490*/  @!P4 LDG.E.U16 R4, [R2.64] ;  /* 0x000000080204c981 */ /* 0x0000a8000c1e1500 */
[----:B------:R1:W-:Y:S01]  /*784a0*/  STL [R1+0x14], R7 ;  /* 0x0000140701007387 */ /* 0x0003e20000100800 */
[----:B------:R-:W4:Y:S02]  /*784b0*/  LDL R6, [R1+0x35e4] ;  /* 0x0035e40001067983 */ /* 0x000f240000100800 */
[----:B------:R-:W4:Y:S02]  /*784c0*/  LDL R5, [R1+0x35f0] ;  /* 0x0035f00001057983 */ /* 0x000f240000100800 */
[----:B------:R-:W4:Y:S01]  /*784d0*/  LDL R0, [R1+0x3658] ;  /* 0x0036580001007983 */ /* 0x000f220000100800 */
[----:B-1----:R-:W4:Y:S01]  /*784e0*/  LDL R7, [R1+0x35e8] ;  /* 0x0035e80001077983 */ /* 0x002f220000100800 */
[----:B------:R-:W-:Y:S01]  /*784f0*/  PRMT R9, RZ, 0x7610, R9 ;  /* 0x00007610ff097816 */ /* 0x000fe20000000009 */
[----:B0-----:R-:W-:-:S02]  /*78500*/  @!P0 IMAD.MOV.U32 R3, RZ, RZ, R11 ;  /* 0x000000ffff038224 */ /* 0x001fc400078e000b */
[----:B---3--:R-:W-:-:S05]  /*78510*/  @!P0 IMAD.MOV.U32 R2, RZ, RZ, R10 ;  /* 0x000000ffff028224 */ /* 0x008fca00078e000a */
[----:B------:R0:W3:Y:S04]  /*78520*/  @!P0 LDG.E.U16 R9, [R2.64] ;  /* 0x0000000802098981 */ /* 0x0000e8000c1e1500 */
[----:B--2---:R1:W-:Y:S01]  /*78530*/  STL [R1+0x4], R4 ;  /* 0x0000040401007387 */ /* 0x0043e20000100800 */
[----:B------:R-:W-:Y:S01]  /*78540*/  PRMT R28, RZ, 0x7610, R28 ;  /* 0x00007610ff1c7816 */ /* 0x000fe2000000001c */
[----:B0-----:R-:W-:Y:S01]  /*78550*/  @!P4 IMAD.MOV.U32 R3, RZ, RZ, R8 ;  /* 0x000000ffff03c224 */ /* 0x001fe200078e0008 */
[----:B------:R-:W-:Y:S01]  /*78560*/  PRMT R26, RZ, 0x7610, R26 ;  /* 0x00007610ff1a7816 */ /* 0x000fe2000000001a */
[----:B------:R-:W2:Y:S04]  /*78570*/  LDL R10, [R1+0x3654] ;  /* 0x00365400010a7983 */ /* 0x000ea80000100800 */
[----:B-1----:R-:W2:Y:S01]  /*78580*/  LDL R4, [R1+0x364c] ;  /* 0x00364c0001047983 */ /* 0x002ea20000100800 */
[----:B----4-:R-:W-:-:S05]  /*78590*/  @!P4 IMAD.MOV.U32 R2, RZ, RZ, R7 ;  /* 0x000000ffff02c224 */ /* 0x010fca00078e0007 */
[----:B------:R0:W4:Y:S02]  /*785a0*/  @!P4 LDG.E.U16 R28, [R2.64] ;  /* 0x00000008021cc981 */ /* 0x000124000c1e1500 */
[----:B0-----:R-:W-:Y:S02]  /*785b0*/  @!P0 IMAD.MOV.U32 R2, RZ, RZ, R5 ;  /* 0x000000ffff028224 */ /* 0x001fe400078e0005 */
[----:B------:R-:W-:Y:S02]  /*785c0*/  @!P0 IMAD.MOV.U32 R3, RZ, RZ, R6 ;  /* 0x000000ffff038224 */ /* 0x000fe400078e0006 */
[----:B------:R-:W-:-:S03]  /*785d0*/  @!P4 IMAD.MOV.U32 R6, RZ, RZ, R0 ;  /* 0x000000ffff06c224 */ /* 0x000fc600078e0000 */
[----:B------:R0:W4:Y:S02]  /*785e0*/  @!P0 LDG.E.U16 R26, [R2.64] ;  /* 0x00000008021a8981 */ /* 0x000124000c1e1500 */
[----:B0-----:R-:W-:Y:S02]  /*785f0*/  PRMT R3, RZ, 0x7610, R3 ;  /* 0x00007610ff037816 */ /* 0x001fe40000000003 */
[----:B---3--:R0:W-:Y:S04]  /*78600*/  STL [R1], R9 ;  /* 0x0000000901007387 */ /* 0x0081e80000100800 */
[----:B0-----:R-:W3:Y:S01]  /*78610*/  LDL R9, [R1+0x3660] ;  /* 0x0036600001097983 */ /* 0x001ee20000100800 */
[----:B--2---:R-:W-:-:S05]  /*78620*/  @!P4 IMAD.MOV.U32 R7, RZ, RZ, R4 ;  /* 0x000000ffff07c224 */ /* 0x004fca00078e0004 */
[----:B------:R0:W2:Y:S04]  /*78630*/  @!P4 LDG.E.U16 R3, [R6.64] ;  /* 0x000000080603c981 */ /* 0x0000a8000c1e1500 */
[----:B----4-:R-:W-:Y:S01]  /*78640*/  STL [R1+0x3a10], R28 ;  /* 0x003a101c01007387 */ /* 0x010fe20000100800 */
[----:B------:R-:W4:Y:S02]  /*78650*/  LDL R8, [R1+0x35ec] ;  /* 0x0035ec0001087983 */ /* 0x000f240000100800 */
[----:B------:R-:W4:Y:S02]  /*78660*/  LDL R5, [R1+0x35f8] ;  /* 0x0035f80001057983 */ /* 0x000f240000100800 */
[----:B0-----:R-:W-:Y:S01]  /*78670*/  @!P0 IMAD.MOV.U32 R7, RZ, RZ, R10 ;  /* 0x000000ffff078224 */ /* 0x001fe200078e000a */
[----:B------:R-:W-:Y:S01]  /*78680*/  STL [R1+0x3a14], R26 ;  /* 0x003a141a01007387 */ /* 0x000fe20000100800 */
[----:B------:R-:W4:Y:S02]  /*78690*/  LDL R4, [R1+0x35f4] ;  /* 0x0035f40001047983 */ /* 0x000f240000100800 */
[----:B------:R-:W4:Y:S01]  /*786a0*/  LDL R0, [R1+0x3600] ;  /* 0x0036000001007983 */ /* 0x000f220000100800 */
[----:B------:R-:W-:Y:S01]  /*786b0*/  PRMT R2, RZ, 0x7610, R2 ;  /* 0x00007610ff027816 */ /* 0x000fe20000000002 */
[----:B---3--:R-:W-:-:S05]  /*786c0*/  @!P0 IMAD.MOV.U32 R6, RZ, RZ, R9 ;  /* 0x000000ffff068224 */ /* 0x008fca00078e0009 */
[----:B------:R4:W3:Y:S04]  /*786d0*/  @!P0 LDG.E.U16 R2, [R6.64] ;  /* 0x0000000806028981 */ /* 0x0008e8000c1e1500 */
[----:B--2---:R0:W-:Y:S01]  /*786e0*/  STL [R1+0x3a48], R3 ;  /* 0x003a480301007387 */ /* 0x0041e20000100800 */
[----:B------:R-:W2:Y:S02]  /*786f0*/  LDL R11, [R1+0x35fc] ;  /* 0x0035fc00010b7983 */ /* 0x000ea40000100800 */
[----:B------:R-:W-:Y:S02]  /*78700*/  STL [R1+0x10], R13 ;  /* 0x0000100d01007387 */ /* 0x000fe40000100800 */
[----:B------:R-:W2:Y:S01]  /*78710*/  LDL R10, [R1+0x3608] ;  /* 0x00360800010a7983 */ /* 0x000ea20000100800 */
[----:B------:R-:W-:Y:S01]  /*78720*/  PRMT R24, RZ, 0x7610, R24 ;  /* 0x00007610ff187816 */ /* 0x000fe20000000018 */
[----:B----4-:R-:W-:-:S02]  /*78730*/  @!P4 IMAD.MOV.U32 R6, RZ, RZ, R5 ;  /* 0x000000ffff06c224 */ /* 0x010fc400078e0005 */
[----:B------:R-:W-:Y:S01]  /*78740*/  @!P4 IMAD.MOV.U32 R7, RZ, RZ, R8 ;  /* 0x000000ffff07c224 */ /* 0x000fe200078e0008 */
[----:B------:R-:W-:Y:S02]  /*78750*/  PRMT R22, RZ, 0x7610, R22 ;  /* 0x00007610ff167816 */ /* 0x000fe40000000016 */
[----:B------:R-:W-:Y:S01]  /*78760*/  PRMT R20, RZ, 0x7610, R20 ;  /* 0x00007610ff147816 */ /* 0x000fe20000000014 */
[----:B------:R-:W4:Y:S04]  /*78770*/  LDL R9, [R1+0x3604] ;  /* 0x0036040001097983 */ /* 0x000f280000100800 */
[----:B------:R1:W4:Y:S04]  /*78780*/  @!P4 LDG.E.U16 R24, [R6.64] ;  /* 0x000000080618c981 */ /* 0x000328000c1e1500 */
[----:B0-----:R-:W4:Y:S01]  /*78790*/  LDL R3, [R1+0x3610] ;  /* 0x0036100001037983 */ /* 0x001f220000100800 */
[----:B-1----:R-:W-:-:S02]  /*787a0*/  @!P0 IMAD.MOV.U32 R6, RZ, RZ, R0 ;  /* 0x000000ffff068224 */ /* 0x002fc400078e0000 */
[----:B------:R-:W-:-:S05]  /*787b0*/  @!P0 IMAD.MOV.U32 R7, RZ, RZ, R4 ;  /* 0x000000ffff078224 */ /* 0x000fca00078e0004 */
[----:B------:R2:W4:Y:S04]  /*787c0*/  @!P0 LDG.E.U16 R22, [R6.64] ;  /* 0x0000000806168981 */ /* 0x000528000c1e1500 */
[----:B---3--:R0:W-:Y:S01]  /*787d0*/  STL [R1+0x3a4c], R2 ;  /* 0x003a4c0201007387 */ /* 0x0081e20000100800 */
[----:B------:R-:W3:Y:S02]  /*787e0*/  LDL R8, [R1+0x360c] ;  /* 0x00360c0001087983 */ /* 0x000ee40000100800 */
[----:B------:R-:W3:Y:S02]  /*787f0*/  LDL R5, [R1+0x3618] ;  /* 0x0036180001057983 */ /* 0x000ee40000100800 */
[----:B--2---:R-:W-:Y:S02]  /*78800*/  @!P4 IMAD.MOV.U32 R7, RZ, RZ, R11 ;  /* 0x000000ffff07c224 */ /* 0x004fe400078e000b */
[----:B------:R-:W-:-:S05]  /*78810*/  @!P4 IMAD.MOV.U32 R6, RZ, RZ, R10 ;  /* 0x000000ffff06c224 */ /* 0x000fca00078e000a */
[----:B------:R1:W2:Y:S04]  /*78820*/  @!P4 LDG.E.U16 R20, [R6.64] ;  /* 0x000000080614c981 */ /* 0x0002a8000c1e1500 */
[----:B----4-:R-:W-:Y:S01]  /*78830*/  STL [R1+0x39cc], R24 ;  /* 0x0039cc1801007387 */ /* 0x010fe20000100800 */
[----:B------:R-:W4:Y:S02]  /*78840*/  LDL R4, [R1+0x3614] ;  /* 0x0036140001047983 */ /* 0x000f240000100800 */
[----:B------:R-:W4:Y:S01]  /*78850*/  LDL R0, [R1+0x3620] ;  /* 0x0036200001007983 */ /* 0x000f220000100800 */
[----:B------:R-:W-:Y:S01]  /*78860*/  PRMT R18, RZ, 0x7610, R18 ;  /* 0x00007610ff127816 */ /* 0x000fe20000000012 */
[----:B-1----:R-:W-:Y:S02]  /*78870*/  @!P0 IMAD.MOV.U32 R6, RZ, RZ, R3 ;  /* 0x000000ffff068224 */ /* 0x002fe400078e0003 */
[----:B------:R-:W-:-:S05]  /*78880*/  @!P0 IMAD.MOV.U32 R7, RZ, RZ, R9 ;  /* 0x000000ffff078224 */ /* 0x000fca00078e0009 */
[----:B------:R3:W4:Y:S04]  /*78890*/  @!P0 LDG.E.U16 R18, [R6.64] ;  /* 0x0000000806128981 */ /* 0x000728000c1e1500 */
[----:B------:R-:W-:Y:S01]  /*788a0*/  STL [R1+0x39d0], R22 ;  /* 0x0039d01601007387 */ /* 0x000fe20000100800 */
[----:B------:R-:W-:Y:S01]  /*788b0*/  PRMT R16, RZ, 0x7610, R16 ;  /* 0x00007610ff107816 */ /* 0x000fe20000000010 */
[----:B---3--:R-:W-:Y:S02]  /*788c0*/  @!P4 IMAD.MOV.U32 R7, RZ, RZ, R8 ;  /* 0x000000ffff07c224 */ /* 0x008fe400078e0008 */
[----:B------:R-:W-:-:S05]  /*788d0*/  @!P4 IMAD.MOV.U32 R6, RZ, RZ, R5 ;  /* 0x000000ffff06c224 */ /* 0x000fca00078e0005 */
[----:B------:R1:W3:Y:S04]  /*788e0*/  @!P4 LDG.E.U16 R16, [R6.64] ;  /* 0x000000080610c981 */ /* 0x0002e8000c1e1500 */
[----:B--2---:R-:W-:Y:S01]  /*788f0*/  STL [R1+0x398c], R20 ;  /* 0x00398c1401007387 */ /* 0x004fe20000100800 */
[----:B------:R-:W2:Y:S02]  /*78900*/  LDL R3, [R1+0x361c] ;  /* 0x00361c0001037983 */ /* 0x000ea40000100800 */
[----:B0-----:R-:W2:Y:S01]  /*78910*/  LDL R2, [R1+0x3628] ;  /* 0x0036280001027983 */ /* 0x001ea20000100800 */
[----:B-1----:R-:W-:Y:S01]  /*78920*/  PRMT R6, RZ, 0x7610, R6 ;  /* 0x00007610ff067816 */ /* 0x002fe20000000006 */
[----:B----4-:R-:W-:Y:S02]  /*78930*/  @!P0 IMAD.MOV.U32 R8, RZ, RZ, R0 ;  /* 0x000000ffff088224 */ /* 0x010fe400078e0000 */
[----:B------:R-:W-:Y:S01]  /*78940*/  @!P0 IMAD.MOV.U32 R9, RZ, RZ, R4 ;  /* 0x000000ffff098224 */ /* 0x000fe200078e0004 */
[----:B------:R-:W-:-:S04]  /*78950*/  PRMT R7, RZ, 0x7610, R7 ;  /* 0x00007610ff077816 */ /* 0x000fc80000000007 */
[----:B------:R2:W4:Y:S04]  /*78960*/  @!P0 LDG.E.U16 R6, [R8.64] ;  /* 0x0000000808068981 */ /* 0x000528000c1e1500 */
[----:B------:R-:W-:Y:S01]  /*78970*/  STL [R1+0x3990], R18 ;  /* 0x0039901201007387 */ /* 0x000fe20000100800 */
[----:B------:R-:W4:Y:S02]  /*78980*/  LDL R10, [R1+0x3624] ;  /* 0x00362400010a7983 */ /* 0x000f240000100800 */
[----:B------:R-:W4:Y:S01]  /*78990*/  LDL R5, [R1+0x3630] ;  /* 0x0036300001057983 */ /* 0x000f220000100800 */
[----:B---3--:R-:W-:Y:S01]  /*789a0*/  STL [R1+0x3948], R16 ;  /* 0x0039481001007387 */ /* 0x008fe20000100800 */
[----:B------:R-:W3:Y:S02]  /*789b0*/  LDL R13, [R1+0x362c] ;  /* 0x00362c00010d7983 */ /* 0x000ee40000100800 */
[----:B------:R-:W3:Y:S02]  /*789c0*/  LDL R12, [R1+0x3638] ;  /* 0x00363800010c7983 */ /* 0x000ee40000100800 */
[----:B------:R-:W3:Y:S01]  /*789d0*/  LDL R4, [R1+0x3634] ;  /* 0x0036340001047983 */ /* 0x000ee20000100800 */
[----:B------:R-:W3:Y:S01]  /*789e0*/  LDL R0, [R1+0x3640] ;  /* 0x0036400001007983 */ /* 0x000ee20000100800 */
[----:B--2---:R-:W-:-:S02]  /*789f0*/  @!P4 IMAD.MOV.U32 R9, RZ, RZ, R3 ;  /* 0x000000ffff09c224 */ /* 0x004fc400078e0003 */
[----:B------:R-:W-:-:S05]  /*78a00*/  @!P4 IMAD.MOV.U32 R8, RZ, RZ, R2 ;  /* 0x000000ffff08c224 */ /* 0x000fca00078e0002 */
[----:B------:R0:W2:Y:S04]  /*78a10*/  @!P4 LDG.E.U16 R7, [R8.64] ;  /* 0x000000080807c981 */ /* 0x0000a8000c1e1500 */
[----:B----4-:R1:W-:Y:S01]  /*78a20*/  STL [R1+0x394c], R6 ;  /* 0x00394c0601007387 */ /* 0x0103e20000100800 */
[----:B------:R-:W4:Y:S02]  /*78a30*/  LDL R3, [R1+0x365c] ;  /* 0x00365c0001037983 */ /* 0x000f240000100800 */
[----:B------:R-:W4:Y:S02]  /*78a40*/  LDL R2, [R1+0x3668] ;  /* 0x0036680001027983 */ /* 0x000f240000100800 */
[----:B------:R-:W-:Y:S02]  /*78a50*/  @!P0 IMAD.MOV.U32 R11, RZ, RZ, R10 ;  /* 0x000000ffff0b8224 */ /* 0x000fe400078e000a */
[----:B------:R-:W-:Y:S01]  /*78a60*/  @!P0 IMAD.MOV.U32 R10, RZ, RZ, R5 ;  /* 0x000000ffff0a8224 */ /* 0x000fe200078e0005 */
[----:B0-----:R-:W-:-:S02]  /*78a70*/  PRMT R8, RZ, 0x7610, R8 ;  /* 0x00007610ff087816 */ /* 0x001fc40000000008 */
[----:B------:R-:W-:-:S04]  /*78a80*/  PRMT R9, RZ, 0x7610, R9 ;  /* 0x00007610ff097816 */ /* 0x000fc80000000009 */
[----:B------:R3:W4:Y:S02]  /*78a90*/  @!P0 LDG.E.U16 R8, [R10.64] ;  /* 0x000000080a088981 */ /* 0x000724000c1e1500 */
[----:B---3--:R-:W-:Y:S02]  /*78aa0*/  @!P4 IMAD.MOV.U32 R11, RZ, RZ, R13 ;  /* 0x000000ffff0bc224 */ /* 0x008fe400078e000d */
[----:B------:R-:W-:-:S05]  /*78ab0*/  @!P4 IMAD.MOV.U32 R10, RZ, RZ, R12 ;  /* 0x000000ffff0ac224 */ /* 0x000fca00078e000c */
[----:B------:R0:W3:Y:S04]  /*78ac0*/  @!P4 LDG.E.U16 R9, [R10.64] ;  /* 0x000000080a09c981 */ /* 0x0000e8000c1e1500 */
[----:B--2---:R-:W-:Y:S01]  /*78ad0*/  STL [R1+0x3900], R7 ;  /* 0x0039000701007387 */ /* 0x004fe20000100800 */
[----:B-1----:R-:W2:Y:S02]  /*78ae0*/  LDL R6, [R1+0x3664] ;  /* 0x0036640001067983 */ /* 0x002ea40000100800 */
[----:B------:R-:W2:Y:S01]  /*78af0*/  LDL R5, [R1+0x3670] ;  /* 0x0036700001057983 */ /* 0x000ea20000100800 */
[----:B0-----:R-:W-:Y:S01]  /*78b00*/  PRMT R10, RZ, 0x7610, R10 ;  /* 0x00007610ff0a7816 */ /* 0x001fe2000000000a */
[----:B------:R-:W-:Y:S02]  /*78b10*/  @!P0 IMAD.MOV.U32 R12, RZ, RZ, R0 ;  /* 0x000000ffff0c8224 */ /* 0x000fe400078e0000 */
[----:B------:R-:W-:Y:S01]  /*78b20*/  @!P0 IMAD.MOV.U32 R13, RZ, RZ, R4 ;  /* 0x000000ffff0d8224 */ /* 0x000fe200078e0004 */
[----:B------:R-:W-:-:S04]  /*78b30*/  PRMT R11, RZ, 0x7610, R11 ;  /* 0x00007610ff0b7816 */ /* 0x000fc8000000000b */
[----:B------:R4:W2:Y:S02]  /*78b40*/  @!P0 LDG.E.U16 R10, [R12.64] ;  /* 0x000000080c0a8981 */ /* 0x0008a4000c1e1500 */
[----:B----4-:R-:W-:Y:S02]  /*78b50*/  @!P4 IMAD.MOV.U32 R12, RZ, RZ, R2 ;  /* 0x000000ffff0cc224 */ /* 0x010fe400078e0002 */
[----:B------:R-:W-:-:S05]  /*78b60*/  @!P4 IMAD.MOV.U32 R13, RZ, RZ, R3 ;  /* 0x000000ffff0dc224 */ /* 0x000fca00078e0003 */
[----:B------:R0:W4:Y:S02]  /*78b70*/  @!P4 LDG.E.U16 R11, [R12.64] ;  /* 0x000000080c0bc981 */ /* 0x000124000c1e1500 */
[----:B0-----:R-:W-:Y:S02]  /*78b80*/  PRMT R12, RZ, 0x7610, R12 ;  /* 0x00007610ff0c7816 */ /* 0x001fe4000000000c */
[----:B------:R-:W-:Y:S04]  /*78b90*/  STL [R1+0x3904], R8 ;  /* 0x0039040801007387 */ /* 0x000fe80000100800 */
[----:B---3--:R-:W-:Y:S01]  /*78ba0*/  STL [R1+0x38e8], R9 ;  /* 0x0038e80901007387 */ /* 0x008fe20000100800 */
[----:B------:R-:W3:Y:S02]  /*78bb0*/  LDL R4, [R1+0x366c] ;  /* 0x00366c0001047983 */ /* 0x000ee40000100800 */
[----:B------:R-:W3:Y:S02]  /*78bc0*/  LDL R0, [R1+0x3678] ;  /* 0x0036780001007983 */ /* 0x000ee40000100800 */
[----:B--2---:R-:W-:-:S02]  /*78bd0*/  @!P0 IMAD.MOV.U32 R15, RZ, RZ, R6 ;  /* 0x000000ffff0f8224 */ /* 0x004fc400078e0006 */
[----:B------:R-:W-:-:S05]  /*78be0*/  @!P0 IMAD.MOV.U32 R14, RZ, RZ, R5 ;  /* 0x000000ffff0e8224 */ /* 0x000fca00078e0005 */
[----:B------:R3:W2:Y:S04]  /*78bf0*/  @!P0 LDG.E.U16 R12, [R14.64] ;  /* 0x000000080e0c8981 */ /* 0x0006a8000c1e1500 */
[----:B------:R0:W-:Y:S01]  /*78c00*/  STL [R1+0x38ec], R10 ;  /* 0x0038ec0a01007387 */ /* 0x0001e20000100800 */
[----:B------:R-:W2:Y:S02]  /*78c10*/  LDL R3, [R1+0x3674] ;  /* 0x0036740001037983 */ /* 0x000ea40000100800 */
[----:B------:R-:W2:Y:S01]  /*78c20*/  LDL R2, [R1+0x3680] ;  /* 0x0036800001027983 */ /* 0x000ea20000100800 */
[----:B----4-:R-:W-:Y:S01]  /*78c30*/  STL [R1+0x3a18], R11 ;  /* 0x003a180b01007387 */ /* 0x010fe20000100800 */
[----:B0-----:R-:W4:Y:S02]  /*78c40*/  LDL R10, [R1+0x367c] ;  /* 0x00367c00010a7983 */ /* 0x001f240000100800 */
[----:B------:R-:W4:Y:S02]  /*78c50*/  LDL R9, [R1+0x3688] ;  /* 0x0036880001097983 */ /* 0x000f240000100800 */
[----:B------:R-:W4:Y:S01]  /*78c60*/  LDL R7, [R1+0x3690] ;  /* 0x0036900001077983 */ /* 0x000f220000100800 */
[----:B------:R-:W-:Y:S01]  /*78c70*/  PRMT R13, RZ, 0x7610, R13 ;  /* 0x00007610ff0d7816 */ /* 0x000fe2000000000d */
[----:B---3--:R-:W-:-:S02]  /*78c80*/  @!P4 IMAD.MOV.U32 R15, RZ, RZ, R4 ;  /* 0x000000ffff0fc224 */ /* 0x008fc400078e0004 */
[----:B------:R-:W-:-:S05]  /*78c90*/  @!P4 IMAD.MOV.U32 R14, RZ, RZ, R0 ;  /* 0x000000ffff0ec224 */ /* 0x000fca00078e0000 */
[----:B------:R0:W3:Y:S04]  /*78ca0*/  @!P4 LDG.E.U16 R13, [R14.64] ;  /* 0x000000080e0dc981 */ /* 0x0000e8000c1e1500 */
[----:B--2---:R-:W-:Y:S01]  /*78cb0*/  STL [R1+0x3a1c], R12 ;  /* 0x003a1c0c01007387 */ /* 0x004fe20000100800 */
[----:B------:R-:W2:Y:S02]  /*78cc0*/  LDL R8, [R1+0x3684] ;  /* 0x0036840001087983 */ /* 0x000ea40000100800 */
[----:B------:R-:W2:Y:S02]  /*78cd0*/  LDL R6, [R1+0x368c] ;  /* 0x00368c0001067983 */ /* 0x000ea40000100800 */
[----:B------:R-:W2:Y:S01]  /*78ce0*/  LDL R5, [R1+0x3698] ;  /* 0x0036980001057983 */ /* 0x000ea20000100800 */
[----:B------:R-:W2:Y:S04]  /*78cf0*/  LDL R4, [R1+0x3694] ;  /* 0x0036940001047983 */ /* 0x000ea80000100800 */
[----:B------:R-:W2:Y:S01]  /*78d00*/  LDL R0, [R1+0x36a0] ;  /* 0x0036a00001007983 */ /* 0x000ea20000100800 */
[----:B------:R-:W-:Y:S01]  /*78d10*/  PRMT R17, RZ, 0x7610, R17 ;  /* 0x00007610ff117816 */ /* 0x000fe20000000011 */
[----:B0-----:R-:W-:-:S02]  /*78d20*/  @!P0 IMAD.MOV.U32 R14, RZ, RZ, R2 ;  /* 0x000000ffff0e8224 */ /* 0x001fc400078e0002 */
[----:B------:R-:W-:Y:S01]  /*78d30*/  @!P0 IMAD.MOV.U32 R15, RZ, RZ, R3 ;  /* 0x000000ffff0f8224 */ /* 0x000fe200078e0003 */
[----:B------:R-:W-:-:S04]  /*78d40*/  PRMT R19, RZ, 0x7610, R19 ;  /* 0x00007610ff137816 */ /* 0x000fc80000000013 */
[----:B------:R4:W2:Y:S01]  /*78d50*/  @!P0 LDG.E.U16 R17, [R14.64] ;  /* 0x000000080e118981 */ /* 0x0008a2000c1e1500 */
[----:B------:R-:W-:Y:S01]  /*78d60*/  PRMT R21, RZ, 0x7610, R21 ;  /* 0x00007610ff157816 */ /* 0x000fe20000000015 */
[----:B----4-:R-:W-:Y:S02]  /*78d70*/  @!P4 IMAD.MOV.U32 R14, RZ, RZ, R9 ;  /* 0x000000ffff0ec224 */ /* 0x010fe400078e0009 */
[----:B------:R-:W-:-:S05]  /*78d80*/  @!P4 IMAD.MOV.U32 R15, RZ, RZ, R10 ;  /* 0x000000ffff0fc224 */ /* 0x000fca00078e000a */
[----:B------:R0:W4:Y:S01]  /*78d90*/  @!P4 LDG.E.U16 R19, [R14.64] ;  /* 0x000000080e13c981 */ /* 0x000122000c1e1500 */
[----:B------:R-:W-:Y:S01]  /*78da0*/  PRMT R23, RZ, 0x7610, R23 ;  /* 0x00007610ff177816 */ /* 0x000fe20000000017 */
[----:B0-----:R-:W-:Y:S01]  /*78db0*/  @!P0 IMAD.MOV.U32 R14, RZ, RZ, R7 ;  /* 0x000000ffff0e8224 */ /* 0x001fe200078e0007 */
[----:B------:R-:W-:Y:S01]  /*78dc0*/  PRMT R25, RZ, 0x7610, R25 ;  /* 0x00007610ff197816 */ /* 0x000fe20000000019 */
[----:B---3--:R-:W-:Y:S01]  /*78dd0*/  STL [R1+0x39d4], R13 ;  /* 0x0039d40d01007387 */ /* 0x008fe20000100800 */
[----:B------:R-:W3:Y:S02]  /*78de0*/  LDL R2, [R1+0x36a8] ;  /* 0x0036a80001027983 */ /* 0x000ee40000100800 */
[----:B------:R-:W3:Y:S02]  /*78df0*/  LDL R3, [R1+0x369c] ;  /* 0x00369c0001037983 */ /* 0x000ee40000100800 */
[----:B--2---:R-:W-:-:S05]  /*78e00*/  @!P0 IMAD.MOV.U32 R15, RZ, RZ, R8 ;  /* 0x000000ffff0f8224 */ /* 0x004fca00078e0008 */
[----:B------:R0:W2:Y:S02]  /*78e10*/  @!P0 LDG.E.U16 R21, [R14.64] ;  /* 0x000000080e158981 */ /* 0x0000a4000c1e1500 */
[----:B0-----:R-:W-:Y:S02]  /*78e20*/  @!P4 IMAD.MOV.U32 R14, RZ, RZ, R5 ;  /* 0x000000ffff0ec224 */ /* 0x001fe400078e0005 */
[----:B------:R-:W-:-:S05]  /*78e30*/  @!P4 IMAD.MOV.U32 R15, RZ, RZ, R6 ;  /* 0x000000ffff0fc224 */ /* 0x000fca00078e0006 */
[----:B------:R0:W2:Y:S02]  /*78e40*/  @!P4 LDG.E.U16 R23, [R14.64] ;  /* 0x000000080e17c981 */ /* 0x0000a4000c1e1500 */
[----:B0-----:R-:W-:Y:S02]  /*78e50*/  @!P0 IMAD.MOV.U32 R14, RZ, RZ, R0 ;  /* 0x000000ffff0e8224 */ /* 0x001fe400078e0000 */
[----:B------:R-:W-:-:S05]  /*78e60*/  @!P0 IMAD.MOV.U32 R15, RZ, RZ, R4 ;  /* 0x000000ffff0f8224 */ /* 0x000fca00078e0004 */
[----:B------:R3:W2:Y:S04]  /*78e70*/  @!P0 LDG.E.U16 R25, [R14.64] ;  /* 0x000000080e198981 */ /* 0x0006a8000c1e1500 */
[----:B------:R-:W0:Y:S04]  /*78e80*/  S2R R20, SR_TID.X ;  /* 0x0000000000147919 */ /* 0x000e280000002100 */
[----:B------:R-:W-:Y:S01]  /*78e90*/  STL [R1+0x39d8], R17 ;  /* 0x0039d81101007387 */ /* 0x000fe20000100800 */
[----:B----4-:R-:W-:Y:S01]  /*78ea0*/  STL [R1+0x3994], R19 ;  /* 0x0039941301007387 */ /* 0x010fe20000100800 */
[----:B------:R-:W-:Y:S01]  /*78eb0*/  PRMT R27, RZ, 0x7610, R27 ;  /* 0x00007610ff1b7816 */ /* 0x000fe2000000001b */
[----:B---3--:R-:W-:Y:S01]  /*78ec0*/  @!P4 IMAD.MOV.U32 R14, RZ, RZ, R2 ;  /* 0x000000ffff0ec224 */ /* 0x008fe200078e0002 */
[----:B0-----:R-:W-:Y:S01]  /*78ed0*/  LOP3.LUT R0, R20, 0x7f, RZ, 0xc0, !PT ;  /* 0x0000007f14007812 */ /* 0x001fe200078ec0ff */
[----:B------:R-:W-:-:S05]  /*78ee0*/  @!P4 IMAD.MOV.U32 R15, RZ, RZ, R3 ;  /* 0x000000ffff0fc224 */ /* 0x000fca00078e0003 */
[----:B------:R0:W3:Y:S04]  /*78ef0*/  @!P4 LDG.E.U16 R27, [R14.64] ;  /* 0x000000080e1bc981 */ /* 0x0000e8000c1e1500 */
[----:B--2---:R-:W-:Y:S04]  /*78f00*/  STL [R1+0x3998], R21 ;  /* 0x0039981501007387 */ /* 0x004fe80000100800 */
[----:B------:R-:W-:Y:S04]  /*78f10*/  STL [R1+0x3950], R23 ;  /* 0x0039501701007387 */ /* 0x000fe80000100800 */
[----:B------:R-:W-:Y:S01]  /*78f20*/  STL [R1+0x3954], R25 ;  /* 0x0039541901007387 */ /* 0x000fe20000100800 */
[----:B------:R1:W-:Y:S02]  /*78f30*/  STL [R1+0x3a20], R20 ;  /* 0x003a201401007387 */ /* 0x0003e40000100800 */
[----:B------:R-:W2:Y:S02]  /*78f40*/  LDL R24, [R1+0x36b0] ;  /* 0x0036b00001187983 */ /* 0x000ea40000100800 */
[----:B------:R-:W4:Y:S01]  /*78f50*/  LDL.LU R26, [R1+0xaf0] ;  /* 0x000af000011a7983 */ /* 0x000f220000300800 */
        /* <DEDUP_REMOVED lines=21> */
[----:B0-----:R-:W4:Y:S01]  /*790b0*/  LDL R15, [R1+0x36a4] ;  /* 0x0036a400010f7983 */ /* 0x001f220000100800 */
[----:B------:R-:W-:Y:S01]  /*790c0*/  PRMT R29, RZ, 0x7610, R29 ;  /* 0x00007610ff1d7816 */ /* 0x000fe2000000001d */
[----:B---3--:R0:W-:Y:S02]  /*790d0*/  STL [R1+0x3908], R27 ;  /* 0x0039081b01007387 */ /* 0x0081e40000100800 */
[----:B------:R-:W-:Y:S01]  /*790e0*/  IMAD.SHL.U32 R9, R0, 0x2, RZ ;  /* 0x0000000200097824 */ /* 0x000fe200078e00ff */
[----:B0-----:R-:W3:Y:S01]  /*790f0*/  LDL.LU R27, [R1+0xab0] ;  /* 0x000ab000011b7983 */ /* 0x001ee20000300800 */
[----:B------:R0:W-:Y:S03]  /*79100*/  STL [R1+0x399c], R0 ;  /* 0x00399c0001007387 */ /* 0x0001e60000100800 */
[----:B0-----:R-:W3:Y:S01]  /*79110*/  LDL.LU R0, [R1+0xab4] ;  /* 0x000ab40001007983 */ /* 0x001ee20000300800 */
[----:B--2---:R-:W-:-:S05]  /*79120*/  @!P0 IMAD.MOV.U32 R14, RZ, RZ, R24 ;  /* 0x000000ffff0e8224 */ /* 0x004fca00078e0018 */
[----:B----4-:R-:W2:Y:S04]  /*79130*/  @!P0 LDG.E.U16 R29, [R14.64] ;  /* 0x000000080e1d8981 */ /* 0x010ea8000c1e1500 */
[----:B------:R0:W-:Y:S04]  /*79140*/  STS.U16 [R9+0x23100], R26 ;  /* 0x0231001a09007388 */ /* 0x0001e80000000400 */
        /* <DEDUP_REMOVED lines=13> */
[----:B------:R1:W-:Y:S02]  /*79220*/  STS.U16 [R9+0x2a100], R2 ;  /* 0x02a1000209007388 */ /* 0x0003e40000000400 */
        /* <DEDUP_REMOVED lines=8> */
[----:B------:R4:W-:Y:S01]  /*792b0*/  STS.U16 [R9+0x2f000], R5 ;  /* 0x02f0000509007388 */ /* 0x0009e20000000400 */
[----:B--2---:R4:W-:Y:S01]  /*792c0*/  STL [R1+0x390c], R29 ;  /* 0x00390c1d01007387 */ /* 0x0049e20000100800 */
[----:B------:R-:W2:Y:S02]  /*792d0*/  LDL.LU R24, [R1+0x3c8] ;  /* 0x0003c80001187983 */ /* 0x000ea40000300800 */
[----:B0-----:R-:W2:Y:S02]  /*792e0*/  LDL.LU R26, [R1+0x38c] ;  /* 0x00038c00011a7983 */ /* 0x001ea40000300800 */
[----:B-1----:R-:W2:Y:S01]  /*792f0*/  LDL.LU R2, [R1+0x388] ;  /* 0x0003880001027983 */ /* 0x002ea20000300800 */
[----:B---3--:R-:W3:Y:S01]  /*79300*/  LDL.LU R4, [R1+0x34c] ;  /* 0x00034c0001047983 */ /* 0x008ee20000300800 */
[----:B----4-:R-:W4:Y:S03]  /*79310*/  LDL.LU R5, [R1+0x348] ;  /* 0x0003480001057983 */ /* 0x010f260000300800 */
        /* <DEDUP_REMOVED lines=13> */
[----:B------:R-:W4:Y:S02]  /*793f0*/  LDL.LU R13, [R1+0x188] ;  /* 0x00018800010d7983 */ /* 0x000f240000300800 */
[----:B------:R-:W4:Y:S02]  /*79400*/  LDL.LU R12, [R1+0x14c] ;  /* 0x00014c00010c7983 */ /* 0x000f240000300800 */
[----:B------:R-:W4:Y:S01]  /*79410*/  LDL.LU R11, [R1+0x148] ;  /* 0x00014800010b7983 */ /* 0x000f220000300800 */
[----:B--2---:R-:W-:Y:S01]  /*79420*/  STS.U16 [R9+0x2f100], R24 ;  /* 0x02f1001809007388 */ /* 0x004fe20000000400 */
[----:B------:R0:W-:Y:S03]  /*79430*/  STS.U16 [R9+0x30000], R26 ;  /* 0x0300001a09007388 */ /* 0x0001e60000000400 */
        /* <DEDUP_REMOVED lines=8> */
[----:B------:R0:W-:Y:S04]  /*794c0*/  STS.U16 [R9+0x30100], R2 ;  /* 0x0301000209007388 */ /* 0x0001e80000000400 */
[----:B------:R-:W2:Y:S01]  /*794d0*/  LDL.LU R24, [R1+0xc] ;  /* 0x00000c0001187983 */ /* 0x000ea20000300800 */
[----:B---3--:R1:W-:Y:S02]  /*794e0*/  STS.U16 [R9+0x31000], R4 ;  /* 0x0310000409007388 */ /* 0x0083e40000000400 */
[----:B----4-:R3:W-:Y:S01]  /*794f0*/  STS.U16 [R9+0x31100], R5 ;  /* 0x0311000509007388 */ /* 0x0107e20000000400 */
[----:B0-----:R-:W4:Y:S01]  /*79500*/  LDL.LU R2, [R1+0x8] ;  /* 0x0000080001027983 */ /* 0x001f220000300800 */
[----:B-1----:R-:W4:Y:S03]  /*79510*/  LDL.LU R4, [R1+0x3a84] ;  /* 0x003a840001047983 */ /* 0x002f260000300800 */
[----:B---3--:R-:W3:Y:S01]  /*79520*/  LDL.LU R5, [R1+0x3a80] ;  /* 0x003a800001057983 */ /* 0x008ee20000300800 */
[----:B------:R-:W-:Y:S03]  /*79530*/  STS.U16 [R9+0x32000], R29 ;  /* 0x0320001d09007388 */ /* 0x000fe60000000400 */
[----:B------:R0:W-:Y:S01]  /*79540*/  STS.U16 [R9+0x32100], R3 ;  /* 0x0321000309007388 */ /* 0x0001e20000000400 */
        /* <DEDUP_REMOVED lines=13> */
[----:B------:R-:W-:Y:S01]  /*79620*/  STS.U16 [R9+0x39100], R11 ;  /* 0x0391000b09007388 */ /* 0x000fe20000000400 */
[----:B0-----:R-:W3:Y:S01]  /*79630*/  LDL.LU R3, [R1+0x1298] ;  /* 0x0012980001037983 */ /* 0x001ee20000300800 */
[----:B-1----:R-:W3:Y:S03]  /*79640*/  LDL.LU R28, [R1+0x1294] ;  /* 0x00129400011c7983 */ /* 0x002ee60000300800 */
[----:B--2---:R0:W-:Y:S04]  /*79650*/  STS.U16 [R9+0x3a000], R26 ;  /* 0x03a0001a09007388 */ /* 0x0041e80000000400 */
[----:B0-----:R-:W0:Y:S01]  /*79660*/  S2R R26, SR_TID.X ;  /* 0x00000000001a7919 */ /* 0x001e220000002100 */
        /* <DEDUP_REMOVED lines=8> */
[----:B----4-:R-:W-:Y:S02]  /*796f0*/  STS.U16 [R9+0x3e100], R2 ;  /* 0x03e1000209007388 */ /* 0x010fe40000000400 */
[----:B---3--:R-:W-:Y:S02]  /*79700*/  STS.U16 [R9+0x3f000], R5 ;  /* 0x03f0000509007388 */ /* 0x008fe40000000400 */
[----:B------:R-:W-:Y:S01]  /*79710*/  STS.U16 [R9+0x3f100], R4 ;  /* 0x03f1000409007388 */ /* 0x000fe20000000400 */
[----:B0-----:R-:W-:-:S05]  /*79720*/  LOP3.LUT R26, R26, 0x7f, RZ, 0xc0, !PT ;  /* 0x0000007f1a1a7812 */ /* 0x001fca00078ec0ff */
[----:B------:R-:W-:-:S05]  /*79730*/  IMAD.SHL.U32 R26, R26, 0x2, RZ ;  /* 0x000000021a1a7824 */ /* 0x000fca00078e00ff */
[----:B------:R-:W-:Y:S01]  /*79740*/  STL [R1+0x3a50], R26 ;  /* 0x003a501a01007387 */ /* 0x000fe20000100800 */
[----:B------:R0:W-:Y:S03]  /*79750*/  STL [R1+0x3958], R9 ;  /* 0x0039580901007387 */ /* 0x0001e60000100800 */
[----:B0-----:R-:W2:Y:S04]  /*79760*/  LDL.LU R9, [R1+0x1224] ;  /* 0x0012240001097983 */ /* 0x001ea80000300800 */
[----:B--2---:R0:W-:Y:S04]  /*79770*/  STL [R1+0x3a74], R9 ;  /* 0x003a740901007387 */ /* 0x0041e80000100800 */
[----:B0-----:R-:W2:Y:S04]  /*79780*/  LDL.LU R9, [R1+0x1228] ;  /* 0x0012280001097983 */ /* 0x001ea80000300800 */
[----:B--2---:R0:W-:Y:S04]  /*79790*/  STL [R1+0x3a78], R9 ;  /* 0x003a780901007387 */ /* 0x0041e80000100800 */
[----:B0-----:R-:W2:Y:S01]  /*797a0*/  LDL.LU R9, [R1+0x125c] ;  /* 0x00125c0001097983 */ /* 0x001ea20000300800 */
[----:B------:R-:W-:-:S03]  /*797b0*/  LOP3.LUT R0, R26, 0x10, RZ, 0x3c, !PT ;  /* 0x000000101a007812 */ /* 0x000fc600078e3cff */
[----:B--2---:R0:W-:Y:S04]  /*797c0*/  STL [R1+0x3a7c], R9 ;  /* 0x003a7c0901007387 */ /* 0x0041e80000100800 */
[----:B0-----:R-:W2:Y:S01]  /*797d0*/  LDL.LU R9, [R1+0x1260] ;  /* 0x0012600001097983 */ /* 0x001ea20000300800 */
[----:B------:R-:W3:Y:S02]  /*797e0*/  LDL.LU R4, [R1+0x11f0] ;  /* 0x0011f00001047983 */ /* 0x000ee40000300800 */
[----:B------:R-:W4:Y:S02]  /*797f0*/  LDL.LU R5, [R1+0x11ec] ;  /* 0x0011ec0001057983 */ /* 0x000f240000300800 */
        /* <DEDUP_REMOVED lines=21> */
[----:B------:R-:W3:Y:S04]  /*79950*/  LDL.LU R24, [R1+0xf84] ;  /* 0x000f840001187983 */ /* 0x000ee80000300800 */
[----:B------:R0:W-:Y:S01]  /*79960*/  STS.U16 [R0+0x200], R3 ;  /* 0x0002000300007388 */ /* 0x0001e20000000400 */
[----:B------:R-:W3:Y:S02]  /*79970*/  LDL.LU R2, [R1+0xf50] ;  /* 0x000f500001027983 */ /* 0x000ee40000300800 */
[----:B------:R1:W-:Y:S01]  /*79980*/  STS.U16 [R0+0x300], R28 ;  /* 0x0003001c00007388 */ /* 0x0003e20000000400 */
[----:B0-----:R-:W3:Y:S01]  /*79990*/  LDL.LU R3, [R1+0xf4c] ;  /* 0x000f4c0001037983 */ /* 0x001ee20000300800 */
[----:B-1----:R-:W3:Y:S03]  /*799a0*/  LDL.LU R28, [R1+0xf18] ;  /* 0x000f1800011c7983 */ /* 0x002ee60000300800 */
[----:B--2---:R0:W-:Y:S04]  /*799b0*/  STS.U16 [R0+0x1200], R9 ;  /* 0x0012000900007388 */ /* 0x0041e80000000400 */
[----:B0-----:R-:W2:Y:S04]  /*799c0*/  LDL.LU R9, [R1+0x3a7c] ;  /* 0x003a7c0001097983 */ /* 0x001ea80000300800 */
[----:B--2---:R0:W-:Y:S04]  /*799d0*/  STS.U16 [R0+0x1300], R9 ;  /* 0x0013000900007388 */ /* 0x0041e80000000400 */
[----:B0-----:R-:W2:Y:S04]  /*799e0*/  LDL.LU R9, [R1+0x3a78] ;  /* 0x003a780001097983 */ /* 0x001ea80000300800 */
[----:B--2---:R0:W-:Y:S04]  /*799f0*/  STS.U16 [R0+0x2200], R9 ;  /* 0x0022000900007388 */ /* 0x0041e80000000400 */
[----:B0-----:R-:W2:Y:S04]  /*79a00*/  LDL.LU R9, [R1+0x3a74] ;  /* 0x003a740001097983 */ /* 0x001ea80000300800 */
[----:B--2---:R0:W-:Y:S04]  /*79a10*/  STS.U16 [R0+0x2300], R9 ;  /* 0x0023000900007388 */ /* 0x0041e80000000400 */
[----:B0-----:R-:W2:Y:S04]  /*79a20*/  LDL.LU R9, [R1+0xea8] ;  /* 0x000ea80001097983 */ /* 0x001ea80000300800 */
[----:B--2---:R0:W-:Y:S04]  /*79a30*/  STL [R1+0x3a68], R9 ;  /* 0x003a680901007387 */ /* 0x0041e80000100800 */
[----:B0-----:R-:W2:Y:S04]  /*79a40*/  LDL.LU R9, [R1+0xedc] ;  /* 0x000edc0001097983 */ /* 0x001ea80000300800 */
[----:B--2---:R0:W-:Y:S04]  /*79a50*/  STL [R1+0x3a6c], R9 ;  /* 0x003a6c0901007387 */ /* 0x0041e80000100800 */
[----:B0-----:R-:W2:Y:S01]  /*79a60*/  LDL.LU R9, [R1+0xee0] ;  /* 0x000ee00001097983 */ /* 0x001ea20000300800 */
[----:B---3--:R-:W-:Y:S02]  /*79a70*/  STS.U16 [R0+0x3200], R4 ;  /* 0x0032000400007388 */ /* 0x008fe40000000400 */
[----:B----4-:R-:W-:Y:S02]  /*79a80*/  STS.U16 [R0+0x3300], R5 ;  /* 0x0033000500007388 */ /* 0x010fe40000000400 */
        /* <DEDUP_REMOVED lines=27> */
[----:B------:R1:W-:Y:S02]  /*79c40*/  STS.U16 [R0+0xa200], R12 ;  /* 0x00a2000c00007388 */ /* 0x0003e40000000400 */
[----:B------:R1:W-:Y:S01]  /*79c50*/  STS.U16 [R0+0xa300], R11 ;  /* 0x00a3000b00007388 */ /* 0x0003e20000000400 */
[----:B------:R1:W-:Y:S01]  /*79c60*/  STS.U16 [R0+0xb200], R10 ;  /* 0x00b2000a00007388 */ /* 0x0003e20000000400 */
[----:B------:R1:W-:Y:S02]  /*79c70*/  STS.U16 [R0+0xb300], R8 ;  /* 0x00b3000800007388 */ /* 0x0003e40000000400 */
[----:B------:R1:W-:Y:S01]  /*79c80*/  STS.U16 [R0+0xc200], R7 ;  /* 0x00c2000700007388 */ /* 0x0003e20000000400 */
[----:B0-----:R-:W3:Y:S01]  /*79c90*/  LDL.LU R13, [R1+0xd20] ;  /* 0x000d2000010d7983 */ /* 0x001ee20000300800 */
[----:B-1----:R-:W3:Y:S03]  /*79ca0*/  LDL.LU R12, [R1+0xd1c] ;  /* 0x000d1c00010c7983 */ /* 0x002ee60000300800 */
[----:B------:R-:W3:Y:S04]  /*79cb0*/  LDL.LU R11, [R1+0xce8] ;  /* 0x000ce800010b7983 */ /* 0x000ee80000300800 */
[----:B------:R-:W3:Y:S01]  /*79cc0*/  LDL.LU R10, [R1+0xce4] ;  /* 0x000ce400010a7983 */ /* 0x000ee20000300800 */
[----:B------:R-:W3:Y:S02]  /*79cd0*/  LDL.LU R8, [R1+0xcb0] ;  /* 0x000cb00001087983 */ /* 0x000ee40000300800 */
        /* <DEDUP_REMOVED lines=12> */
[----:B------:R0:W-:Y:S02]  /*79da0*/  STS.U16 [R0+0xf300], R3 ;  /* 0x00f3000300007388 */ /* 0x0001e40000000400 */
[----:B------:R-:W3:Y:S01]  /*79db0*/  LDL.LU R2, [R1+0xc04] ;  /* 0x000c040001027983 */ /* 0x000ee20000300800 */
[----:B------:R1:W-:Y:S04]  /*79dc0*/  STS.U16 [R0+0x10200], R28 ;  /* 0x0102001c00007388 */ /* 0x0003e80000000400 */
        /* <DEDUP_REMOVED lines=76> */
[----:B--2---:R-:W-:Y:S01]  /*7a290*/  STS.U16 [R0+0x21300], R9 ;  /* 0x0213000900007388 */ /* 0x004fe20000000400 */
        /* <DEDUP_REMOVED lines=26> */
[----:B------:R0:W-:Y:S02]  /*7a440*/  STS.U16 [R0+0x2f200], R28 ;  /* 0x02f2001c00007388 */ /* 0x0001e40000000400 */
[----:B0-----:R-:W2:Y:S01]  /*7a450*/  LDL.LU R28, [R1+0x3c0] ;  /* 0x0003c000011c7983 */ /* 0x001ea20000300800 */
[----:B------:R-:W3:Y:S03]  /*7a460*/  LDL.LU R26, [R1+0x344] ;  /* 0x00034400011a7983 */ /* 0x000ee60000300800 */
[----:B---3--:R0:W-:Y:S04]  /*7a470*/  STL [R1+0x3a54], R26 ;  /* 0x003a541a01007387 */ /* 0x0081e80000100800 */
[----:B0-----:R-:W3:Y:S04]  /*7a480*/  LDL.LU R26, [R1+0x380] ;  /* 0x00038000011a7983 */ /* 0x001ee80000300800 */
[----:B---3--:R0:W-:Y:S04]  /*7a490*/  STL [R1+0x3a58], R26 ;  /* 0x003a581a01007387 */ /* 0x0081e80000100800 */
[----:B0-----:R-:W3:Y:S01]  /*7a4a0*/  LDL.LU R26, [R1+0x384] ;  /* 0x00038400011a7983 */ /* 0x001ee20000300800 */
        /* <DEDUP_REMOVED lines=25> */
[----:B------:R-:W4:Y:S01]  /*7a640*/  LDL.LU R24, [R1+0x4] ;  /* 0x0000040001187983 */ /* 0x000f220000300800 */
[----:B--2---:R0:W-:Y:S04]  /*7a650*/  STS.U16 [R0+0x2f300], R28 ;  /* 0x02f3001c00007388 */ /* 0x0041e80000000400 */
[----:B0-----:R-:W2:Y:S04]  /*7a660*/  LDL.LU R28, [R1] ;  /* 0x00000000011c7983 */ /* 0x001ea80000300800 */
[----:B---3--:R0:W-:Y:S04]  /*7a670*/  STS.U16 [R0+0x30200], R26 ;  /* 0x0302001a00007388 */ /* 0x0081e80000000400 */
[----:B0-----:R-:W3:Y:S04]  /*7a680*/  LDL.LU R26, [R1+0x3a58] ;  /* 0x003a5800011a7983 */ /* 0x001ee80000300800 */
[----:B---3--:R0:W-:Y:S04]  /*7a690*/  STS.U16 [R0+0x30300], R26 ;  /* 0x0303001a00007388 */ /* 0x0081e80000000400 */
[----:B0-----:R-:W3:Y:S04]  /*7a6a0*/  LDL.LU R26, [R1+0x3a54] ;  /* 0x003a5400011a7983 */ /* 0x001ee80000300800 */
[----:B---3--:R0:W-:Y:S01]  /*7a6b0*/  STS.U16 [R0+0x31200], R26 ;  /* 0x0312001a00007388 */ /* 0x0081e20000000400 */
[----:B----4-:R1:W-:Y:S02]  /*7a6c0*/  STS.U16 [R0+0x31300], R2 ;  /* 0x0313000200007388 */ /* 0x0103e40000000400 */
[----:B------:R3:W-:Y:S01]  /*7a6d0*/  STS.U16 [R0+0x32200], R3 ;  /* 0x0322000300007388 */ /* 0x0007e20000000400 */
[----:B0-----:R-:W4:Y:S01]  /*7a6e0*/  LDL.LU R26, [R1+0x3a50] ;  /* 0x003a5000011a7983 */ /* 0x001f220000300800 */
[----:B-1----:R-:W4:Y:S02]  /*7a6f0*/  LDL.LU R2, [R1+0x3a4c] ;  /* 0x003a4c0001027983 */ /* 0x002f240000300800 */
[----:B---3--:R-:W3:Y:S02]  /*7a700*/  LDL.LU R3, [R1+0x3a48] ;  /* 0x003a480001037983 */ /* 0x008ee40000300800 */
        /* <DEDUP_REMOVED lines=24> */
[----:B--2---:R-:W-:Y:S01]  /*7a890*/  STS.U16 [R0+0x3e300], R28 ;  /* 0x03e3001c00007388 */ /* 0x004fe20000000400 */
[----:B---3--:R-:W-:Y:S01]  /*7a8a0*/  STS.U16 [R0+0x3f200], R3 ;  /* 0x03f2000300007388 */ /* 0x008fe20000000400 */
[----:B----4-:R0:W-:Y:S03]  /*7a8b0*/  STS.U16 [R0+0x3f300], R2 ;  /* 0x03f3000200007388 */ /* 0x0101e60000000400 */
        /* <DEDUP_REMOVED lines=67> */
[----:B------:R0:W-:Y:S02]  /*7acf0*/  STS.U16 [R4+0xe500], R26 ;  /* 0x00e5001a04007388 */ /* 0x0001e40000000400 */
[----:B0-----:R-:W2:Y:S01]  /*7ad00*/  LDL.LU R26, [R1+0xf44] ;  /* 0x000f4400011a7983 */ /* 0x001ea20000300800 */
[----:B------:R-:W3:Y:S03]  /*7ad10*/  LDL.LU R2, [R1+0xed8] ;  /* 0x000ed80001027983 */ /* 0x000ee60000300800 */
[----:B---3--:R0:W-:Y:S04]  /*7ad20*/  STL [R1+0x3a34], R2 ;  /* 0x003a340201007387 */ /* 0x0081e80000100800 */
[----:B0-----:R-:W3:Y:S01]  /*7ad30*/  LDL.LU R2, [R1+0xf0c] ;  /* 0x000f0c0001027983 */ /* 0x001ee20000300800 */
[----:B------:R-:W-:Y:S03]  /*7ad40*/  STS.U16 [R4+0xf400], R28 ;  /* 0x00f4001c04007388 */ /* 0x000fe60000000400 */
        /* <DEDUP_REMOVED lines=29> */
[----:B0-----:R-:W2:Y:S04]  /*7af20*/  LDL.LU R26, [R1+0xbfc] ;  /* 0x000bfc00011a7983 */ /* 0x001ea80000300800 */
[----:B---3--:R0:W-:Y:S04]  /*7af30*/  STS.U16 [R4+0x10400], R2 ;  /* 0x0104000204007388 */ /* 0x0081e80000000400 */
[----:B0-----:R-:W3:Y:S04]  /*7af40*/  LDL.LU R2, [R1+0x3a38] ;  /* 0x003a380001027983 */ /* 0x001ee80000300800 */
[----:B---3--:R0:W-:Y:S04]  /*7af50*/  STS.U16 [R4+0x10500], R2 ;  /* 0x0105000204007388 */ /* 0x0081e80000000400 */
[----:B0-----:R-:W3:Y:S04]  /*7af60*/  LDL.LU R2, [R1+0x3a34] ;  /* 0x003a340001027983 */ /* 0x001ee80000300800 */
[----:B---3--:R-:W-:Y:S01]  /*7af70*/  STS.U16 [R4+0x11400], R2 ;  /* 0x0114000204007388 */ /* 0x008fe20000000400 */
[----:B----4-:R-:W-:Y:S02]  /*7af80*/  STS.U16 [R4+0x11500], R3 ;  /* 0x0115000304007388 */ /* 0x010fe40000000400 */
        /* <DEDUP_REMOVED lines=25> */
[----:B0-----:R-:W3:Y:S01]  /*7b120*/  LDL.LU R28, [R1+0xbc8] ;  /* 0x000bc800011c7983 */ /* 0x001ee20000300800 */
[----:B------:R-:W4:Y:S03]  /*7b130*/  LDL.LU R2, [R1+0xb8c] ;  /* 0x000b8c0001027983 */ /* 0x000f260000300800 */
[----:B----4-:R0:W-:Y:S04]  /*7b140*/  STL [R1+0x3a2c], R2 ;  /* 0x003a2c0201007387 */ /* 0x0101e80000100800 */
[----:B0-----:R-:W4:Y:S01]  /*7b150*/  LDL.LU R2, [R1+0xb90] ;  /* 0x000b900001027983 */ /* 0x001f220000300800 */
[----:B--2---:R-:W-:Y:S03]  /*7b160*/  STS.U16 [R4+0x1e500], R26 ;  /* 0x01e5001a04007388 */ /* 0x004fe60000000400 */
[----:B----4-:R0:W-:Y:S04]  /*7b170*/  STL [R1+0x3a30], R2 ;  /* 0x003a300201007387 */ /* 0x0101e80000100800 */
[----:B0-----:R-:W2:Y:S01]  /*7b180*/  LDL.LU R2, [R1+0xbc4] ;  /* 0x000bc40001027983 */ /* 0x001ea20000300800 */
        /* <DEDUP_REMOVED lines=25> */
[----:B---3--:R0:W-:Y:S01]  /*7b320*/  STS.U16 [R4+0x1f400], R28 ;  /* 0x01f4001c04007388 */ /* 0x0081e20000000400 */
[----:B------:R-:W3:Y:S03]  /*7b330*/  LDL.LU R26, [R1+0x438] ;  /* 0x00043800011a7983 */ /* 0x000ee60000300800 */
[----:B0-----:R-:W3:Y:S04]  /*7b340*/  LDL.LU R28, [R1+0x3fc] ;  /* 0x0003fc00011c7983 */ /* 0x001ee80000300800 */
[----:B--2---:R0:W-:Y:S04]  /*7b350*/  STS.U16 [R4+0x1f500], R2 ;  /* 0x01f5000204007388 */ /* 0x0041e80000000400 */
[----:B0-----:R-:W2:Y:S04]  /*7b360*/  LDL.LU R2, [R1+0x3a30] ;  /* 0x003a300001027983 */ /* 0x001ea80000300800 */
[----:B--2---:R0:W-:Y:S04]  /*7b370*/  STS.U16 [R4+0x20400], R2 ;  /* 0x0204000204007388 */ /* 0x0041e80000000400 */
[----:B0-----:R-:W2:Y:S04]  /*7b380*/  LDL.LU R2, [R1+0x3a2c] ;  /* 0x003a2c0001027983 */ /* 0x001ea80000300800 */
[----:B--2---:R-:W-:Y:S01]  /*7b390*/  STS.U16 [R4+0x20500], R2 ;  /* 0x0205000204007388 */ /* 0x004fe20000000400 */
        /* <DEDUP_REMOVED lines=23> */
[----:B------:R0:W-:Y:S04]  /*7b510*/  STS.U16 [R4+0x2c500], R24 ;  /* 0x02c5001804007388 */ /* 0x0001e80000000400 */
[----:B0-----:R-:W2:Y:S01]  /*7b520*/  LDL.LU R24, [R1+0x3f8] ;  /* 0x0003f80001187983 */ /* 0x001ea20000300800 */
[----:B------:R-:W4:Y:S03]  /*7b530*/  LDL.LU R20, [R1+0x37c] ;  /* 0x00037c0001147983 */ /* 0x000f260000300800 */
[----:B----4-:R0:W-:Y:S04]  /*7b540*/  STL [R1+0x3a24], R20 ;  /* 0x003a241401007387 */ /* 0x0101e80000100800 */
[----:B0-----:R-:W4:Y:S01]  /*7b550*/  LDL.LU R20, [R1+0x3b8] ;  /* 0x0003b80001147983 */ /* 0x001f220000300800 */
[----:B------:R-:W-:Y:S02]  /*7b560*/  STS.U16 [R4+0x2d400], R22 ;  /* 0x02d4001604007388 */ /* 0x000fe40000000400 */
[----:B---3--:R-:W-:Y:S02]  /*7b570*/  STS.U16 [R4+0x2d500], R26 ;  /* 0x02d5001a04007388 */ /* 0x008fe40000000400 */
[----:B------:R-:W-:Y:S01]  /*7b580*/  STS.U16 [R4+0x2e400], R28 ;  /* 0x02e4001c04007388 */ /* 0x000fe20000000400 */
[----:B----4-:R0:W-:Y:S04]  /*7b590*/  STL [R1+0x3a28], R20 ;  /* 0x003a281401007387 */ /* 0x0101e80000100800 */
        /* <DEDUP_REMOVED lines=26> */
[----:B--2---:R0:W-:Y:S01]  /*7b740*/  STS.U16 [R4+0x2e500], R24 ;  /* 0x02e5001804007388 */ /* 0x0041e20000000400 */
[----:B------:R-:W4:Y:S03]  /*7b750*/  LDL.LU R22, [R1+0x3c] ;  /* 0x00003c0001167983 */ /* 0x000f260000300800 */
[----:B0-----:R-:W4:Y:S04]  /*7b760*/  LDL.LU R24, [R1+0x38] ;  /* 0x0000380001187983 */ /* 0x001f280000300800 */
[----:B---3--:R0:W-:Y:S04]  /*7b770*/  STS.U16 [R4+0x2f400], R20 ;  /* 0x02f4001404007388 */ /* 0x0081e80000000400 */
[----:B0-----:R-:W3:Y:S04]  /*7b780*/  LDL.LU R20, [R1+0x3a28] ;  /* 0x003a280001147983 */ /* 0x001ee80000300800 */
[----:B---3--:R0:W-:Y:S04]  /*7b790*/  STS.U16 [R4+0x2f500], R20 ;  /* 0x02f5001404007388 */ /* 0x0081e80000000400 */
[----:B0-----:R-:W3:Y:S04]  /*7b7a0*/  LDL.LU R20, [R1+0x3a24] ;  /* 0x003a240001147983 */ /* 0x001ee80000300800 */
[----:B---3--:R0:W-:Y:S01]  /*7b7b0*/  STS.U16 [R4+0x30400], R20 ;  /* 0x0304001404007388 */ /* 0x0081e20000000400 */
[----:B----4-:R1:W-:Y:S02]  /*7b7c0*/  STS.U16 [R4+0x30500], R12 ;  /* 0x0305000c04007388 */ /* 0x0103e40000000400 */
[----:B------:R3:W-:Y:S02]  /*7b7d0*/  STS.U16 [R4+0x31400], R11 ;  /* 0x0314000b04007388 */ /* 0x0007e40000000400 */
[----:B------:R4:W-:Y:S01]  /*7b7e0*/  STS.U16 [R4+0x31500], R26 ;  /* 0x0315001a04007388 */ /* 0x0009e20000000400 */
[----:B------:R4:W-:Y:S04]  /*7b7f0*/  STS.U16 [R4+0x32400], R28 ;  /* 0x0324001c04007388 */ /* 0x0009e80000000400 */
[----:B0-----:R-:W2:Y:S01]  /*7b800*/  LDL.LU R20, [R1+0x3a20] ;  /* 0x003a200001147983 */ /* 0x001ea20000300800 */
[----:B-1----:R-:W2:Y:S02]  /*7b810*/  LDL.LU R12, [R1+0x3a1c] ;  /* 0x003a1c00010c7983 */ /* 0x002ea40000300800 */
[----:B---3--:R-:W3:Y:S02]  /*7b820*/  LDL.LU R11, [R1+0x3a18] ;  /* 0x003a1800010b7983 */ /* 0x008ee40000300800 */
[----:B----4-:R-:W4:Y:S01]  /*7b830*/  LDL.LU R26, [R1+0x3a14] ;  /* 0x003a1400011a7983 */ /* 0x010f220000300800 */
[----:B------:R-:W3:Y:S04]  /*7b840*/  LDL.LU R28, [R1+0x3a10] ;  /* 0x003a1000011c7983 */ /* 0x000ee80000300800 */
        /* <DEDUP_REMOVED lines=23> */
[----:B--2---:R-:W-:-:S05]  /*7b9c0*/  LOP3.LUT R20, R20, 0x7f, RZ, 0xc0, !PT ;  /* 0x0000007f14147812 */ /* 0x004fca00078ec0ff */
[----:B------:R-:W-:Y:S01]  /*7b9d0*/  IMAD.SHL.U32 R20, R20, 0x2, RZ ;  /* 0x0000000214147824 */ /* 0x000fe200078e00ff */
[----:B---3--:R-:W-:Y:S01]  /*7b9e0*/  STS.U16 [R4+0x3e400], R28 ;  /* 0x03e4001c04007388 */ /* 0x008fe20000000400 */
[----:B----4-:R-:W-:Y:S02]  /*7b9f0*/  STS.U16 [R4+0x3e500], R26 ;  /* 0x03e5001a04007388 */ /* 0x010fe40000000400 */
[----:B------:R-:W-:Y:S02]  /*7ba00*/  STS.U16 [R4+0x3f400], R11 ;  /* 0x03f4000b04007388 */ /* 0x000fe40000000400 */
[----:B------:R0:W-:Y:S01]  /*7ba10*/  STS.U16 [R4+0x3f500], R12 ;  /* 0x03f5000c04007388 */ /* 0x0001e20000000400 */
[----:B------:R-:W-:Y:S04]  /*7ba20*/  STL [R1+0x39dc], R20 ;  /* 0x0039dc1401007387 */ /* 0x000fe80000100800 */
        /* <DEDUP_REMOVED lines=180> */
[----:B------:R0:W-:Y:S02]  /*7c570*/  STS.U16 [R0+0x22600], R20 ;  /* 0x0226001400007388 */ /* 0x0001e40000000400 */
[----:B0-----:R-:W2:Y:S04]  /*7c580*/  LDL.LU R20, [R1+0x374] ;  /* 0x0003740001147983 */ /* 0x001ea80000300800 */
[----:B--2---:R0:W-:Y:S04]  /*7c590*/  STL [R1+0x39e0], R20 ;  /* 0x0039e01401007387 */ /* 0x0041e80000100800 */
[----:B0-----:R-:W2:Y:S04]  /*7c5a0*/  LDL.LU R20, [R1+0x3b0] ;  /* 0x0003b00001147983 */ /* 0x001ea80000300800 */
[----:B--2---:R0:W-:Y:S04]  /*7c5b0*/  STL [R1+0x39e4], R20 ;  /* 0x0039e41401007387 */ /* 0x0041e80000100800 */
[----:B0-----:R-:W2:Y:S04]  /*7c5c0*/  LDL.LU R20, [R1+0x3b4] ;  /* 0x0003b40001147983 */ /* 0x001ea80000300800 */
        /* <DEDUP_REMOVED lines=23> */
[----:B--2---:R0:W-:Y:S04]  /*7c740*/  STL [R1+0x39e8], R20 ;  /* 0x0039e81401007387 */ /* 0x0041e80000100800 */
[----:B0-----:R-:W2:Y:S01]  /*7c750*/  LDL.LU R20, [R1+0x3f0] ;  /* 0x0003f00001147983 */ /* 0x001ea20000300800 */
[----:B------:R-:W3:Y:S02]  /*7c760*/  LDL.LU R17, [R1+0x370] ;  /* 0x0003700001117983 */ /* 0x000ee40000300800 */
[----:B------:R-:W4:Y:S02]  /*7c770*/  LDL.LU R13, [R1+0x334] ;  /* 0x00033400010d7983 */ /* 0x000f240000300800 */
[----:B------:R0:W-:Y:S01]  /*7c780*/  STS.U16 [R0+0x2e600], R24 ;  /* 0x02e6001800007388 */ /* 0x0001e20000000400 */
[----:B------:R-:W3:Y:S04]  /*7c790*/  LDL.LU R22, [R1+0x330] ;  /* 0x0003300001167983 */ /* 0x000ee80000300800 */
        /* <DEDUP_REMOVED lines=30> */
[----:B--2---:R0:W-:Y:S01]  /*7c980*/  STS.U16 [R0+0x30600], R20 ;  /* 0x0306001400007388 */ /* 0x0041e20000000400 */
[----:B---3--:R1:W-:Y:S02]  /*7c990*/  STS.U16 [R0+0x30700], R17 ;  /* 0x0307001100007388 */ /* 0x0083e40000000400 */
[----:B----4-:R2:W-:Y:S02]  /*7c9a0*/  STS.U16 [R0+0x31600], R13 ;  /* 0x0316000d00007388 */ /* 0x0105e40000000400 */
[----:B------:R3:W-:Y:S01]  /*7c9b0*/  STS.U16 [R0+0x31700], R22 ;  /* 0x0317001600007388 */ /* 0x0007e20000000400 */
[----:B------:R3:W-:Y:S04]  /*7c9c0*/  STS.U16 [R0+0x32600], R24 ;  /* 0x0326001800007388 */ /* 0x0007e80000000400 */
[----:B0-----:R-:W4:Y:S01]  /*7c9d0*/  LDL.LU R20, [R1+0x39dc] ;  /* 0x0039dc0001147983 */ /* 0x001f220000300800 */
[----:B-1----:R-:W4:Y:S02]  /*7c9e0*/  LDL.LU R17, [R1+0x39d8] ;  /* 0x0039d80001117983 */ /* 0x002f240000300800 */
[----:B--2---:R-:W2:Y:S02]  /*7c9f0*/  LDL.LU R13, [R1+0x39d4] ;  /* 0x0039d400010d7983 */ /* 0x004ea40000300800 */
[----:B---3--:R-:W3:Y:S01]  /*7ca00*/  LDL.LU R22, [R1+0x39d0] ;  /* 0x0039d00001167983 */ /* 0x008ee20000300800 */
[----:B------:R-:W2:Y:S04]  /*7ca10*/  LDL.LU R24, [R1+0x39cc] ;  /* 0x0039cc0001187983 */ /* 0x000ea80000300800 */
        /* <DEDUP_REMOVED lines=23> */
[----:B--2---:R-:W-:Y:S01]  /*7cb90*/  STS.U16 [R0+0x3e600], R24 ;  /* 0x03e6001800007388 */ /* 0x004fe20000000400 */
[----:B---3--:R-:W-:Y:S02]  /*7cba0*/  STS.U16 [R0+0x3e700], R22 ;  /* 0x03e7001600007388 */ /* 0x008fe40000000400 */
[----:B------:R-:W-:Y:S02]  /*7cbb0*/  STS.U16 [R0+0x3f600], R13 ;  /* 0x03f6000d00007388 */ /* 0x000fe40000000400 */
[----:B----4-:R0:W-:Y:S02]  /*7cbc0*/  STS.U16 [R0+0x3f700], R17 ;  /* 0x03f7001100007388 */ /* 0x0101e40000000400 */
        /* <DEDUP_REMOVED lines=202> */
[----:B------:R0:W-:Y:S03]  /*7d870*/  STS.U16 [R2+0x2d800], R16 ;  /* 0x02d8001002007388 */ /* 0x0001e60000000400 */
[----:B0-----:R-:W2:Y:S01]  /*7d880*/  LDL.LU R16, [R1+0x3e8] ;  /* 0x0003e80001107983 */ /* 0x001ea20000300800 */
[----:B------:R-:W3:Y:S03]  /*7d890*/  LDL.LU R0, [R1+0x36c] ;  /* 0x00036c0001007983 */ /* 0x000ee60000300800 */
[----:B---3--:R0:W-:Y:S04]  /*7d8a0*/  STL [R1+0x39a0], R0 ;  /* 0x0039a00001007387 */ /* 0x0081e80000100800 */
[----:B0-----:R-:W3:Y:S01]  /*7d8b0*/  LDL.LU R0, [R1+0x3a8] ;  /* 0x0003a80001007983 */ /* 0x001ee20000300800 */
[----:B------:R-:W-:Y:S02]  /*7d8c0*/  STS.U16 [R2+0x2d900], R18 ;  /* 0x02d9001202007388 */ /* 0x000fe40000000400 */
[----:B------:R-:W-:Y:S01]  /*7d8d0*/  STS.U16 [R2+0x2e800], R20 ;  /* 0x02e8001402007388 */ /* 0x000fe20000000400 */
        /* <DEDUP_REMOVED lines=67> */
[----:B--2---:R-:W-:Y:S01]  /*7dd10*/  IMAD.SHL.U32 R0, R0, 0x2, RZ ;  /* 0x0000000200007824 */ /* 0x004fe200078e00ff */
[----:B---3--:R0:W-:Y:S04]  /*7dd20*/  STS.U16 [R2+0x3e800], R20 ;  /* 0x03e8001402007388 */ /* 0x0081e80000000400 */
[----:B0-----:R-:W-:-:S05]  /*7dd30*/  LOP3.LUT R2, R0, 0x50, RZ, 0x3c, !PT ;  /* 0x0000005000027812 */ /* 0x001fca00078e3cff */
[----:B------:R-:W-:Y:S01]  /*7dd40*/  STL [R1+0x3988], R2 ;  /* 0x0039880201007387 */ /* 0x000fe20000100800 */
[----:B------:R-:W2:Y:S03]  /*7dd50*/  LDL.LU R20, [R1+0x1204] ;  /* 0x0012040001147983 */ /* 0x000ea60000300800 */
[----:B--2---:R0:W-:Y:S04]  /*7dd60*/  STL [R1+0x3980], R20 ;  /* 0x0039801401007387 */ /* 0x0041e80000100800 */
[----:B0-----:R-:W2:Y:S01]  /*7dd70*/  LDL.LU R20, [R1+0x1274] ;  /* 0x0012740001147983 */ /* 0x001ea20000300800 */
[----:B------:R-:W-:-:S05]  /*7dd80*/  LOP3.LUT R2, R0, 0x40, RZ, 0x3c, !PT ;  /* 0x0000004000027812 */ /* 0x000fca00078e3cff */
[----:B----4-:R-:W-:Y:S01]  /*7dd90*/  STS.U16 [R2+0x3e900], R18 ;  /* 0x03e9001202007388 */ /* 0x010fe20000000400 */
[----:B------:R-:W-:Y:S02]  /*7dda0*/  STS.U16 [R2+0x3f800], R19 ;  /* 0x03f8001302007388 */ /* 0x000fe40000000400 */
[----:B------:R-:W-:Y:S01]  /*7ddb0*/  STS.U16 [R2+0x3f900], R21 ;  /* 0x03f9001502007388 */ /* 0x000fe20000000400 */
[----:B--2---:R0:W-:Y:S04]  /*7ddc0*/  STL [R1+0x3984], R20 ;  /* 0x0039841401007387 */ /* 0x0041e80000100800 */
[----:B0-----:R-:W2:Y:S01]  /*7ddd0*/  LDL.LU R20, [R1+0x1278] ;  /* 0x0012780001147983 */ /* 0x001ea20000300800 */
[----:B------:R-:W3:Y:S02]  /*7dde0*/  LDL.LU R17, [R1+0x11d0] ;  /* 0x0011d00001117983 */ /* 0x000ee40000300800 */
[----:B------:R-:W4:Y:S02]  /*7ddf0*/  LDL.LU R13, [R1+0x11cc] ;  /* 0x0011cc00010d7983 */ /* 0x000f240000300800 */
        /* <DEDUP_REMOVED lines=25> */
[----:B------:R-:W3:Y:S04]  /*7df90*/  LDL.LU R21, [R1+0x1240] ;  /* 0x0012400001157983 */ /* 0x000ee80000300800 */
[----:B--2---:R0:W-:Y:S04]  /*7dfa0*/  STS.U16 [R2+0xa00], R20 ;  /* 0x000a001402007388 */ /* 0x0041e80000000400 */
[----:B0-----:R-:W2:Y:S04]  /*7dfb0*/  LDL.LU R20, [R1+0x3984] ;  /* 0x0039840001147983 */ /* 0x001ea80000300800 */
[----:B--2---:R0:W-:Y:S01]  /*7dfc0*/  STS.U16 [R2+0xb00], R20 ;  /* 0x000b001402007388 */ /* 0x0041e20000000400 */
[----:B---3--:R1:W-:Y:S03]  /*7dfd0*/  STS.U16 [R2+0x1a00], R21 ;  /* 0x001a001502007388 */ /* 0x0083e60000000400 */
[----:B0-----:R-:W2:Y:S01]  /*7dfe0*/  LDL.LU R20, [R1+0x3980] ;  /* 0x0039800001147983 */ /* 0x001ea20000300800 */
[----:B-1----:R-:W3:Y:S03]  /*7dff0*/  LDL.LU R21, [R1+0xef4] ;  /* 0x000ef40001157983 */ /* 0x002ee60000300800 */
[----:B---3--:R0:W-:Y:S04]  /*7e000*/  STL [R1+0x3974], R21 ;  /* 0x0039741501007387 */ /* 0x0081e80000100800 */
[----:B0-----:R-:W3:Y:S04]  /*7e010*/  LDL.LU R21, [R1+0xef8] ;  /* 0x000ef80001157983 */ /* 0x001ee80000300800 */
[----:B---3--:R0:W-:Y:S04]  /*7e020*/  STL [R1+0x3978], R21 ;  /* 0x0039781501007387 */ /* 0x0081e80000100800 */
[----:B0-----:R-:W3:Y:S01]  /*7e030*/  LDL.LU R21, [R1+0xf2c] ;  /* 0x000f2c0001157983 */ /* 0x001ee20000300800 */
[----:B------:R-:W-:Y:S02]  /*7e040*/  STS.U16 [R2+0x1b00], R19 ;  /* 0x001b001302007388 */ /* 0x000fe40000000400 */
[----:B------:R-:W-:Y:S02]  /*7e050*/  STS.U16 [R2+0x2a00], R18 ;  /* 0x002a001202007388 */ /* 0x000fe40000000400 */
[----:B--2---:R-:W-:Y:S01]  /*7e060*/  STS.U16 [R2+0x2b00], R20 ;  /* 0x002b001402007388 */ /* 0x004fe20000000400 */
[----:B------:R-:W-:Y:S01]  /*7e070*/  STS.U16 [R2+0x3a00], R17 ;  /* 0x003a001102007388 */ /* 0x000fe20000000400 */
        /* <DEDUP_REMOVED lines=9> */
[----:B---3--:R0:W-:Y:S04]  /*7e110*/  STL [R1+0x397c], R21 ;  /* 0x00397c1501007387 */ /* 0x0081e80000100800 */
        /* <DEDUP_REMOVED lines=130> */
[----:B0-----:R-:W2:Y:S04]  /*7e940*/  LDL.LU R9, [R1+0x3a0] ;  /* 0x0003a00001097983 */ /* 0x001ea80000300800 */
[----:B--2---:R0:W-:Y:S04]  /*7e950*/  STL [R1+0x395c], R9 ;  /* 0x00395c0901007387 */ /* 0x0041e80000100800 */
[----:B0-----:R-:W2:Y:S04]  /*7e960*/  LDL.LU R9, [R1+0x3a4] ;  /* 0x0003a40001097983 */ /* 0x001ea80000300800 */
[----:B--2---:R0:W-:Y:S04]  /*7e970*/  STL [R1+0x3960], R9 ;  /* 0x0039600901007387 */ /* 0x0041e80000100800 */
[----:B0-----:R-:W2:Y:S01]  /*7e980*/  LDL.LU R9, [R1+0x3e0] ;  /* 0x0003e00001097983 */ /* 0x001ea20000300800 */
        /* <DEDUP_REMOVED lines=83> */
[----:B----4-:R-:W-:Y:S04]  /*7eec0*/  STL [R1+0x3910], R9 ;  /* 0x0039100901007387 */ /* 0x010fe80000100800 */
[----:B--2---:R-:W-:Y:S01]  /*7eed0*/  STS.U16 [R2+0x3db00], R0 ;  /* 0x03db000002007388 */ /* 0x004fe20000000400 */
[----:B------:R-:W-:Y:S02]  /*7eee0*/  STS.U16 [R2+0x3ea00], R16 ;  /* 0x03ea001002007388 */ /* 0x000fe40000000400 */
[----:B---3--:R-:W-:Y:S02]  /*7eef0*/  STS.U16 [R2+0x3eb00], R6 ;  /* 0x03eb000602007388 */ /* 0x008fe40000000400 */
[----:B------:R-:W-:Y:S01]  /*7ef00*/  STS.U16 [R2+0x3fa00], R23 ;  /* 0x03fa001702007388 */ /* 0x000fe20000000400 */
[----:B------:R0:W-:Y:S04]  /*7ef10*/  STS.U16 [R2+0x3fb00], R25 ;  /* 0x03fb001902007388 */ /* 0x0001e80000000400 */
        /* <DEDUP_REMOVED lines=246> */
[----:B0-----:R-:W2:Y:S01]  /*7fe80*/  LDL.LU R9, [R1+0x3910] ;  /* 0x0039100001097983 */ /* 0x001ea20000300800 */
[----:B---3--:R0:W-:Y:S02]  /*7fe90*/  STS.U16 [R0+0x30d00], R29 ;  /* 0x030d001d00007388 */ /* 0x0081e40000000400 */
[----:B----4-:R1:W-:Y:S02]  /*7fea0*/  STS.U16 [R0+0x31c00], R27 ;  /* 0x031c001b00007388 */ /* 0x0103e40000000400 */
[----:B------:R3:W-:Y:S01]  /*7feb0*/  STS.U16 [R0+0x31d00], R8 ;  /* 0x031d000800007388 */ /* 0x0007e20000000400 */
        /* <DEDUP_REMOVED lines=20> */
[----:B0-----:R-:W2:Y:S04]  /*80000*/  LDL.LU R29, [R1+0x390c] ;  /* 0x00390c00011d7983 */ /* 0x001ea80000300800 */
[----:B------:R-:W-:Y:S01]  /*80010*/  STS.U16 [R0+0x3cc00], R5 ;  /* 0x03cc000500007388 */ /* 0x000fe20000000400 */
[----:B-1----:R-:W2:Y:S02]  /*80020*/  LDL.LU R27, [R1+0x3908] ;  /* 0x00390800011b7983 */ /* 0x002ea40000300800 */
[----:B------:R-:W-:Y:S02]  /*80030*/  STS.U16 [R0+0x3cd00], R14 ;  /* 0x03cd000e00007388 */ /* 0x000fe40000000400 */
[----:B---3--:R-:W3:Y:S01]  /*80040*/  LDL.LU R8, [R1+0x3904] ;  /* 0x0039040001087983 */ /* 0x008ee20000300800 */
[----:B------:R-:W-:Y:S04]  /*80050*/  STS.U16 [R0+0x3dc00], R15 ;  /* 0x03dc000f00007388 */ /* 0x000fe80000000400 */
[----:B----4-:R-:W4:Y:S01]  /*80060*/  LDL.LU R7, [R1+0x3900] ;  /* 0x0039000001077983 */ /* 0x010f220000300800 */
[----:B------:R0:W-:Y:S03]  /*80070*/  STS.U16 [R0+0x3dd00], R10 ;  /* 0x03dd000a00007388 */ /* 0x0001e60000000400 */
[----:B0-----:R-:W3:Y:S01]  /*80080*/  LDL.LU R10, [R1+0x1268] ;  /* 0x00126800010a7983 */ /* 0x001ee20000300800 */
[----:B--2---:R-:W-:-:S03]  /*80090*/  LOP3.LUT R2, R9, 0x70, RZ, 0x3c, !PT ;  /* 0x0000007009027812 */ /* 0x004fc600078e3cff */
[----:B------:R-:W2:Y:S04]  /*800a0*/  LDL.LU R9, [R1+0x11f4] ;  /* 0x0011f40001097983 */ /* 0x000ea80000300800 */
[----:B--2---:R0:W-:Y:S04]  /*800b0*/  STL [R1+0x38fc], R9 ;  /* 0x0038fc0901007387 */ /* 0x0041e80000100800 */
[----:B0-----:R-:W2:Y:S04]  /*800c0*/  LDL.LU R9, [R1+0x1264] ;  /* 0x0012640001097983 */ /* 0x001ea80000300800 */
[----:B----4-:R-:W-:Y:S01]  /*800d0*/  STS.U16 [R0+0x3ec00], R7 ;  /* 0x03ec000700007388 */ /* 0x010fe20000000400 */
[----:B---3--:R0:W-:Y:S02]  /*800e0*/  STS.U16 [R0+0x3ed00], R8 ;  /* 0x03ed000800007388 */ /* 0x0081e40000000400 */
[----:B------:R1:W-:Y:S02]  /*800f0*/  STS.U16 [R0+0x3fc00], R27 ;  /* 0x03fc001b00007388 */ /* 0x0003e40000000400 */
[----:B------:R3:W-:Y:S01]  /*80100*/  STS.U16 [R0+0x3fd00], R29 ;  /* 0x03fd001d00007388 */ /* 0x0007e20000000400 */
[----:B0-----:R-:W4:Y:S01]  /*80110*/  LDL.LU R8, [R1+0x11f8] ;  /* 0x0011f80001087983 */ /* 0x001f220000300800 */
[----:B-1----:R-:W4:Y:S02]  /*80120*/  LDL.LU R27, [R1+0x122c] ;  /* 0x00122c00011b7983 */ /* 0x002f240000300800 */
[----:B---3--:R-:W3:Y:S02]  /*80130*/  LDL.LU R29, [R1+0x1230] ;  /* 0x00123000011d7983 */ /* 0x008ee40000300800 */
        /* <DEDUP_REMOVED lines=21> */
[----:B------:R-:W4:Y:S04]  /*80290*/  LDL.LU R14, [R1+0xf8c] ;  /* 0x000f8c00010e7983 */ /* 0x000f280000300800 */
[----:B------:R0:W-:Y:S01]  /*802a0*/  STS.U16 [R2+0xe00], R10 ;  /* 0x000e000a02007388 */ /* 0x0001e20000000400 */
[----:B------:R-:W4:Y:S03]  /*802b0*/  LDL.LU R15, [R1+0xf58] ;  /* 0x000f5800010f7983 */ /* 0x000f260000300800 */
[----:B0-----:R-:W4:Y:S04]  /*802c0*/  LDL.LU R10, [R1+0xf54] ;  /* 0x000f5400010a7983 */ /* 0x001f280000300800 */
[----:B--2---:R0:W-:Y:S04]  /*802d0*/  STS.U16 [R2+0xf00], R9 ;  /* 0x000f000902007388 */ /* 0x0041e80000000400 */
[----:B0-----:R-:W2:Y:S04]  /*802e0*/  LDL.LU R9, [R1+0x38fc] ;  /* 0x0038fc0001097983 */ /* 0x001ea80000300800 */
[----:B---3--:R-:W-:Y:S01]  /*802f0*/  STS.U16 [R2+0x1e00], R29 ;  /* 0x001e001d02007388 */ /* 0x008fe20000000400 */
[----:B----4-:R-:W-:Y:S03]  /*80300*/  STS.U16 [R2+0x1f00], R27 ;  /* 0x001f001b02007388 */ /* 0x010fe60000000400 */
[----:B------:R-:W-:Y:S04]  /*80310*/  STS.U16 [R2+0x2e00], R8 ;  /* 0x002e000802007388 */ /* 0x000fe80000000400 */
        /* <DEDUP_REMOVED lines=21> */
[----:B------:R0:W-:Y:S04]  /*80470*/  STS.U16 [R2+0xcf00], R0 ;  /* 0x00cf000002007388 */ /* 0x0001e80000000400 */
[----:B0-----:R-:W3:Y:S01]  /*80480*/  LDL.LU R0, [R1+0xf1c] ;  /* 0x000f1c0001007983 */ /* 0x001ee20000300800 */
[----:B------:R-:W4:Y:S02]  /*80490*/  LDL.LU R29, [R1+0xee4] ;  /* 0x000ee400011d7983 */ /* 0x000f240000300800 */
[----:B------:R-:W-:Y:S02]  /*804a0*/  STS.U16 [R2+0xde00], R5 ;  /* 0x00de000502007388 */ /* 0x000fe40000000400 */
[----:B------:R-:W-:Y:S01]  /*804b0*/  STS.U16 [R2+0xdf00], R14 ;  /* 0x00df000e02007388 */ /* 0x000fe20000000400 */
[----:B------:R-:W-:Y:S01]  /*804c0*/  STS.U16 [R2+0xee00], R15 ;  /* 0x00ee000f02007388 */ /* 0x000fe20000000400 */
[----:B------:R-:W-:Y:S03]  /*804d0*/  STS.U16 [R2+0xef00], R10 ;  /* 0x00ef000a02007388 */ /* 0x000fe60000000400 */
[----:B----4-:R0:W-:Y:S04]  /*804e0*/  STL [R1+0x38f8], R29 ;  /* 0x0038f81d01007387 */ /* 0x0101e80000100800 */
[----:B0-----:R-:W4:Y:S01]  /*804f0*/  LDL.LU R29, [R1+0xee8] ;  /* 0x000ee800011d7983 */ /* 0x001f220000300800 */
        /* <DEDUP_REMOVED lines=20> */
[----:B--2---:R0:W-:Y:S01]  /*80640*/  STS.U16 [R2+0xfe00], R9 ;  /* 0x00fe000902007388 */ /* 0x0041e20000000400 */
[----:B------:R-:W2:Y:S02]  /*80650*/  LDL.LU R3, [R1+0xc80] ;  /* 0x000c800001037983 */ /* 0x000ea40000300800 */
[----:B---3--:R1:W-:Y:S01]  /*80660*/  STS.U16 [R2+0xff00], R0 ;  /* 0x00ff000002007388 */ /* 0x0083e20000000400 */
[----:B0-----:R-:W3:Y:S01]  /*80670*/  LDL.LU R9, [R1+0xc7c] ;  /* 0x000c7c0001097983 */ /* 0x001ee20000300800 */
[----:B------:R-:W2:Y:S02]  /*80680*/  LDL.LU R4, [R1+0xc48] ;  /* 0x000c480001047983 */ /* 0x000ea40000300800 */
[----:B------:R-:W2:Y:S02]  /*80690*/  LDL.LU R5, [R1+0xc44] ;  /* 0x000c440001057983 */ /* 0x000ea40000300800 */
[----:B------:R-:W2:Y:S01]  /*806a0*/  LDL.LU R14, [R1+0xc10] ;  /* 0x000c1000010e7983 */ /* 0x000ea20000300800 */
[----:B------:R-:W2:Y:S01]  /*806b0*/  LDL.LU R15, [R1+0xc0c] ;  /* 0x000c0c00010f7983 */ /* 0x000ea20000300800 */
[----:B-1----:R-:W2:Y:S03]  /*806c0*/  LDL.LU R0, [R1+0xbd8] ;  /* 0x000bd80001007983 */ /* 0x002ea60000300800 */
[----:B----4-:R0:W-:Y:S04]  /*806d0*/  STS.U16 [R2+0x10e00], R29 ;  /* 0x010e001d02007388 */ /* 0x0101e80000000400 */
[----:B0-----:R-:W4:Y:S04]  /*806e0*/  LDL.LU R29, [R1+0x38f8] ;  /* 0x0038f800011d7983 */ /* 0x001f280000300800 */
[----:B----4-:R-:W-:Y:S01]  /*806f0*/  STS.U16 [R2+0x10f00], R29 ;  /* 0x010f001d02007388 */ /* 0x010fe20000000400 */
[----:B------:R-:W-:Y:S02]  /*80700*/  STS.U16 [R2+0x11e00], R27 ;  /* 0x011e001b02007388 */ /* 0x000fe40000000400 */
[----:B------:R0:W-:Y:S02]  /*80710*/  STS.U16 [R2+0x11f00], R10 ;  /* 0x011f000a02007388 */ /* 0x0001e40000000400 */
        /* <DEDUP_REMOVED lines=18> */
[----:B--2---:R-:W-:Y:S03]  /*80840*/  STS.U16 [R2+0x1be00], R3 ;  /* 0x01be000302007388 */ /* 0x004fe60000000400 */
[----:B0-----:R-:W2:Y:S01]  /*80850*/  LDL.LU R10, [R1+0xbd4] ;  /* 0x000bd400010a7983 */ /* 0x001ea20000300800 */
[----:B---3--:R0:W-:Y:S03]  /*80860*/  STS.U16 [R2+0x1bf00], R9 ;  /* 0x01bf000902007388 */ /* 0x0081e60000000400 */
[----:B0-----:R-:W3:Y:S01]  /*80870*/  LDL.LU R9, [R1+0xba0] ;  /* 0x000ba00001097983 */ /* 0x001ee20000300800 */
[----:B------:R-:W4:Y:S02]  /*80880*/  LDL.LU R29, [R1+0xb68] ;  /* 0x000b6800011d7983 */ /* 0x000f240000300800 */
[----:B------:R-:W-:Y:S02]  /*80890*/  STS.U16 [R2+0x1ce00], R4 ;  /* 0x01ce000402007388 */ /* 0x000fe40000000400 */
[----:B------:R-:W-:Y:S01]  /*808a0*/  STS.U16 [R2+0x1cf00], R5 ;  /* 0x01cf000502007388 */ /* 0x000fe20000000400 */
[----:B------:R-:W-:Y:S01]  /*808b0*/  STS.U16 [R2+0x1de00], R14 ;  /* 0x01de000e02007388 */ /* 0x000fe20000000400 */
[----:B------:R-:W-:Y:S02]  /*808c0*/  STS.U16 [R2+0x1df00], R15 ;  /* 0x01df000f02007388 */ /* 0x000fe40000000400 */
[----:B------:R-:W-:Y:S01]  /*808d0*/  STS.U16 [R2+0x1ee00], R0 ;  /* 0x01ee000002007388 */ /* 0x000fe20000000400 */
        /* <DEDUP_REMOVED lines=30> */
[----:B-1----:R-:W2:Y:S03]  /*80ac0*/  LDL.LU R9, [R1+0x410] ;  /* 0x0004100001097983 */ /* 0x002ea60000300800 */
[----:B----4-:R0:W-:Y:S04]  /*80ad0*/  STS.U16 [R2+0x1ff00], R29 ;  /* 0x01ff001d02007388 */ /* 0x0101e80000000400 */
[----:B0-----:R-:W4:Y:S04]  /*80ae0*/  LDL.LU R29, [R1+0x38f4] ;  /* 0x0038f400011d7983 */ /* 0x001f280000300800 */
[----:B----4-:R-:W-:Y:S01]  /*80af0*/  STS.U16 [R2+0x20e00], R29 ;  /* 0x020e001d02007388 */ /* 0x010fe20000000400 */
        /* <DEDUP_REMOVED lines=23> */
[----:B0-----:R-:W4:Y:S04]  /*80c70*/  LDL.LU R0, [R1+0x3d4] ;  /* 0x0003d40001007983 */ /* 0x001f280000300800 */
[----:B------:R-:W-:Y:S01]  /*80c80*/  STS.U16 [R2+0x2ce00], R5 ;  /* 0x02ce000502007388 */ /* 0x000fe20000000400 */
[----:B--2---:R0:W-:Y:S03]  /*80c90*/  STS.U16 [R2+0x2cf00], R15 ;  /* 0x02cf000f02007388 */ /* 0x0041e60000000400 */
[----:B-1----:R-:W2:Y:S04]  /*80ca0*/  LDL.LU R14, [R1+0x3d0] ;  /* 0x0003d000010e7983 */ /* 0x002ea80000300800 */
[----:B0-----:R-:W2:Y:S01]  /*80cb0*/  LDL.LU R15, [R1+0x390] ;  /* 0x00039000010f7983 */ /* 0x001ea20000300800 */
[----:B---3--:R-:W-:Y:S02]  /*80cc0*/  STS.U16 [R2+0x2de00], R10 ;  /* 0x02de000a02007388 */ /* 0x008fe40000000400 */
[----:B------:R-:W-:Y:S01]  /*80cd0*/  STS.U16 [R2+0x2df00], R9 ;  /* 0x02df000902007388 */ /* 0x000fe20000000400 */
[----:B--2---:R0:W-:Y:S04]  /*80ce0*/  STL [R1+0x38f0], R15 ;  /* 0x0038f00f01007387 */ /* 0x0041e80000100800 */
[----:B0-----:R-:W2:Y:S01]  /*80cf0*/  LDL.LU R15, [R1+0x394] ;  /* 0x00039400010f7983 */ /* 0x001ea20000300800 */
[----:B------:R-:W3:Y:S03]  /*80d00*/  LDL.LU R10, [R1+0x354] ;  /* 0x00035400010a7983 */ /* 0x000ee60000300800 */
[----:B----4-:R0:W-:Y:S01]  /*80d10*/  STS.U16 [R2+0x2ee00], R0 ;  /* 0x02ee000002007388 */ /* 0x0101e20000000400 */
[----:B------:R-:W4:Y:S03]  /*80d20*/  LDL.LU R9, [R1+0x350] ;  /* 0x0003500001097983 */ /* 0x000f260000300800 */
        /* <DEDUP_REMOVED lines=22> */
[----:B------:R-:W3:Y:S01]  /*80e90*/  LDL.LU R4, [R1+0x50] ;  /* 0x0000500001047983 */ /* 0x000ee20000300800 */
[----:B------:R0:W-:Y:S01]  /*80ea0*/  STS.U16 [R2+0x2ef00], R14 ;  /* 0x02ef000e02007388 */ /* 0x0001e20000000400 */
[----:B------:R-:W3:Y:S03]  /*80eb0*/  LDL.LU R5, [R1+0x14] ;  /* 0x0000140001057983 */ /* 0x000ee60000300800 */
[----:B0-----:R-:W3:Y:S04]  /*80ec0*/  LDL.LU R14, [R1+0x10] ;  /* 0x00001000010e7983 */ /* 0x001ee80000300800 */
[----:B--2---:R0:W-:Y:S04]  /*80ed0*/  STS.U16 [R2+0x2fe00], R15 ;  /* 0x02fe000f02007388 */ /* 0x0041e80000000400 */
[----:B0-----:R-:W2:Y:S04]  /*80ee0*/  LDL.LU R15, [R1+0x38f0] ;  /* 0x0038f000010f7983 */ /* 0x001ea80000300800 */
[----:B--2---:R0:W-:Y:S01]  /*80ef0*/  STS.U16 [R2+0x2ff00], R15 ;  /* 0x02ff000f02007388 */ /* 0x0041e20000000400 */
[----:B---3--:R1:W-:Y:S02]  /*80f00*/  STS.U16 [R2+0x30e00], R10 ;  /* 0x030e000a02007388 */ /* 0x0083e40000000400 */
[----:B----4-:R2:W-:Y:S02]  /*80f10*/  STS.U16 [R2+0x30f00], R9 ;  /* 0x030f000902007388 */ /* 0x0105e40000000400 */
[----:B------:R3:W-:Y:S01]  /*80f20*/  STS.U16 [R2+0x31e00], R0 ;  /* 0x031e000002007388 */ /* 0x0007e20000000400 */
[----:B0-----:R-:W4:Y:S01]  /*80f30*/  LDL.LU R15, [R1+0x12a0] ;  /* 0x0012a000010f7983 */ /* 0x001f220000300800 */
[----:B-1----:R-:W4:Y:S02]  /*80f40*/  LDL.LU R10, [R1+0x38ec] ;  /* 0x0038ec00010a7983 */ /* 0x002f240000300800 */
[----:B--2---:R-:W2:Y:S02]  /*80f50*/  LDL.LU R9, [R1+0x38e8] ;  /* 0x0038e80001097983 */ /* 0x004ea40000300800 */
[----:B---3--:R-:W3:Y:S01]  /*80f60*/  LDL.LU R0, [R1+0x38e4] ;  /* 0x0038e40001007983 */ /* 0x008ee20000300800 */
        /* <DEDUP_REMOVED lines=17> */
[----:B---3--:R0:W-:Y:S04]  /*81080*/  STS.U16 [R2+0x3ae00], R0 ;  /* 0x03ae000002007388 */ /* 0x0081e80000000400 */
[----:B0-----:R-:W3:Y:S01]  /*81090*/  LDL.LU R0, [R1+0x38e0] ;  /* 0x0038e00001007983 */ /* 0x001ee20000300800 */
[----:B------:R-:W-:Y:S02]  /*810a0*/  STS.U16 [R2+0x3af00], R11 ;  /* 0x03af000b02007388 */ /* 0x000fe40000000400 */
[----:B------:R-:W-:Y:S02]  /*810b0*/  STS.U16 [R2+0x3be00], R26 ;  /* 0x03be001a02007388 */ /* 0x000fe40000000400 */
[----:B------:R-:W-:Y:S01]  /*810c0*/  STS.U16 [R2+0x3bf00], R28 ;  /* 0x03bf001c02007388 */ /* 0x000fe20000000400 */
[----:B------:R-:W-:Y:S01]  /*810d0*/  STS.U16 [R2+0x3ce00], R3 ;  /* 0x03ce000302007388 */ /* 0x000fe20000000400 */
[----:B------:R-:W-:Y:S02]  /*810e0*/  STS.U16 [R2+0x3cf00], R4 ;  /* 0x03cf000402007388 */ /* 0x000fe40000000400 */
[----:B------:R-:W-:Y:S02]  /*810f0*/  STS.U16 [R2+0x3de00], R5 ;  /* 0x03de000502007388 */ /* 0x000fe40000000400 */
[----:B------:R-:W-:Y:S01]  /*81100*/  STS.U16 [R2+0x3df00], R14 ;  /* 0x03df000e02007388 */ /* 0x000fe20000000400 */
[----:B--2---:R-:W-:Y:S01]  /*81110*/  STS.U16 [R2+0x3ee00], R9 ;  /* 0x03ee000902007388 */ /* 0x004fe20000000400 */
[----:B----4-:R-:W-:Y:S02]  /*81120*/  STS.U16 [R2+0x3ef00], R10 ;  /* 0x03ef000a02007388 */ /* 0x010fe40000000400 */
[----:B------:R-:W-:Y:S01]  /*81130*/  STS.U16 [R2+0x3fe00], R15 ;  /* 0x03fe000f02007388 */ /* 0x000fe20000000400 */
[----:B---3--:R0:W-:Y:S04]  /*81140*/  STS.U16 [R2+0x3ff00], R0 ;  /* 0x03ff000002007388 */ /* 0x0081e80000000400 */
[----:B0-----:R0:W5:Y:S02]  /*81150*/  LDL.LU R0, [R1+0x38dc] ;  /* 0x0038dc0001007983 */ /* 0x0011640000300800 */
[----:B------:R-:W2:Y:S04]  /*81160*/  LDL R2, [R1+0x458] ;  /* 0x0004580001027983 */ /* 0x000ea80000100800 */
[----:B------:R-:W3:Y:S04]  /*81170*/  LDL R29, [R1+0x9c4] ;  /* 0x0009c400011d7983 */ /* 0x000ee80000100800 */
[----:B------:R-:W-:Y:S06]  /*81180*/  BAR.SYNC.DEFER_BLOCKING 0x0 ;  /* 0x0000000000007b1d */ /* 0x000fec0000010000 */
[----:B------:R-:W4:Y:S04]  /*81190*/  LDL R3, [R1+0x9e4] ;  /* 0x0009e40001037983 */ /* 0x000f280000100800 */
[----:B------:R-:W4:Y:S04]  /*811a0*/  LDL R28, [R1+0x9e0] ;  /* 0x0009e000011c7983 */ /* 0x000f280000100800 */
[----:B-----5:R-:W-:Y:S04]  /*811b0*/  STL [R1+0x3d10], R0 ;  /* 0x003d100001007387 */ /* 0x020fe80000100800 */
[----:B--2---:R-:W1:Y:S04]  /*811c0*/  LDSM.16.M88.4 R16, [R2] ;  /* 0x000000000210783b */ /* 0x004e680000000200 */
[----:B------:R-:W2:Y:S04]  /*811d0*/  LDSM.16.M88.4 R8, [R2+0x4000] ;  /* 0x004000000208783b */ /* 0x000ea80000000200 */
[----:B------:R-:W0:Y:S04]  /*811e0*/  LDSM.16.M88.4 R24, [R2+0xc000] ;  /* 0x00c000000218783b */ /* 0x000e280000000200 */
[----:B------:R-:W0:Y:S04]  /*811f0*/  LDSM.16.M88.4 R4, [R2+0x8000] ;  /* 0x008000000204783b */ /* 0x000e280000000200 */
[----:B---3--:R-:W-:Y:S04]  /*81200*/  STL [R1+0x87f8], R29 ;  /* 0x0087f81d01007387 */ /* 0x008fe80000100800 */
[----:B------:R-:W-:Y:S04]  /*81210*/  LDSM.16.M88.4 R20, [R2+0x20000] ;  /* 0x020000000214783b */ /* 0x000fe80000000200 */
[----:B------:R-:W-:Y:S04]  /*81220*/  LDSM.16.MT88.4 R12, [R29+0x40000] ;  /* 0x040000001d0c783b */ /* 0x000fe80000004200 */
[----:B-1----:R-:W-:Y:S04]  /*81230*/  STL.64 [R1+0x20], R16 ;  /* 0x0000201001007387 */ /* 0x002fe80000100a00 */
[----:B------:R-:W-:Y:S04]  /*81240*/  STL.64 [R1+0x28], R18 ;  /* 0x0000281201007387 */ /* 0x000fe80000100a00 */
[----:B--2---:R-:W-:Y:S04]  /*81250*/  STL.64 [R1+0x10], R8 ;  /* 0x0000100801007387 */ /* 0x004fe80000100a00 */
[----:B------:R-:W-:Y:S04]  /*81260*/  STL.64 [R1+0x18], R10 ;  /* 0x0000180a01007387 */ /* 0x000fe80000100a00 */
[----:B0-----:R-:W-:Y:S04]  /*81270*/  STL.64 [R1+0x8928], R26 ;  /* 0x0089281a01007387 */ /* 0x001fe80000100a00 */
[----:B------:R-:W-:Y:S04]  /*81280*/  STL.64 [R1], R4 ;  /* 0x0000000401007387 */ /* 0x000fe80000100a00 */
[----:B------:R-:W-:Y:S04]  /*81290*/  STL.64 [R1+0x8], R6 ;  /* 0x0000080601007387 */ /* 0x000fe80000100a00 */
[----:B------:R0:W-:Y:S04]  /*812a0*/  STL.64 [R1+0x8920], R24 ;  /* 0x0089201801007387 */ /* 0x0001e80000100a00 */
[----:B------:R-:W1:Y:S04]  /*812b0*/  LDSM.16.M88.4 R8, [R2+0x10000] ;  /* 0x010000000208783b */ /* 0x000e680000000200 */
[----:B------:R-:W2:Y:S04]  /*812c0*/  LDSM.16.M88.4 R4, [R2+0x14000] ;  /* 0x014000000204783b */ /* 0x000ea80000000200 */
[----:B0-----:R-:W3:Y:S04]  /*812d0*/  LDL.64 R24, [R1] ;  /* 0x0000000001187983 */ /* 0x001ee80000100a00 */
[----:B------:R-:W0:Y:S04]  /*812e0*/  LDSM.16.M88.4 R16, [R2+0x18000] ;  /* 0x018000000210783b */ /* 0x000e280000000200 */
[----:B---3--:R3:W-:Y:S04]  /*812f0*/  STL.64 [R1+0x8938], R24 ;  /* 0x0089381801007387 */ /* 0x0087e80000100a00 */
[----:B---3--:R-:W3:Y:S04]  /*81300*/  LDL.64 R24, [R1+0x10] ;  /* 0x0000100001187983 */ /* 0x008ee80000100a00 */
[----:B-1----:R-:W-:Y:S04]  /*81310*/  STL [R1+0x8604], R10 ;  /* 0x0086040a01007387 */ /* 0x002fe80000100800 */
[----:B------:R-:W-:Y:S04]  /*81320*/  STL [R1+0x8600], R11 ;  /* 0x0086000b01007387 */ /* 0x000fe80000100800 */
[----:B------:R1:W-:Y:S04]  /*81330*/  STL.64 [R1+0x8918], R8 ;  /* 0x0089180801007387 */ /* 0x0003e80000100a00 */
[----:B-1----:R-:W3:Y:S04]  /*81340*/  LDL.64 R8, [R1+0x20] ;  /* 0x0000200001087983 */ /* 0x002ee80000100a00 */
[----:B--2---:R-:W-:Y:S04]  /*81350*/  STL [R1+0x84ec], R6 ;  /* 0x0084ec0601007387 */ /* 0x004fe80000100800 */
[----:B------:R-:W-:Y:S04]  /*81360*/  STL [R1+0x84e8], R7 ;  /* 0x0084e80701007387 */ /* 0x000fe80000100800 */
[----:B------:R-:W-:Y:S04]  /*81370*/  STL.64 [R1+0x8930], R4 ;  /* 0x0089300401007387 */ /* 0x000fe80000100a00 */
[----:B------:R-:W1:Y:S04]  /*81380*/  LDSM.16.M88.4 R4, [R2+0x1c000] ;  /* 0x01c000000204783b */ /* 0x000e680000000200 */
[----:B0-----:R-:W-:Y:S04]  /*81390*/  STL.64 [R1+0x30], R16 ;  /* 0x0000301001007387 */ /* 0x001fe80000100a00 */
[----:B------:R-:W-:Y:S04]  /*813a0*/  STL.64 [R1+0x38], R18 ;  /* 0x0000381201007387 */ /* 0x000fe80000100a00 */
[----:B------:R-:W0:Y:S04]  /*813b0*/  LDSM.16.M88.4 R16, [R2+0x24000] ;  /* 0x024000000210783b */ /* 0x000e280000000200 */
[----:B-1----:R-:W-:Y:S04]  /*813c0*/  STL.64 [R1+0xc0], R4 ;  /* 0x0000c00401007387 */ /* 0x002fe80000100a00 */
[----:B------:R-:W-:Y:S04]  /*813d0*/  STL.64 [R1+0xc8], R6 ;  /* 0x0000c80601007387 */ /* 0x000fe80000100a00 */
[----:B------:R-:W1:Y:S04]  /*813e0*/  LDSM.16.M88.4 R4, [R2+0x28000] ;  /* 0x028000000204783b */ /* 0x000e680000000200 */
[----:B------:R-:W-:Y:S04]  /*813f0*/  STL.64 [R1+0xb0], R20 ;  /* 0x0000b01401007387 */ /* 0x000fe80000100a00 */
[----:B------:R-:W-:Y:S04]  /*81400*/  STL.64 [R1+0xb8], R22 ;  /* 0x0000b81601007387 */ /* 0x000fe80000100a00 */
[----:B------:R-:W2:Y:S04]  /*81410*/  LDSM.16.M88.4 R20, [R2+0x2c000] ;  /* 0x02c000000214783b */ /* 0x000ea80000000200 */
[----:B0-----:R-:W-:Y:S04]  /*81420*/  STL.64 [R1+0xa0], R16 ;  /* 0x0000a01001007387 */ /* 0x001fe80000100a00 */
[----:B------:R-:W-:Y:S04]  /*81430*/  STL.64 [R1+0xa8], R18 ;  /* 0x0000a81201007387 */ /* 0x000fe80000100a00 */
[----:B------:R-:W0:Y:S04]  /*81440*/  LDSM.16.M88.4 R16, [R2+0x30000] ;  /* 0x030000000210783b */ /* 0x000e280000000200 */
[----:B-1----:R-:W-:Y:S04]  /*81450*/  STL.64 [R1+0x90], R4 ;  /* 0x0000900401007387 */ /* 0x002fe80000100a00 */
[----:B------:R-:W-:Y:S04]  /*81460*/  STL.64 [R1+0x98], R6 ;  /* 0x0000980601007387 */ /* 0x000fe80000100a00 */
[----:B------:R-:W1:Y:S04]  /*81470*/  LDSM.16.M88.4 R4, [R2+0x34000] ;  /* 0x034000000204783b */ /* 0x000e680000000200 */
[----:B--2---:R2:W-:Y:S04]  /*81480*/  STL.64 [R1+0x80], R20 ;  /* 0x0000801401007387 */ /* 0x0045e80000100a00 */
[----:B------:R0:W-:Y:S04]  /*81490*/  STL.64 [R1+0x88], R22 ;  /* 0x0000881601007387 */ /* 0x0001e80000100a00 */
[----:B--2---:R-:W2:Y:S04]  /*814a0*/  LDL.LU.64 R20, [R1+0x920] ;  /* 0x0009200001147983 */ /* 0x004ea80000300a00 */
[----:B0-----:R-:W-:Y:S04]  /*814b0*/  STL.64 [R1+0x70], R16 ;  /* 0x0000701001007387 */ /* 0x001fe80000100a00 */
[----:B------:R-:W-:Y:S04]  /*814c0*/  STL.64 [R1+0x78], R18 ;  /* 0x0000781201007387 */ /* 0x000fe80000100a00 */
[----:B------:R-:W2:Y:S04]  /*814d0*/  LDL.LU.64 R22, [R1+0x928] ;  /* 0x0009280001167983 */ /* 0x000ea80000300a00 */
[----:B------:R-:W-:Y:S04]  /*814e0*/  LDSM.16.M88.4 R16, [R2+0x38000] ;  /* 0x038000000210783b */ /* 0x000fe80000000200 */
[----:B-1----:R-:W-:Y:S04]  /*814f0*/  STL.64 [R1+0x60], R4 ;  /* 0x0000600401007387 */ /* 0x002fe80000100a00 */
[----:B------:R-:W-:Y:S04]  /*81500*/  STL.64 [R1+0x68], R6 ;  /* 0x0000680601007387 */ /* 0x000fe80000100a00 */
[----:B------:R-:W0:Y:S04]  /*81510*/  LDSM.16.M88.4 R4, [R2+0x3c000] ;  /* 0x03c000000204783b */ /* 0x000e280000000200 */
[----:B0-----:R0:W-:Y:S04]  /*81520*/  STL.64 [R1+0x40], R4 ;  /* 0x0000400401007387 */ /* 0x0011e80000100a00 */
[----:B------:R-:W-:Y:S04]  /*81530*/  STL.64 [R1+0x50], R16 ;  /* 0x0000501001007387 */ /* 0x000fe80000100a00 */
[----:B------:R-:W-:Y:S04]  /*81540*/  STL.64 [R1+0x58], R18 ;  /* 0x0000581201007387 */ /* 0x000fe80000100a00 */
[----:B----4-:R-:W1:Y:S01]  /*81550*/  LDSM.16.MT88.4 R16, [R3+0x40000] ;  /* 0x040000000310783b */ /* 0x010e620000004200 */
[----:B------:R-:W-:-:S03]  /*81560*/  IMAD.MOV.U32 R0, RZ, RZ, R5 ;  /* 0x000000ffff007224 */ /* 0x000fc600078e0005 */
[----:B------:R4:W-:Y:S04]  /*81570*/  STL.64 [R1+0x48], R6 ;  /* 0x0000480601007387 */ /* 0x0009e80000100a00 */
[----:B0-----:R-:W2:Y:S04]  /*81580*/  LDL.LU.64 R4, [R1+0x910] ;  /* 0x0009100001047983 */ /* 0x001ea80000300a00 */
[----:B----4-:R-:W4:Y:S04]  /*81590*/  LDL.LU.64 R6, [R1+0x918] ;  /* 0x0009180001067983 */ /* 0x010f280000300a00 */
[----:B------:R-:W-:Y:S04]  /*815a0*/  STL [R1+0x88d8], R0 ;  /* 0x0088d80001007387 */ /* 0x000fe80000100800 */
[----:B------:R-:W-:Y:S04]  /*815b0*/  STL [R1+0x77f8], R2 ;  /* 0x0077f80201007387 */ /* 0x000fe80000100800 */
[----:B-1----:R-:W-:Y:S04]  /*815c0*/  STL.64 [R1+0x8888], R18 ;  /* 0x0088881201007387 */ /* 0x002fe80000100a00 */
[----:B------:R0:W-:Y:S04]  /*815d0*/  STL.64 [R1+0x8880], R16 ;  /* 0x0088801001007387 */ /* 0x0001e80000100a00 */
[----:B0-----:R-:W4:Y:S04]  /*815e0*/  LDL.LU.64 R16, [R1+0x930] ;  /* 0x0009300001107983 */ /* 0x001f280000300a00 */
[----:B------:R-:W4:Y:S04]  /*815f0*/  LDL.LU.64 R18, [R1+0x938] ;  /* 0x0009380001127983 */ /* 0x000f280000300a00 */
[----:B------:R-:W-:Y:S01]  /*81600*/  STL [R1+0x8554], R3 ;  /* 0x0085540301007387 */ /* 0x000fe20000100800 */
[----:B---3--:R-:W-:Y:S01]  /*81610*/  IMAD.MOV.U32 R2, RZ, RZ, R9 ;  /* 0x000000ffff027224 */ /* 0x008fe200078e0009 */
[C---:B--2---:R-:W-:Y:S08]  /*81620*/  HMMA.16816.F32 R20, R12.reuse, R24, R20 ;  /* 0x000000180c14723c */ /* 0x044ff00000001814 */
[----:B----4-:R-:W-:Y:S11]  /*81630*/  HMMA.16816.F32 R16, R12, R8, R16 ;  /* 0x000000080c10723c */ /* 0x010ff60000001810 */
[----:B------:R-:W-:Y:S11]  /*81640*/  @!UPT UIADD3 URZ, URZ, URZ, URZ ;  /* 0x0000003f3f3ff290 */ /* 0x000ff6000fffe03f */
[----:B------:R-:W-:Y:S01]  /*81650*/  @!UPT UIADD3 URZ, URZ, URZ, URZ ;  /* 0x0000003f3f3ff290 */ /* 0x000fe2000fffe03f */
[----:B------:R0:W-:Y:S04]  /*81660*/  STL.64 [R1+0x2b0], R16 ;  /* 0x0002b01001007387 */ /* 0x0001e80000100a00 */
[----:B------:R1:W-:Y:S01]  /*81670*/  STL.64 [R1+0x2b8], R18 ;  /* 0x0002b81201007387 */ /* 0x0003e20000100a00 */
[----:B0-----:R-:W-:-:S03]  /*81680*/  IMAD.MOV.U32 R16, RZ, RZ, R8 ;  /* 0x000000ffff107224 */ /* 0x001fc600078e0008 */
[----:B------:R-:W2:Y:S01]  /*81690*/  LDL.LU.64 R8, [R1+0x900] ;  /* 0x0009000001087983 */ /* 0x000ea20000300a00 */
[----:B------:R-:W-:Y:S02]  /*816a0*/  IMAD.MOV.U32 R17, RZ, RZ, R25 ;  /* 0x000000ffff117224 */ /* 0x000fe400078e0019 */
[----:B-1----:R-:W-:Y:S01]  /*816b0*/  IMAD.MOV.U32 R18, RZ, RZ, R24 ;  /* 0x000000ffff127224 */ /* 0x002fe200078e0018 */
[----:B------:R-:W2:Y:S04]  /*816c0*/  LDL.LU.64 R10, [R1+0x908] ;  /* 0x00090800010a7983 */ /* 0x000ea80000300a00 */
[----:B------:R-:W3:Y:S01]  /*816d0*/  LDL.LU.64 R24, [R1+0x8938] ;  /* 0x0089380001187983 */ /* 0x000ee20000300a00 */
[----:B------:R-:W-:-:S03]  /*816e0*/  IMAD.MOV.U32 R3, RZ, RZ, R23 ;  /* 0x000000ffff037224 */ /* 0x000fc600078e0017 */
[----:B------:R0:W-:Y:S04]  /*816f0*/  STL.64 [R1+0x2a0], R20 ;  /* 0x0002a01401007387 */ /* 0x0001e80000100a00 */
[----:B------:R1:W-:Y:S04]  /*81700*/  STL [R1+0x2a8], R22 ;  /* 0x0002a81601007387 */ /* 0x0003e80000100800 */
[----:B0-----:R-:W4:Y:S04]  /*81710*/  LDL.LU.64 R20, [R1+0x8e0] ;  /* 0x0008e00001147983 */ /* 0x001f280000300a00 */
[----:B-1----:R-:W4:Y:S04]  /*81720*/  LDL.LU.64 R22, [R1+0x8e8] ;  /* 0x0008e80001167983 */ /* 0x002f280000300a00 */
[----:B------:R-:W-:Y:S01]  /*81730*/  STL [R1+0x85f0], R3 ;  /* 0x0085f00301007387 */ /* 0x000fe20000100800 */
[----:B---3--:R-:W-:Y:S01]  /*81740*/  HMMA.16816.F32 R4, R12, R24, R4 ;  /* 0x000000180c04723c */ /* 0x008fe20000001804 */
[----:B------:R-:W-:-:S02]  /*81750*/  IMAD.MOV.U32 R0, RZ, RZ, R24 ;  /* 0x000000ffff007224 */ /* 0x000fc400078e0018 */
[----:B------:R-:W-:Y:S11]  /*81760*/  IMAD.MOV.U32 R19, RZ, RZ, R25 ;  /* 0x000000ffff137224 */ /* 0x000ff600078e0019 */
[----:B------:R-:W-:Y:S09]  /*81770*/  @!UPT UIADD3 URZ, URZ, URZ, URZ ;  /* 0x0000003f3f3ff290 */ /* 0x000ff2000fffe03f */
[----:B------:R0:W-:Y:S04]  /*81780*/  STL.64 [R1+0x290], R4 ;  /* 0x0002900401007387 */ /* 0x0001e80000100a00 */
[----:B------:R-:W-:Y:S04]  /*81790*/  STL.64 [R1+0x298], R6 ;  /* 0x0002980601007387 */ /* 0x000fe80000100a00 */
[----:B0-----:R-:W4:Y:S04]  /*817a0*/  LDL.LU.64 R4, [R1+0x8930] ;  /* 0x0089300001047983 */ /* 0x001f280000300a00 */
[----:B------:R-:W3:Y:S04]  /*817b0*/  LDL.LU.64 R26, [R1+0x8928] ;  /* 0x00892800011a7983 */ /* 0x000ee80000300a00 */
[----:B------:R-:W2:Y:S04]  /*817c0*/  LDL.LU.64 R24, [R1+0x8920] ;  /* 0x0089200001187983 */ /* 0x000ea80000300a00 */
[----:B------:R-:W-:Y:S04]  /*817d0*/  STL.64 [R1+0x88e8], R18 ;  /* 0x0088e81201007387 */ /* 0x000fe80000100a00 */
[----:B------:R0:W-:Y:S04]  /*817e0*/  STL.64 [R1+0x88e0], R16 ;  /* 0x0088e01001007387 */ /* 0x0001e80000100a00 */
[----:B0-----:R-:W3:Y:S04]  /*817f0*/  LDL.LU.64 R16, [R1+0x8f0] ;  /* 0x0008f00001107983 */ /* 0x001ee80000300a00 */
[----:B------:R-:W3:Y:S01]  /*81800*/  LDL.LU.64 R18, [R1+0x8f8] ;  /* 0x0008f80001127983 */ /* 0x000ee20000300a00 */
[C---:B--2---:R-:W-:Y:S11]  /*81810*/  HMMA.16816.F32 R8, R12.reuse, R24, R8 ;  /* 0x000000180c08723c */ /* 0x044ff60000001808 */
[----:B------:R-:W-:Y:S11]  /*81820*/  @!UPT UIADD3 URZ, URZ, URZ, URZ ;  /* 0x0000003f3f3ff290 */ /* 0x000ff6000fffe03f */
[----:B------:R-:W-:Y:S01]  /*81830*/  @!UPT UIADD3 URZ, URZ, URZ, URZ ;  /* 0x0000003f3f3ff290 */ /* 0x000fe2000fffe03f */
[----:B------:R0:W-:Y:S04]  /*81840*/  STL.64 [R1+0x280], R8 ;  /* 0x0002800801007387 */ /* 0x0001e80000100a00 */
[----:B------:R-:W-:Y:S04]  /*81850*/  STL.64 [R1+0x288], R10 ;  /* 0x0002880a01007387 */ /* 0x000fe80000100a00 */
[----:B0-----:R-:W2:Y:S04]  /*81860*/  LDL.LU.64 R8, [R1+0x8918] ;  /* 0x0089180001087983 */ /* 0x001ea80000300a00 */
[----:B---3--:R-:W-:Y:S04]  /*81870*/  STL.64 [R1+0x8838], R26 ;  /* 0x0088381a01007387 */ /* 0x008fe80000100a00 */
[----:B------:R0:W-:Y:S04]  /*81880*/  STL.64 [R1+0x8830], R24 ;  /* 0x0088301801007387 */ /* 0x0001e80000100a00 */
[----:B0-----:R-:W3:Y:S04]  /*81890*/  LDL.64 R24, [R1+0xb0] ;  /* 0x0000b00001187983 */ /* 0x001ee80000100a00 */
[----:B---3--:R0:W-:Y:S04]  /*818a0*/  STL.64 [R1+0x88f0], R24 ;  /* 0x0088f01801007387 */ /* 0x0081e80000100a00 */
[----:B0-----:R-:W3:Y:S01]  /*818b0*/  LDL.64 R24, [R1+0xc0] ;  /* 0x0000c00001187983 */ /* 0x001ee20000100a00 */
[C---:B--2---:R-:W-:Y:S03]  /*818c0*/  HMMA.16816.F32 R16, R12.reuse, R8, R16 ;  /* 0x000000080c10723c */ /* 0x044fe60000001810 */
[----:B---3--:R0:W-:Y:S04]  /*818d0*/  STL.64 [R1+0x8900], R24 ;  /* 0x0089001801007387 */ /* 0x0081e80000100a00 */
[----:B0-----:R-:W2:Y:S04]  /*818e0*/  LDL.64 R24, [R1+0x30] ;  /* 0x0000300001187983 */ /* 0x001ea80000100a00 */
[----:B------:R-:W-:Y:S11]  /*818f0*/  STL.64 [R1+0x88f8], R8 ;  /* 0x0088f80801007387 */ /* 0x000ff60000100a00 */
[----:B------:R-:W-:Y:S01]  /*81900*/  @!UPT UIADD3 URZ, URZ, URZ, URZ ;  /* 0x0000003f3f3ff290 */ /* 0x000fe2000fffe03f */
[----:B------:R-:W-:Y:S04]  /*81910*/  STL.64 [R1+0x270], R16 ;  /* 0x0002701001007387 */ /* 0x000fe80000100a00 */
[----:B------:R4:W-:Y:S02]  /*81920*/  STL.64 [R1+0x278], R18 ;  /* 0x0002781201007387 */ /* 0x0009e40000100a00 */
[----:B----4-:R-:W-:Y:S02]  /*81930*/  HMMA.16816.F32 R16, R12, R4, R20 ;  /* 0x000000040c10723c */ /* 0x010fe40000001814 */
[----:B------:R-:W0:Y:S11]  /*81940*/  LDSM.16.MT88.4 R20, [R28+0x40000] ;  /* 0x040000001c14783b */ /* 0x000e360000004200 */
[----:B------:R-:W-:Y:S10]  /*81950*/  @!UPT UIADD3 URZ, URZ, URZ, URZ ;  /* 0x0000003f3f3ff290 */ /* 0x000ff4000fffe03f */
[----:B------:R-:W-:Y:S04]  /*81960*/  STL.64 [R1+0x268], R18 ;  /* 0x0002681201007387 */ /* 0x000fe80000100a00 */
[----:B------:R-:W3:Y:S04]  /*81970*/  LDL.LU.64 R8, [R1+0x940] ;  /* 0x0009400001087983 */ /* 0x000ee80000300a00 */
[----:B------:R-:W4:Y:S01]  /*81980*/  LDL.LU.64 R10, [R1+0x948] ;  /* 0x00094800010a7983 */ /* 0x000f220000300a00 */
[----:B------:R-:W-:Y:S02]  /*81990*/  IMAD.MOV.U32 R7, RZ, RZ, R17 ;  /* 0x000000ffff077224 */ /* 0x000fe400078e0011 */
[----:B------:R-:W-:Y:S01]  /*819a0*/  IMAD.MOV.U32 R6, RZ, RZ, R16 ;  /* 0x000000ffff067224 */ /* 0x000fe200078e0010 */
[----:B----4-:R-:W-:Y:S04]  /*819b0*/  STL.64 [R1+0x8910], R10 ;  /* 0x0089100a01007387 */ /* 0x010fe80000100a00 */
[----:B---3--:R1:W-:Y:S04]  /*819c0*/  STL.64 [R1+0x8908], R8 ;  /* 0x0089080801007387 */ /* 0x0083e80000100a00 */
[----:B-1----:R-:W3:Y:S04]  /*819d0*/  LDL.LU.64 R8, [R1+0x950] ;  /* 0x0009500001087983 */ /* 0x002ee80000300a00 */
[----:B------:R-:W3:Y:S04]  /*819e0*/  LDL.LU.64 R10, [R1+0x958] ;  /* 0x00095800010a7983 */ /* 0x000ee80000300a00 */
[----:B------:R-:W4:Y:S04]  /*819f0*/  LDL.LU.64 R16, [R1+0x7b0] ;  /* 0x0007b00001107983 */ /* 0x000f280000300a00 */
[----:B------:R-:W4:Y:S04]  /*81a00*/  LDL.LU.64 R18, [R1+0x7b8] ;  /* 0x0007b80001127983 */ /* 0x000f280000300a00 */
[----:B------:R-:W-:Y:S04]  /*81a10*/  STL [R1+0x860c], R7 ;  /* 0x00860c0701007387 */ /* 0x000fe80000100800 */
[----:B------:R-:W-:Y:S04]  /*81a20*/  STL [R1+0x8608], R6 ;  /* 0x0086080601007387 */ /* 0x000fe80000100800 */
[----:B0-----:R-:W-:Y:S04]  /*81a30*/  STL.64 [R1+0x8748], R22 ;  /* 0x0087481601007387 */ /* 0x001fe80000100a00 */
[----:B------:R0:W-:Y:S04]  /*81a40*/  STL.64 [R1+0x8740], R20 ;  /* 0x0087401401007387 */ /* 0x0001e80000100a00 */
[----:B0-----:R-:W4:Y:S01]  /*81a50*/  LDL.LU.64 R20, [R1+0x50] ;  /* 0x0000500001147983 */ /* 0x001f220000300a00 */
[----:B--2---:R-:W-:-:S02]  /*81a60*/  IMAD.MOV.U32 R7, RZ, RZ, R24 ;  /* 0x000000ffff077224 */ /* 0x004fc400078e0018 */
[----:B------:R-:W-:Y:S01]  /*81a70*/  IMAD.MOV.U32 R6, RZ, RZ, R25 ;  /* 0x000000ffff067224 */ /* 0x000fe200078e0019 */
[C---:B---3--:R-:W-:Y:S01]  /*81a80*/  HMMA.16816.F32 R8, R12.reuse, R24, R8 ;  /* 0x000000180c08723c */ /* 0x048fe20000001808 */
[----:B----4-:R0:W-:Y:S04]  /*81a90*/  STL.64 [R1+0x88a0], R20 ;  /* 0x0088a01401007387 */ /* 0x0101e80000100a00 */
[----:B0-----:R-:W2:Y:S04]  /*81aa0*/  LDL.64 R20, [R1+0xa0] ;  /* 0x0000a00001147983 */ /* 0x001ea80000100a00 */
[----:B------:R-:W-:Y:S11]  /*81ab0*/  STL [R1+0x84d8], R28 ;  /* 0x0084d81c01007387 */ /* 0x000ff60000100800 */
[----:B------:R-:W-:Y:S03]  /*81ac0*/  @!UPT UIADD3 URZ, URZ, URZ, URZ ;  /* 0x0000003f3f3ff290 */ /* 0x000fe6000fffe03f */
[----:B------:R-:W-:Y:S04]  /*81ad0*/  STL.64 [R1+0x250], R8 ;  /* 0x0002500801007387 */ /* 0x000fe80000100a00 */
[----:B------:R0:W-:Y:S04]  /*81ae0*/  STL.64 [R1+0x258], R10 ;  /* 0x0002580a01007387 */ /* 0x0001e80000100a00 */
[----:B0-----:R-:W3:Y:S04]  /*81af0*/  LDL.LU.64 R10, [R1+0x8910] ;  /* 0x00891000010a7983 */ /* 0x001ee80000300a00 */
[----:B------:R-:W3:Y:S04]  /*81b00*/  LDL.LU.64 R8, [R1+0x8908] ;  /* 0x0089080001087983 */ /* 0x000ee80000300a00 */
[----:B------:R-:W3:Y:S04]  /*81b10*/  LDL.LU.64 R24, [R1+0x8900] ;  /* 0x0089000001187983 */ /* 0x000ee80000300a00 */
[----:B------:R-:W-:Y:S04]  /*81b20*/  STL [R1+0x8808], R7 ;  /* 0x0088080701007387 */ /* 0x000fe80000100800 */
[----:B------:R-:W-:Y:S04]  /*81b30*/  STL [R1+0x8804], R6 ;  /* 0x0088040601007387 */ /* 0x000fe80000100800 */
[----:B------:R0:W-:Y:S04]  /*81b40*/  STL.64 [R1+0x88d0], R4 ;  /* 0x0088d00401007387 */ /* 0x0001e80000100a00 */
[----:B0-----:R-:W2:Y:S04]  /*81b50*/  LDL.LU.64 R4, [R1+0x7a0] ;  /* 0x0007a00001047983 */ /* 0x001ea80000300a00 */
[----:B------:R-:W2:Y:S01]  /*81b60*/  LDL.LU.64 R6, [R1+0x7a8] ;  /* 0x0007a80001067983 */ /* 0x000ea20000300a00 */
[----:B---3--:R-:W-:Y:S01]  /*81b70*/  HMMA.16816.F32 R8, R12, R24, R8 ;  /* 0x000000180c08723c */ /* 0x008fe20000001808 */
[----:B------:R-:W-:Y:S11]  /*81b80*/  IMAD.MOV.U32 R3, RZ, RZ, R25 ;  /* 0x000000ffff037224 */ /* 0x000ff600078e0019 */
[----:B------:R-:W-:Y:S11]  /*81b90*/  @!UPT UIADD3 URZ, URZ, URZ, URZ ;  /* 0x0000003f3f3ff290 */ /* 0x000ff6000fffe03f */
[----:B------:R0:W-:Y:S04]  /*81ba0*/  STL.64 [R1+0x420], R8 ;  /* 0x0004200801007387 */ /* 0x0001e80000100a00 */
[----:B------:R1:W-:Y:S04]  /*81bb0*/  STL.64 [R1+0x428], R10 ;  /* 0x0004280a01007387 */ /* 0x0003e80000100a00 */
[----:B0-----:R-:W3:Y:S01]  /*81bc0*/  LDL.LU.64 R8, [R1+0x88f8] ;  /* 0x0088f80001087983 */ /* 0x001ee20000300a00 */
[----:B-1----:R-:W-:-:S03]  /*81bd0*/  IMAD.MOV.U32 R10, RZ, RZ, R24 ;  /* 0x000000ffff0a7224 */ /* 0x002fc600078e0018 */
[----:B------:R-:W4:Y:S04]  /*81be0*/  LDL.LU.64 R24, [R1+0x88f0] ;  /* 0x0088f00001187983 */ /* 0x000f280000300a00 */
[----:B------:R-:W-:Y:S04]  /*81bf0*/  STL [R1+0x8800], R10 ;  /* 0x0088000a01007387 */ /* 0x000fe80000100800 */
[----:B------:R-:W-:Y:S01]  /*81c00*/  STL [R1+0x87fc], R3 ;  /* 0x0087fc0301007387 */ /* 0x000fe20000100800 */
[C---:B----4-:R-:W-:Y:S11]  /*81c10*/  HMMA.16816.F32 R16, R12.reuse, R24, R16 ;  /* 0x000000180c10723c */ /* 0x050ff60000001810 */
[----:B------:R-:W-:Y:S11]  /*81c20*/  @!UPT UIADD3 URZ, URZ, URZ, URZ ;  /* 0x0000003f3f3ff290 */ /* 0x000ff6000fffe03f */
[----:B------:R-:W-:Y:S01]  /*81c30*/  @!UPT UIADD3 URZ, URZ, URZ, URZ ;  /* 0x0000003f3f3ff290 */ /* 0x000fe2000fffe03f */
[----:B------:R-:W-:Y:S04]  /*81c40*/  STL.64 [R1+0x410], R16 ;  /* 0x0004101001007387 */ /* 0x000fe80000100a00 */
[----:B------:R0:W-:Y:S04]  /*81c50*/  STL.64 [R1+0x418], R18 ;  /* 0x0004181201007387 */ /* 0x0001e80000100a00 */
[----:B0-----:R-:W4:Y:S04]  /*81c60*/  LDL.LU.64 R18, [R1+0x88e8] ;  /* 0x0088e80001127983 */ /* 0x001f280000300a00 */
[----:B------:R-:W3:Y:S01]  /*81c70*/  LDL.LU.64 R16, [R1+0x88e0] ;  /* 0x0088e00001107983 */ /* 0x000ee20000300a00 */
[----:B--2---:R-:W-:Y:S01]  /*81c80*/  HMMA.16816.F32 R4, R12, R20, R4 ;  /* 0x000000140c04723c */ /* 0x004fe20000001804 */
[----:B------:R-:W-:-:S02]  /*81c90*/  IMAD.MOV.U32 R29, RZ, RZ, R24 ;  /* 0x000000ffff1d7224 */ /* 0x000fc400078e0018 */
[----:B------:R-:W-:Y:S02]  /*81ca0*/  IMAD.MOV.U32 R11, RZ, RZ, R25 ;  /* 0x000000ffff0b7224 */ /* 0x000fe400078e0019 */
[----:B------:R-:W-:Y:S02]  /*81cb0*/  IMAD.MOV.U32 R24, RZ, RZ, R0 ;  /* 0x000000ffff187224 */ /* 0x000fe400078e0000 */
[----:B------:R-:W2:Y:S01]  /*81cc0*/  LDL.LU R0, [R1+0x88d8] ;  /* 0x0088d80001007983 */ /* 0x000ea20000300800 */
[----:B----4-:R-:W-:-:S05]  /*81cd0*/  IMAD.MOV.U32 R25, RZ, RZ, R19 ;  /* 0x000000ffff197224 */ /* 0x010fca00078e0013 */
[----:B------:R0:W-:Y:S04]  /*81ce0*/  STL.64 [R1+0x8850], R24 ;  /* 0x0088501801007387 */ /* 0x0001e80000100a00 */
[----:B------:R-:W-:Y:S04]  /*81cf0*/  STL [R1+0x8810], R11 ;  /* 0x0088100b01007387 */ /* 0x000fe80000100800 */
[----:B------:R-:W-:Y:S01]  /*81d00*/  STL [R1+0x880c], R29 ;  /* 0x00880c1d01007387 */ /* 0x000fe20000100800 */
[----:B0-----:R-:W-:-:S03]  /*81d10*/  IMAD.MOV.U32 R24, RZ, RZ, R18 ;  /* 0x000000ffff187224 */ /* 0x001fc600078e0012 */
[----:B------:R0:W-:Y:S01]  /*81d20*/  STL.64 [R1+0x400], R4 ;  /* 0x0004000401007387 */ /* 0x0001e20000100a00 */
[----:B---3--:R-:W-:-:S03]  /*81d30*/  IMAD.MOV.U32 R25, RZ, RZ, R17 ;  /* 0x000000ffff197224 */ /* 0x008fc600078e0011 */
[----:B------:R1:W-:Y:S04]  /*81d40*/  STL.64 [R1+0x408], R6 ;  /* 0x0004080601007387 */ /* 0x0003e80000100a00 */
[----:B0-----:R-:W3:Y:S04]  /*81d50*/  LDL.LU.64 R4, [R1+0x790] ;  /* 0x0007900001047983 */ /* 0x001ee80000300a00 */
[----:B-1----:R-:W3:Y:S04]  /*81d60*/  LDL.LU.64 R6, [R1+0x798] ;  /* 0x0007980001067983 */ /* 0x002ee80000300a00 */
[----:B------:R0:W-:Y:S02]  /*81d70*/  STL.64 [R1+0x8868], R24 ;  /* 0x0088681801007387 */ /* 0x0001e40000100a00 */
[----:B0-----:R-:W-:-:S02]  /*81d80*/  IMAD.MOV.U32 R24, RZ, RZ, R16 ;  /* 0x000000ffff187224 */ /* 0x001fc400078e0010 */
[----:B------:R-:W-:-:S05]  /*81d90*/  IMAD.MOV.U32 R25, RZ, RZ, R2 ;  /* 0x000000ffff197224 */ /* 0x000fca00078e0002 */
[----:B------:R0:W-:Y:S04]  /*81da0*/  STL.64 [R1+0x8890], R24 ;  /* 0x0088901801007387 */ /* 0x0001e80000100a00 */
[----:B0-----:R-:W4:Y:S04]  /*81db0*/  LDL.64 R24, [R1+0x70] ;  /* 0x0000700001187983 */ /* 0x001f280000100a00 */
[----:B----4-:R0:W-:Y:S04]  /*81dc0*/  STL.64 [R1+0x88b8], R24 ;  /* 0x0088b81801007387 */ /* 0x0101e80000100a00 */
[----:B0-----:R-:W4:Y:S04]  /*81dd0*/  LDL.LU.64 R24, [R1+0x780] ;  /* 0x0007800001187983 */ /* 0x001f280000300a00 */
[----:B------:R-:W2:Y:S04]  /*81de0*/  LDL.LU.64 R26, [R1+0x788] ;  /* 0x00078800011a7983 */ /* 0x000ea80000300a00 */
[----:B--2---:R-:W-:Y:S04]  /*81df0*/  STL.64 [R1+0x88c8], R26 ;  /* 0x0088c81a01007387 */ /* 0x004fe80000100a00 */
[----:B----4-:R0:W-:Y:S04]  /*81e00*/  STL.64 [R1+0x88c0], R24 ;  /* 0x0088c01801007387 */ /* 0x0101e80000100a00 */
[----:B------:R-:W2:Y:S04]  /*81e10*/  LDL R16, [R1+0x40] ;  /* 0x0000400001107983 */ /* 0x000ea80000100800 */
[----:B0-----:R-:W3:Y:S01]  /*81e20*/  LDL.64 R24, [R1+0x90] ;  /* 0x0000900001187983 */ /* 0x001ee20000100a00 */
[----:B------:R-:W-:-:S02]  /*81e30*/  IMAD.MOV.U32 R17, RZ, RZ, R0 ;  /* 0x000000ffff117224 */ /* 0x000fc400078e0000 */
[----:B------:R-:W-:Y:S02]  /*81e40*/  IMAD.MOV.U32 R10, RZ, RZ, R20 ;  /* 0x000000ffff0a7224 */ /* 0x000fe400078e0014 */
[----:B------:R-:W-:Y:S02]  /*81e50*/  IMAD.MOV.U32 R3, RZ, RZ, R21 ;  /* 0x000000ffff037224 */ /* 0x000fe400078e0015 */
[----:B------:R-:W4:Y:S01]  /*81e60*/  LDL.64 R20, [R1+0x60] ;  /* 0x0000600001147983 */ /* 0x000f220000100a00 */
[----:B---3--:R-:W-:Y:S03]  /*81e70*/  HMMA.16816.F32 R4, R12, R24, R4 ;  /* 0x000000180c04723c */ /* 0x008fe60000001804 */
[----:B--2---:R0:W-:Y:S04]  /*81e80*/  STL.64 [R1+0x8898], R16 ;  /* 0x0088981001007387 */ /* 0x0041e80000100a00 */
[----:B0-----:R-:W2:Y:S04]  /*81e90*/  LDL.LU.64 R16, [R1+0x770] ;  /* 0x0007700001107983 */ /* 0x001ea80000300a00 */
[----:B------:R-:W2:Y:S04]  /*81ea0*/  LDL.LU.64 R18, [R1+0x778] ;  /* 0x0007780001127983 */ /* 0x000ea80000300a00 */
[----:B------:R-:W-:Y:S04]  /*81eb0*/  STL [R1+0x8818], R3 ;  /* 0x0088180301007387 */ /* 0x000fe80000100800 */
[----:B------:R-:W-:Y:S04]  /*81ec0*/  STL [R1+0x8814], R10 ;  /* 0x0088140a01007387 */ /* 0x000fe80000100800 */
[----:B------:R0:W-:Y:S04]  /*81ed0*/  STL.64 [R1+0x3f0], R4 ;  /* 0x0003f00401007387 */ /* 0x0001e80000100a00 */
[----:B------:R1:W-:Y:S04]  /*81ee0*/  STL.64 [R1+0x3f8], R6 ;  /* 0x0003f80601007387 */ /* 0x0003e80000100a00 */
[----:B0-----:R-:W3:Y:S01]  /*81ef0*/  LDL.LU.64 R4, [R1+0x88d0] ;  /* 0x0088d00001047983 */ /* 0x001ee20000300a00 */
[----:B-1----:R-:W-:-:S03]  /*81f00*/  IMAD.MOV.U32 R7, RZ, RZ, R24 ;  /* 0x000000ffff077224 */ /* 0x002fc600078e0018 */
[----:B------:R-:W2:Y:S01]  /*81f10*/  LDL.LU.64 R26, [R1+0x88c8] ;  /* 0x0088c800011a7983 */ /* 0x000ea20000300a00 */
[----:B------:R-:W-:-:S03]  /*81f20*/  IMAD.MOV.U32 R6, RZ, RZ, R25 ;  /* 0x000000ffff067224 */ /* 0x000fc600078e0019 */
[----:B------:R-:W2:Y:S04]  /*81f30*/  LDL.LU.64 R24, [R1+0x88c0] ;  /* 0x0088c00001187983 */ /* 0x000ea80000300a00 */
[----:B------:R-:W-:Y:S04]  /*81f40*/  STL.64 [R1+0x8828], R6 ;  /* 0x0088280601007387 */ /* 0x000fe80000100a00 */
[----:B---3--:R0:W-:Y:S04]  /*81f50*/  STL.64 [R1+0x8820], R4 ;  /* 0x0088200401007387 */ /* 0x0081e80000100a00 */
[----:B0-----:R-:W2:Y:S02]  /*81f60*/  LDL.64 R4, [R1+0x80] ;  /* 0x0000800001047983 */ /* 0x001ea40000100a00 */
[----:B--2---:R-:W-:Y:S11]  /*81f70*/  HMMA.16816.F32 R24, R12, R4, R24 ;  /* 0x000000040c18723c */ /* 0x004ff60000001818 */
[----:B------:R-:W-:Y:S11]  /*81f80*/  @!UPT UIADD3 URZ, URZ, URZ, URZ ;  /* 0x0000003f3f3ff290 */ /* 0x000ff6000fffe03f */
[----:B------:R-:W-:Y:S01]  /*81f90*/  @!UPT UIADD3 URZ, URZ, URZ, URZ ;  /* 0x0000003f3f3ff290 */ /* 0x000fe2000fffe03f */
[----:B------:R0:W-:Y:S04]  /*81fa0*/  STL.64 [R1+0x3e0], R24 ;  /* 0x0003e01801007387 */ /* 0x0001e80000100a00 */
[----:B------:R-:W-:Y:S04]  /*81fb0*/  STL.64 [R1+0x3e8], R26 ;  /* 0x0003e81a01007387 */ /* 0x000fe80000100a00 */
[----:B0-----:R-:W2:Y:S01]  /*81fc0*/  LDL.LU.64 R24, [R1+0x88b8] ;  /* 0x0088b80001187983 */ /* 0x001ea20000300a00 */
[----:B------:R-:W-:Y:S02]  /*81fd0*/  IMAD.MOV.U32 R11, RZ, RZ, R4 ;  /* 0x000000ffff0b7224 */ /* 0x000fe400078e0004 */
[----:B------:R-:W-:-:S02]  /*81fe0*/  IMAD.MOV.U32 R29, RZ, RZ, R5 ;  /* 0x000000ffff1d7224 */ /* 0x000fc400078e0005 */
[----:B--2---:R-:W-:Y:S11]  /*81ff0*/  HMMA.16816.F32 R4, R12, R24, R16 ;  /* 0x000000180c04723c */ /* 0x004ff60000001810 */
[----:B------:R-:W-:Y:S11]  /*82000*/  @!UPT UIADD3 URZ, URZ, URZ, URZ ;  /* 0x0000003f3f3ff290 */ /* 0x000ff6000fffe03f */
[----:B------:R-:W-:Y:S01]  /*82010*/  @!UPT UIADD3 URZ, URZ, URZ, URZ ;  /* 0x0000003f3f3ff290 */ /* 0x000fe2000fffe03f */
[----:B------:R-:W-:Y:S04]  /*82020*/  STL.64 [R1+0x3d0], R4 ;  /* 0x0003d00401007387 */ /* 0x000fe80000100a00 */
[----:B------:R-:W-:Y:S04]  /*82030*/  STL.64 [R1+0x3d8], R6 ;  /* 0x0003d80601007387 */ /* 0x000fe80000100a00 */
[----:B------:R-:W2:Y:S04]  /*82040*/  LDL.LU.64 R16, [R1+0x750] ;  /* 0x0007500001107983 */ /* 0x000ea80000300a00 */
[----:B------:R-:W3:Y:S01]  /*82050*/  LDL.LU.64 R18, [R1+0x758] ;  /* 0x0007580001127983 */ /* 0x000ee20000300a00 */
[----:B------:R-:W-:-:S02]  /*82060*/  IMAD.MOV.U32 R10, RZ, RZ, R25 ;  /* 0x000000ffff0a7224 */ /* 0x000fc400078e0019 */
[----:B------:R-:W-:Y:S01]  /*82070*/  IMAD.MOV.U32 R3, RZ, RZ, R24 ;  /* 0x000000ffff037224 */ /* 0x000fe200078e0018 */
[----:B---3--:R-:W-:Y:S04]  /*82080*/  STL.64 [R1+0x88b0], R18 ;  /* 0x0088b01201007387 */ /* 0x008fe80000100a00 */
[----:B--2---:R0:W-:Y:S04]  /*82090*/  STL.64 [R1+0x88a8], R16 ;  /* 0x0088a81001007387 */ /* 0x0041e80000100a00 */
[----:B0-----:R-:W4:Y:S04]  /*820a0*/  LDL.LU.64 R16, [R1+0x760] ;  /* 0x0007600001107983 */ /* 0x001f280000300a00 */
[----:B------:R-:W4:Y:S04]  /*820b0*/  LDL.LU.64 R18, [R1+0x768] ;  /* 0x0007680001127983 */ /* 0x000f280000300a00 */
[----:B------:R-:W2:Y:S04]  /*820c0*/  LDL.LU.64 R24, [R1+0x730] ;  /* 0x0007300001187983 */ /* 0x000ea80000300a00 */
[----:B------:R-:W2:Y:S04]  /*820d0*/  LDL.LU.64 R26, [R1+0x738] ;  /* 0x00073800011a7983 */ /* 0x000ea80000300a00 */
[----:B------:R-:W-:Y:S04]  /*820e0*/  STL.64 [R1+0x8848], R10 ;  /* 0x0088480a01007387 */ /* 0x000fe80000100a00 */
[----:B------:R0:W-:Y:S04]  /*820f0*/  STL.64 [R1+0x8840], R8 ;  /* 0x0088400801007387 */ /* 0x0001e80000100a00 */
[----:B0-----:R-:W3:Y:S04]  /*82100*/  LDL.LU.64 R8, [R1+0x890] ;  /* 0x0008900001087983 */ /* 0x001ee80000300a00 */
[----:B------:R-:W2:Y:S04]  /*82110*/  LDL.LU.64 R10, [R1+0x898] ;  /* 0x00089800010a7983 */ /* 0x000ea80000300a00 */
[----:B--2---:R-:W-:Y:S04]  /*82120*/  STL.64 [R1+0x8860], R10 ;  /* 0x0088600a01007387 */ /* 0x004fe80000100a00 */
[----:B---3--:R0:W-:Y:S04]  /*82130*/  STL.64 [R1+0x8858], R8 ;  /* 0x0088580801007387 */ /* 0x0081e80000100a00 */
[----:B0-----:R-:W2:Y:S04]  /*82140*/  LDL.LU.64 R8, [R1+0x8a0] ;  /* 0x0008a00001087983 */ /* 0x001ea80000300a00 */
[----:B------:R-:W3:Y:S01]  /*82150*/  LDL.LU.64 R10, [R1+0x8a8] ;  /* 0x0008a800010a7983 */ /* 0x000ee20000300a00 */
[----:B----4-:R-:W-:Y:S01]  /*82160*/  HMMA.16816.F32 R16, R12, R20, R16 ;  /* 0x000000140c10723c */ /* 0x010fe20000001810 */
[----:B------:R-:W-:-:S02]  /*82170*/  IMAD.MOV.U32 R2, RZ, RZ, R20 ;  /* 0x000000ffff027224 */ /* 0x000fc400078e0014 */
[----:B------:R-:W-:Y:S01]  /*82180*/  IMAD.MOV.U32 R0, RZ, RZ, R21 ;  /* 0x000000ffff007224 */ /* 0x000fe200078e0015 */
[----:B---3--:R-:W-:Y:S04]  /*82190*/  STL.64 [R1+0x8878], R10 ;  /* 0x0088780a01007387 */ /* 0x008fe80000100a00 */
[----:B--2---:R0:W-:Y:S04]  /*821a0*/  STL.64 [R1+0x8870], R8 ;  /* 0x0088700801007387 */ /* 0x0041e80000100a00 */
[----:B0-----:R-:W2:Y:S04]  /*821b0*/  LDL.LU.64 R8, [R1+0x8b0] ;  /* 0x0008b00001087983 */ /* 0x001ea80000300a00 */
[----:B------:R-:W2:Y:S04]  /*821c0*/  LDL.LU.64 R10, [R1+0x8b8] ;  /* 0x0008b800010a7983 */ /* 0x000ea80000300a00 */
[----:B------:R-:W3:Y:S04]  /*821d0*/  LDL.LU.64 R4, [R1+0x880] ;  /* 0x0008800001047983 */ /* 0x000ee80000300a00 */
[----:B------:R-:W3:Y:S04]  /*821e0*/  LDL.LU.64 R6, [R1+0x888] ;  /* 0x0008880001067983 */ /* 0x000ee80000300a00 */
[----:B------:R-:W-:Y:S04]  /*821f0*/  STL.64 [R1+0x3c0], R16 ;  /* 0x0003c01001007387 */ /* 0x000fe80000100a00 */
[----:B------:R0:W-:Y:S04]  /*82200*/  STL.64 [R1+0x3c8], R18 ;  /* 0x0003c81201007387 */ /* 0x0001e80000100a00 */
[----:B0-----:R-:W4:Y:S04]  /*82210*/  LDL.LU.64 R18, [R1+0x88b0] ;  /* 0x0088b00001127983 */ /* 0x001f280000300a00 */
[----:B------:R-:W4:Y:S04]  /*82220*/  LDL.LU.64 R16, [R1+0x88a8] ;  /* 0x0088a80001107983 */ /* 0x000f280000300a00 */
[----:B------:R-:W4:Y:S04]  /*82230*/  LDL.LU.64 R20, [R1+0x88a0] ;  /* 0x0088a00001147983 */ /* 0x000f280000300a00 */
[----:B------:R-:W2:Y:S01]  /*82240*/  LDL R22, [R1+0x9dc] ;  /* 0x0009dc0001167983 */ /* 0x000ea20000100800 */
[C---:B----4-:R-:W-:Y:S11]  /*82250*/  HMMA.16816.F32 R16, R12.reuse, R20, R16 ;  /* 0x000000140c10723c */ /* 0x050ff60000001810 */
[----:B------:R-:W-:Y:S11]  /*82260*/  @!UPT UIADD3 URZ, URZ, URZ, URZ ;  /* 0x0000003f3f3ff290 */ /* 0x000ff6000fffe03f */
[----:B------:R-:W-:Y:S01]  /*82270*/  @!UPT UIADD3 URZ, URZ, URZ, URZ ;  /* 0x0000003f3f3ff290 */ /* 0x000fe2000fffe03f */
[----:B------:R0:W-:Y:S04]  /*82280*/  STL.64 [R1+0x3b0], R16 ;  /* 0x0003b01001007387 */ /* 0x0001e80000100a00 */
[----:B------:R1:W-:Y:S04]  /*82290*/  STL.64 [R1+0x3b8], R18 ;  /* 0x0003b81201007387 */ /* 0x0003e80000100a00 */
[----:B0-----:R-:W4:Y:S04]  /*822a0*/  LDL.LU.64 R16, [R1+0x8898] ;  /* 0x0088980001107983 */ /* 0x001f280000300a00 */
[----:B------:R-:W-:Y:S01]  /*822b0*/  STL.64 [R1+0x8758], R20 ;  /* 0x0087581401007387 */ /* 0x000fe20000100a00 */
[----:B----4-:R-:W-:Y:S03]  /*822c0*/  HMMA.16816.F32 R12, R12, R16, R24 ;  /* 0x000000100c0c723c */ /* 0x010fe60000001818 */
[----:B------:R-:W2:Y:S04]  /*822d0*/  LDL.LU.64 R24, [R1+0x8890] ;  /* 0x0088900001187983 */ /* 0x000ea80000300a00 */
[----:B-1----:R-:W2:Y:S04]  /*822e0*/  LDL.LU.64 R18, [R1+0x8888] ;  /* 0x0088880001127983 */ /* 0x002ea80000300a00 */
[----:B------:R-:W2:Y:S11]  /*822f0*/  LDL.LU.64 R16, [R1+0x8880] ;  /* 0x0088800001107983 */ /* 0x000eb60000300a00 */
[----:B------:R-:W-:Y:S01]  /*82300*/  @!UPT UIADD3 URZ, URZ, URZ, URZ ;  /* 0x0000003f3f3ff290 */ /* 0x000fe2000fffe03f */
[----:B------:R0:W-:Y:S01]  /*82310*/  STL.64 [R1+0x240], R12 ;  /* 0x0002400c01007387 */ /* 0x0001e20000100a00 */
[----:B------:R-:W-:-:S03]  /*82320*/  IMAD.MOV.U32 R28, RZ, RZ, R15 ;  /* 0x000000ffff1c7224 */ /* 0x000fc600078e000f */
[----:B------:R1:W-:Y:S04]  /*82330*/  STL [R1+0x248], R14 ;  /* 0x0002480e01007387 */ /* 0x0003e80000100800 */
[----:B0-----:R-:W4:Y:S04]  /*82340*/  LDL.LU.64 R12, [R1+0x860] ;  /* 0x00086000010c7983 */ /* 0x001f280000300a00 */
[----:B-1----:R-:W4:Y:S04]  /*82350*/  LDL.LU.64 R14, [R1+0x868] ;  /* 0x00086800010e7983 */ /* 0x002f280000300a00 */
[----:B------:R-:W-:Y:S01]  /*82360*/  STL [R1+0x8550], R28 ;  /* 0x0085501c01007387 */ /* 0x000fe20000100800 */
[C---:B--2---:R-:W-:Y:S03]  /*82370*/  HMMA.16816.F32 R24, R16.reuse, R24, R8 ;  /* 0x000000181018723c */ /* 0x044fe60000001808 */
[----:B------:R-:W2:Y:S04]  /*82380*/  LDL.LU.64 R10, [R1+0x8878] ;  /* 0x00887800010a7983 */ /* 0x000ea80000300a00 */
[----:B------:R-:W2:Y:S11]  /*82390*/  LDL.LU.64 R8, [R1+0x8870] ;  /* 0x0088700001087983 */ /* 0x000eb60000300a00 */
[----:B------:R-:W-:Y:S05]  /*823a0*/  @!UPT UIADD3 URZ, URZ, URZ, URZ ;  /* 0x0000003f3f3ff290 */ /* 0x000fea000fffe03f */
[----:B------:R0:W-:Y:S04]  /*823b0*/  STL.64 [R1+0x3a0], R24 ;  /* 0x0003a01801007387 */ /* 0x0001e80000100a00 */
[----:B------:R2:W-:Y:S04]  /*823c0*/  STL.64 [R1+0x3a8], R26 ;  /* 0x0003a81a01007387 */ /* 0x0005e80000100a00 */
[----:B0-----:R-:W2:Y:S02]  /*823d0*/  LDL.LU.64 R24, [R1+0x8868] ;  /* 0x0088680001187983 */ /* 0x001ea40000300a00 */
[C---:B--2---:R-:W-:Y:S02]  /*823e0*/  HMMA.16816.F32 R24, R16.reuse, R24, R8 ;  /* 0x000000181018723c */ /* 0x044fe40000001808 */
[----:B------:R-:W2:Y:S04]  /*823f0*/  LDL.LU.64 R10, [R1+0x8860] ;  /* 0x00886000010a7983 */ /* 0x000ea80000300a00 */
[----:B------:R-:W2:Y:S11]  /*82400*/  LDL.LU.64 R8, [R1+0x8858] ;  /* 0x0088580001087983 */ /* 0x000eb60000300a00 */
[----:B------:R-:W-:Y:S06]  /*82410*/  @!UPT UIADD3 URZ, URZ, URZ, URZ ;  /* 0x0000003f3f3ff290 */ /* 0x000fec000fffe03f */
[----:B------:R0:W-:Y:S04]  /*82420*/  STL.64 [R1+0x390], R24 ;  /* 0x0003901801007387 */ /* 0x0001e80000100a00 */
[----:B------:R2:W-:Y:S04]  /*82430*/  STL.64 [R1+0x398], R26 ;  /* 0x0003981a01007387 */ /* 0x0005e80000100a00 */
[----:B0-----:R-:W2:Y:S02]  /*82440*/  LDL.LU.64 R24, [R1+0x8850] ;  /* 0x0088500001187983 */ /* 0x001ea40000300a00 */
[C---:B--2---:R-:W-:Y:S02]  /*82450*/  HMMA.16816.F32 R24, R16.reuse, R24, R8 ;  /* 0x000000181018723c */ /* 0x044fe40000001808 */
[----:B------:R-:W2:Y:S04]  /*82460*/  LDL.LU.64 R10, [R1+0x8848] ;  /* 0x00884800010a7983 */ /* 0x000ea80000300a00 */
[----:B------:R-:W2:Y:S11]  /*82470*/  LDL.LU.64 R8, [R1+0x8840] ;  /* 0x0088400001087983 */ /* 0x000eb60000300a00 */
[----:B------:R-:W-:Y:S06]  /*82480*/  @!UPT UIADD3 URZ, URZ, URZ, URZ ;  /* 0x0000003f3f3ff290 */ /* 0x000fec000fffe03f */
[----:B------:R-:W-:Y:S04]  /*82490*/  STL.64 [R1+0x380], R24 ;  /* 0x0003801801007387 */ /* 0x000fe80000100a00 */
[----:B------:R0:W-:Y:S04]  /*824a0*/  STL.64 [R1+0x388], R26 ;  /* 0x0003881a01007387 */ /* 0x0001e80000100a00 */
[----:B0-----:R-:W2:Y:S04]  /*824b0*/  LDL.LU.64 R26, [R1+0x8838] ;  /* 0x00883800011a7983 */ /* 0x001ea80000300a00 */
[----:B------:R-:W3:Y:S02]  /*824c0*/  LDL.LU.64 R24, [R1+0x8830] ;  /* 0x0088300001187983 */ /* 0x000ee40000300a00 */
[C---:B---3--:R-:W-:Y:S11]  /*824d0*/  HMMA.16816.F32 R4, R16.reuse, R24, R4 ;  /* 0x000000181004723c */ /* 0x048ff60000001804 */
[----:B------:R-:W-:Y:S11]  /*824e0*/  @!UPT UIADD3 URZ, URZ, URZ, URZ ;  /* 0x0000003f3f3ff290 */ /* 0x000ff6000fffe03f */
[----:B------:R-:W-:Y:S01]  /*824f0*/  @!UPT UIADD3 URZ, URZ, URZ, URZ ;  /* 0x0000003f3f3ff290 */ /* 0x000fe2000fffe03f */
[----:B------:R-:W-:Y:S04]  /*82500*/  STL.64 [R1+0x370], R4 ;  /* 0x0003700401007387 */ /* 0x000fe80000100a00 */
[----:B------:R0:W-:Y:S04]  /*82510*/  STL.64 [R1+0x378], R6 ;  /* 0x0003780601007387 */ /* 0x0001e80000100a00 */
[----:B0-----:R-:W3:Y:S04]  /*82520*/  LDL.LU.64 R6, [R1+0x8828] ;  /* 0x0088280001067983 */ /* 0x001ee80000300a00 */
[----:B------:R-:W4:Y:S04]  /*82530*/  LDL.LU.64 R4, [R1+0x8820] ;  /* 0x0088200001047983 */ /* 0x000f280000300a00 */
[----:B--2---:R-:W-:Y:S04]  /*82540*/  STL.64 [R1+0x8720], R26 ;  /* 0x0087201a01007387 */ /* 0x004fe80000100a00 */
[----:B------:R0:W-:Y:S04]  /*82550*/  STL.64 [R1+0x8718], R24 ;  /* 0x0087181801007387 */ /* 0x0001e80000100a00 */
[----:B0-----:R-:W2:Y:S04]  /*82560*/  LDL.LU.64 R24, [R1+0x870] ;  /* 0x0008700001187983 */ /* 0x001ea80000300a00 */
[----:B------:R-:W2:Y:S04]  /*82570*/  LDL.LU.64 R26, [R1+0x878] ;  /* 0x00087800011a7983 */ /* 0x000ea80000300a00 */
[----:B------:R-:W-:Y:S01]  /*82580*/  STL.64 [R1+0x8750], R8 ;  /* 0x0087500801007387 */ /* 0x000fe20000100a00 */
[C---:B--2---:R-:W-:Y:S11]  /*82590*/  HMMA.16816.F32 R24, R16.reuse, R8, R24 ;  /* 0x000000081018723c */ /* 0x044ff60000001818 */
[----:B------:R-:W-:Y:S11]  /*825a0*/  @!UPT UIADD3 URZ, URZ, URZ, URZ ;  /* 0x0000003f3f3ff290 */ /* 0x000ff6000fffe03f */
[----:B------:R-:W-:Y:S01]  /*825b0*/  @!UPT UIADD3 URZ, URZ, URZ, URZ ;  /* 0x0000003f3f3ff290 */ /* 0x000fe2000fffe03f */
[----:B------:R-:W-:Y:S04]  /*825c0*/  STL.64 [R1+0x360], R24 ;  /* 0x0003601801007387 */ /* 0x000fe80000100a00 */
[----:B------:R4:W-:Y:S02]  /*825d0*/  STL.64 [R1+0x368], R26 ;  /* 0x0003681a01007387 */ /* 0x0009e40000100a00 */
[----:B----4-:R-:W-:Y:S02]  /*825e0*/  HMMA.16816.F32 R24, R16, R4, R12 ;  /* 0x000000041018723c */ /* 0x010fe4000000180c */
[----:B------:R-:W-:Y:S04]  /*825f0*/  STL.64 [R1+0x8730], R4 ;  /* 0x0087300401007387 */ /* 0x000fe80000100a00 */
[----:B------:R0:W1:Y:S11]  /*82600*/  LDSM.16.MT88.4 R12, [R22+0x40000] ;  /* 0x04000000160c783b */ /* 0x0000760000004200 */
[----:B------:R-:W-:Y:S06]  /*82610*/  @!UPT UIADD3 URZ, URZ, URZ, URZ ;  /* 0x0000003f3f3ff290 */ /* 0x000fec000fffe03f */
[----:B------:R-:W-:Y:S04]  /*82620*/  STL.64 [R1+0x350], R24 ;  /* 0x0003501801007387 */ /* 0x000fe80000100a00 */
[----:B------:R-:W-:Y:S04]  /*82630*/  STL.64 [R1+0x358], R26 ;  /* 0x0003581a01007387 */ /* 0x000fe80000100a00 */
[----:B------:R-:W2:Y:S04]  /*82640*/  LDL.LU.64 R20, [R1+0x6a0] ;  /* 0x0006a00001147983 */ /* 0x000ea80000300a00 */
[----:B0-----:R-:W4:Y:S04]  /*82650*/  LDL.LU.64 R22, [R1+0x6a8] ;  /* 0x0006a80001167983 */ /* 0x001f280000300a00 */
[----:B----4-:R-:W-:Y:S04]  /*82660*/  STL.64 [R1+0x8768], R22 ;  /* 0x0087681601007387 */ /* 0x010fe80000100a00 */
[----:B--2---:R0:W-:Y:S02]  /*82670*/  STL.64 [R1+0x8760], R20 ;  /* 0x0087601401007387 */ /* 0x0041e40000100a00 */
[----:B0-----:R-:W-:-:S02]  /*82680*/  IMAD.MOV.U32 R20, RZ, RZ, R3 ;  /* 0x000000ffff147224 */ /* 0x001fc400078e0003 */
[----:B------:R-:W2:Y:S01]  /*82690*/  LDL.LU R3, [R1+0x8818] ;  /* 0x0088180001037983 */ /* 0x000ea20000300800 */
[----:B------:R-:W-:-:S03]  /*826a0*/  IMAD.MOV.U32 R21, RZ, RZ, R10 ;  /* 0x000000ffff157224 */ /* 0x000fc600078e000a */
[----:B------:R-:W4:Y:S04]  /*826b0*/  LDL.LU R10, [R1+0x8814] ;  /* 0x00881400010a7983 */ /* 0x000f280000300800 */
[----:B------:R0:W-:Y:S02]  /*826c0*/  STL.64 [R1+0x8780], R20 ;  /* 0x0087801401007387 */ /* 0x0001e40000100a00 */
[----:B0-----:R-:W-:Y:S02]  /*826d0*/  IMAD.MOV.U32 R20, RZ, RZ, R11 ;  /* 0x000000ffff147224 */ /* 0x001fe400078e000b */
[----:B------:R-:W-:Y:S01]  /*826e0*/  IMAD.MOV.U32 R21, RZ, RZ, R29 ;  /* 0x000000ffff157224 */ /* 0x000fe200078e001d */
[----:B------:R-:W2:Y:S04]  /*826f0*/  LDL.LU R11, [R1+0x8810] ;  /* 0x00881000010b7983 */ /* 0x000ea80000300800 */
[----:B------:R-:W2:Y:S04]  /*82700*/  LDL.LU R29, [R1+0x880c] ;  /* 0x00880c00011d7983 */ /* 0x000ea80000300800 */
[----:B------:R3:W-:Y:S02]  /*82710*/  STL.64 [R1+0x8798], R20 ;  /* 0x0087981401007387 */ /* 0x0007e40000100a00 */
[----:B---3--:R-:W-:-:S02]  /*82720*/  IMAD.MOV.U32 R20, RZ, RZ, R7 ;  /* 0x000000ffff147224 */ /* 0x008fc400078e0007 */
[----:B------:R-:W-:Y:S01]  /*82730*/  IMAD.MOV.U32 R21, RZ, RZ, R6 ;  /* 0x000000ffff157224 */ /* 0x000fe200078e0006 */
[----:B------:R-:W3:Y:S04]  /*82740*/  LDL.LU R7, [R1+0x8808] ;  /* 0x0088080001077983 */ /* 0x000ee80000300800 */
[----:B------:R-:W3:Y:S04]  /*82750*/  LDL.LU R6, [R1+0x8804] ;  /* 0x0088040001067983 */ /* 0x000ee80000300800 */
[----:B------:R4:W-:Y:S02]  /*82760*/  STL.64 [R1+0x87b0], R20 ;  /* 0x0087b01401007387 */ /* 0x0009e40000100a00 */
[----:B----4-:R-:W-:-:S02]  /*82770*/  IMAD.MOV.U32 R20, RZ, RZ, R10 ;  /* 0x000000ffff147224 */ /* 0x010fc400078e000a */
[----:B------:R-:W4:Y:S01]  /*82780*/  LDL.LU R10, [R1+0x8800] ;  /* 0x00880000010a7983 */ /* 0x000f220000300800 */
[----:B--2---:R-:W-:-:S03]  /*82790*/  IMAD.MOV.U32 R21, RZ, RZ, R3 ;  /* 0x000000ffff157224 */ /* 0x004fc600078e0003 */
[----:B------:R-:W2:Y:S04]  /*827a0*/  LDL.LU R3, [R1+0x87fc] ;  /* 0x0087fc0001037983 */ /* 0x000ea80000300800 */
[----:B------:R0:W-:Y:S02]  /*827b0*/  STL.64 [R1+0x87c8], R20 ;  /* 0x0087c81401007387 */ /* 0x0001e40000100a00 */
[----:B0-----:R-:W-:Y:S02]  /*827c0*/  IMAD.MOV.U32 R21, RZ, RZ, R11 ;  /* 0x000000ffff157224 */ /* 0x001fe400078e000b */
[----:B------:R-:W-:Y:S02]  /*827d0*/  IMAD.MOV.U32 R20, RZ, RZ, R29 ;  /* 0x000000ffff147224 */ /* 0x000fe400078e001d */
[----:B------:R-:W2:Y:S04]  /*827e0*/  LDL.LU R29, [R1+0x87f8] ;  /* 0x0087f800011d7983 */ /* 0x000ea80000300800 */
[----:B------:R-:W2:Y:S01]  /*827f0*/  LDL.LU.64 R4, [R1+0x8d0] ;  /* 0x0008d00001047983 */ /* 0x000ea20000300a00 */
[----:B---3--:R-:W-:-:S02]  /*82800*/  IMAD.MOV.U32 R24, RZ, RZ, R7 ;  /* 0x000000ffff187224 */ /* 0x008fc400078e0007 */
[----:B------:R-:W-:Y:S02]  /*82810*/  IMAD.MOV.U32 R25, RZ, RZ, R6 ;  /* 0x000000ffff197224 */ /* 0x000fe400078e0006 */
[----:B------:R-:W2:Y:S04]  /*82820*/  LDL.LU.64 R6, [R1+0x8d8] ;  /* 0x0008d80001067983 */ /* 0x000ea80000300a00 */
[----:B------:R4:W-:Y:S04]  /*82830*/  STL.64 [R1+0x87e0], R20 ;  /* 0x0087e01401007387 */ /* 0x0009e80000100a00 */
[----:B------:R-:W3:Y:S01]  /*82840*/  LDL.LU.64 R8, [R1+0x690] ;  /* 0x0006900001087983 */ /* 0x000ee20000300a00 */
[----:B----4-:R-:W-:-:S03]  /*82850*/  IMAD.MOV.U32 R20, RZ, RZ, R10 ;  /* 0x000000ffff147224 */ /* 0x010fc600078e000a */
[----:B------:R-:W4:Y:S04]  /*82860*/  LDL.LU.64 R10, [R1+0x698] ;  /* 0x00069800010a7983 */ /* 0x000f280000300a00 */
[----:B----4-:R-:W-:Y:S04]  /*82870*/  STL.64 [R1+0x8778], R10 ;  /* 0x0087780a01007387 */ /* 0x010fe80000100a00 */
[----:B---3--:R0:W-:Y:S04]  /*82880*/  STL.64 [R1+0x8770], R8 ;  /* 0x0087700801007387 */ /* 0x0081e80000100a00 */
[----:B0-----:R-:W3:Y:S04]  /*82890*/  LDL.LU.64 R8, [R1+0x6b0] ;  /* 0x0006b00001087983 */ /* 0x001ee80000300a00 */
        /* <DEDUP_REMOVED lines=12> */
[----:B------:R-:W4:Y:S01]  /*82960*/  LDL.LU.64 R10, [R1+0x6e8] ;  /* 0x0006e800010a7983 */ /* 0x000f220000300a00 */
[----:B--2---:R-:W-:Y:S03]  /*82970*/  HMMA.16816.F32 R24, R16, R24, R4 ;  /* 0x000000181018723c */ /* 0x004fe60000001804 */
[----:B----4-:R-:W-:Y:S04]  /*82980*/  STL.64 [R1+0x87d8], R10 ;  /* 0x0087d80a01007387 */ /* 0x010fe80000100a00 */
[----:B---3--:R0:W-:Y:S04]  /*82990*/  STL.64 [R1+0x87d0], R8 ;  /* 0x0087d00801007387 */ /* 0x0081e80000100a00 */
[----:B0-----:R-:W2:Y:S04]  /*829a0*/  LDL.LU.64 R8, [R1+0x6f0] ;  /* 0x0006f00001087983 */ /* 0x001ea80000300a00 */
[----:B------:R-:W3:Y:S04]  /*829b0*/  LDL.LU.64 R10, [R1+0x6f8] ;  /* 0x0006f800010a7983 */ /* 0x000ee80000300a00 */
[----:B---3--:R-:W-:Y:S04]  /*829c0*/  STL.64 [R1+0x87f0], R10 ;  /* 0x0087f00a01007387 */ /* 0x008fe80000100a00 */
[----:B--2---:R0:W-:Y:S04]  /*829d0*/  STL.64 [R1+0x87e8], R8 ;  /* 0x0087e80801007387 */ /* 0x0041e80000100a00 */
[----:B0-----:R-:W2:Y:S04]  /*829e0*/  LDL.LU.64 R8, [R1+0x8c0] ;  /* 0x0008c00001087983 */ /* 0x001ea80000300a00 */
[----:B------:R-:W2:Y:S04]  /*829f0*/  LDL.LU.64 R10, [R1+0x8c8] ;  /* 0x0008c800010a7983 */ /* 0x000ea80000300a00 */
[----:B-1----:R-:W-:Y:S04]  /*82a00*/  STL.64 [R1+0x8680], R14 ;  /* 0x0086800e01007387 */ /* 0x002fe80000100a00 */
[----:B------:R0:W-:Y:S04]  /*82a10*/  STL.64 [R1+0x8678], R12 ;  /* 0x0086780c01007387 */ /* 0x0001e80000100a00 */
[----:B0-----:R-:W3:Y:S04]  /*82a20*/  LDL.64 R12, [R1+0x40] ;  /* 0x00004000010c7983 */ /* 0x001ee80000100a00 */
[----:B------:R-:W3:Y:S04]  /*82a30*/  LDL.LU.64 R4, [R1+0x670] ;  /* 0x0006700001047983 */ /* 0x000ee80000300a00 */
[----:B------:R-:W3:Y:S04]  /*82a40*/  LDL.LU.64 R6, [R1+0x678] ;  /* 0x0006780001067983 */ /* 0x000ee80000300a00 */
[----:B------:R0:W-:Y:S04]  /*82a50*/  STL.64 [R1+0x340], R24 ;  /* 0x0003401801007387 */ /* 0x0001e80000100a00 */
[----:B------:R-:W-:Y:S04]  /*82a60*/  STL.64 [R1+0x348], R26 ;  /* 0x0003481a01007387 */ /* 0x000fe80000100a00 */
[----:B0-----:R-:W4:Y:S01]  /*82a70*/  LDL.LU.64 R24, [R1] ;  /* 0x0000000001187983 */ /* 0x001f220000300a00 */
[----:B------:R-:W-:-:S03]  /*82a80*/  IMAD.MOV.U32 R21, RZ, RZ, R3 ;  /* 0x000000ffff157224 */ /* 0x000fc600078e0003 */
[----:B----4-:R0:W-:Y:S04]  /*82a90*/  STL.64 [R1+0x8728], R24 ;  /* 0x0087281801007387 */ /* 0x0101e80000100a00 */
[----:B0-----:R-:W4:Y:S01]  /*82aa0*/  LDL.LU.64 R24, [R1+0x10] ;  /* 0x0000100001187983 */ /* 0x001f220000300a00 */
[C---:B--2---:R-:W-:Y:S03]  /*82ab0*/  HMMA.16816.F32 R20, R16.reuse, R20, R8 ;  /* 0x000000141014723c */ /* 0x044fe60000001808 */
[----:B----4-:R-:W-:Y:S04]  /*82ac0*/  STL.64 [R1+0x8738], R24 ;  /* 0x0087381801007387 */ /* 0x010fe80000100a00 */
[----:B------:R-:W2:Y:S04]  /*82ad0*/  LDL.LU.64 R10, [R1+0x87f0] ;  /* 0x0087f000010a7983 */ /* 0x000ea80000300a00 */
[----:B------:R-:W2:Y:S11]  /*82ae0*/  LDL.LU.64 R8, [R1+0x87e8] ;  /* 0x0087e80001087983 */ /* 0x000eb60000300a00 */
[----:B------:R-:W-:Y:S01]  /*82af0*/  @!UPT UIADD3 URZ, URZ, URZ, URZ ;  /* 0x0000003f3f3ff290 */ /* 0x000fe2000fffe03f */
        /* <DEDUP_REMOVED lines=31> */
[----:B--2---:R-:W-:Y:S02]  /*82cf0*/  HMMA.16816.F32 R20, R16, R20, R8 ;  /* 0x000000141014723c */ /* 0x004fe40000001808 */
[----:B------:R-:W2:Y:S04]  /*82d00*/  LDL.LU.64 R10, [R1+0x8778] ;  /* 0x00877800010a7983 */ /* 0x000ea80000300a00 */
[----:B------:R-:W2:Y:S11]  /*82d10*/  LDL.LU.64 R8, [R1+0x8770] ;  /* 0x0087700001087983 */ /* 0x000eb60000300a00 */
[----:B------:R-:W-:Y:S06]  /*82d20*/  @!UPT UIADD3 URZ, URZ, URZ, URZ ;  /* 0x0000003f3f3ff290 */ /* 0x000fec000fffe03f */
[----:B------:R-:W-:Y:S04]  /*82d30*/  STL.64 [R1+0x2e0], R20 ;  /* 0x0002e01401007387 */ /* 0x000fe80000100a00 */
[----:B------:R0:W-:Y:S04]  /*82d40*/  STL.64 [R1+0x2e8], R22 ;  /* 0x0002e81601007387 */ /* 0x0001e80000100a00 */
[----:B0-----:R-:W4:Y:S04]  /*82d50*/  LDL.LU.64 R22, [R1+0x8768] ;  /* 0x0087680001167983 */ /* 0x001f280000300a00 */
[----:B------:R-:W4:Y:S01]  /*82d60*/  LDL.LU.64 R20, [R1+0x8760] ;  /* 0x0087600001147983 */ /* 0x000f220000300a00 */
[----:B------:R-:W-:-:S02]  /*82d70*/  IMAD.MOV.U32 R24, RZ, RZ, R2 ;  /* 0x000000ffff187224 */ /* 0x000fc400078e0002 */
[----:B------:R-:W-:-:S07]  /*82d80*/  IMAD.MOV.U32 R25, RZ, RZ, R0 ;  /* 0x000000ffff197224 */ /* 0x000fce00078e0000 */
[C---:B----4-:R-:W-:Y:S01]  /*82d90*/  HMMA.16816.F32 R24, R16.reuse, R24, R20 ;  /* 0x000000181018723c */ /* 0x050fe20000001814 */
[----:B------:R-:W2:Y:S11]  /*82da0*/  LDL.LU.64 R20, [R1+0x8758] ;  /* 0x0087580001147983 */ /* 0x000eb60000300a00 */
[----:B------:R-:W-:Y:S11]  /*82db0*/  @!UPT UIADD3 URZ, URZ, URZ, URZ ;  /* 0x0000003f3f3ff290 */ /* 0x000ff6000fffe03f */
[----:B------:R0:W-:Y:S04]  /*82dc0*/  STL.64 [R1+0x2d0], R24 ;  /* 0x0002d01801007387 */ /* 0x0001e80000100a00 */
[----:B------:R1:W-:Y:S04]  /*82dd0*/  STL.64 [R1+0x2d8], R26 ;  /* 0x0002d81a01007387 */ /* 0x0003e80000100a00 */
[----:B0-----:R-:W4:Y:S04]  /*82de0*/  LDL.LU.64 R24, [R1+0x840] ;  /* 0x0008400001187983 */ /* 0x001f280000300a00 */
[----:B-1----:R-:W4:Y:S01]  /*82df0*/  LDL.LU.64 R26, [R1+0x848] ;  /* 0x00084800011a7983 */ /* 0x002f220000300a00 */
[C---:B--2---:R-:W-:Y:S11]  /*82e00*/  HMMA.16816.F32 R8, R16.reuse, R20, R8 ;  /* 0x000000141008723c */ /* 0x044ff60000001808 */
[----:B------:R-:W-:Y:S11]  /*82e10*/  @!UPT UIADD3 URZ, URZ, URZ, URZ ;  /* 0x0000003f3f3ff290 */ /* 0x000ff6000fffe03f */
[----:B------:R-:W-:Y:S01]  /*82e20*/  @!UPT UIADD3 URZ, URZ, URZ, URZ ;  /* 0x0000003f3f3ff290 */ /* 0x000fe2000fffe03f */
[----:B------:R0:W-:Y:S04]  /*82e30*/  STL.64 [R1+0x2c0], R8 ;  /* 0x0002c00801007387 */ /* 0x0001e80000100a00 */
[----:B------:R1:W-:Y:S04]  /*82e40*/  STL.64 [R1+0x2c8], R10 ;  /* 0x0002c80a01007387 */ /* 0x0003e80000100a00 */
[----:B0-----:R-:W2:Y:S01]  /*82e50*/  LDL.LU.64 R8, [R1+0x8750] ;  /* 0x0087500001087983 */ /* 0x001ea20000300a00 */
[----:B------:R-:W-:Y:S02]  /*82e60*/  IMAD.MOV.U32 R28, RZ, RZ, R20 ;  /* 0x000000ffff1c7224 */ /* 0x000fe400078e0014 */
[----:B-1----:R-:W-:Y:S01]  /*82e70*/  IMAD.MOV.U32 R10, RZ, RZ, R21 ;  /* 0x000000ffff0a7224 */ /* 0x002fe200078e0015 */
[----:B------:R-:W4:Y:S04]  /*82e80*/  LDL.LU.64 R22, [R1+0x8748] ;  /* 0x0087480001167983 */ /* 0x000f280000300a00 */
[----:B------:R-:W4:Y:S04]  /*82e90*/  LDL.LU.64 R20, [R1+0x8740] ;  /* 0x0087400001147983 */ /* 0x000f280000300a00 */
[----:B------:R-:W-:Y:S04]  /*82ea0*/  STL [R1+0x8710], R10 ;  /* 0x0087100a01007387 */ /* 0x000fe80000100800 */
[----:B--2---:R3:W-:Y:S02]  /*82eb0*/  STL.64 [R1+0x8708], R8 ;  /* 0x0087080801007387 */ /* 0x0047e40000100a00 */
[----:B---3--:R-:W-:Y:S02]  /*82ec0*/  HMMA.16816.F32 R8, R16, R12, R4 ;  /* 0x0000000c1008723c */ /* 0x008fe40000001804 */
[----:B------:R-:W2:Y:S04]  /*82ed0*/  LDL.LU.64 R4, [R1+0x830] ;  /* 0x0008300001047983 */ /* 0x000ea80000300a00 */
[----:B------:R-:W2:Y:S11]  /*82ee0*/  LDL.LU.64 R6, [R1+0x838] ;  /* 0x0008380001067983 */ /* 0x000eb60000300a00 */
[----:B------:R-:W-:Y:S06]  /*82ef0*/  @!UPT UIADD3 URZ, URZ, URZ, URZ ;  /* 0x0000003f3f3ff290 */ /* 0x000fec000fffe03f */
[----:B------:R0:W-:Y:S04]  /*82f00*/  STL.64 [R1+0x230], R8 ;  /* 0x0002300801007387 */ /* 0x0001e80000100a00 */
[----:B------:R1:W-:Y:S04]  /*82f10*/  STL.64 [R1+0x238], R10 ;  /* 0x0002380a01007387 */ /* 0x0003e80000100a00 */
[----:B0-----:R-:W3:Y:S04]  /*82f20*/  LDL.LU.64 R8, [R1+0x810] ;  /* 0x0008100001087983 */ /* 0x001ee80000300a00 */
[----:B-1----:R-:W3:Y:S04]  /*82f30*/  LDL.LU.64 R10, [R1+0x818] ;  /* 0x00081800010a7983 */ /* 0x002ee80000300a00 */
[----:B------:R-:W2:Y:S04]  /*82f40*/  LDL.LU.64 R16, [R1+0x30] ;  /* 0x0000300001107983 */ /* 0x000ea80000300a00 */
[----:B--2---:R0:W-:Y:S04]  /*82f50*/  STL.64 [R1+0x86f0], R16 ;  /* 0x0086f01001007387 */ /* 0x0041e80000100a00 */
[----:B0-----:R-:W4:Y:S04]  /*82f60*/  LDL.LU.64 R16, [R1+0x20] ;  /* 0x0000200001107983 */ /* 0x001f280000300a00 */
[----:B------:R0:W-:Y:S04]  /*82f70*/  STL.64 [R1+0x8690], R12 ;  /* 0x0086900c01007387 */ /* 0x0001e80000100a00 */
[----:B0-----:R-:W2:Y:S04]  /*82f80*/  LDL.LU.64 R12, [R1+0x820] ;  /* 0x00082000010c7983 */ /* 0x001ea80000300a00 */
[----:B------:R-:W2:Y:S01]  /*82f90*/  LDL.LU.64 R14, [R1+0x828] ;  /* 0x00082800010e7983 */ /* 0x000ea20000300a00 */
[----:B----4-:R-:W-:Y:S01]  /*82fa0*/  HMMA.16816.F32 R24, R20, R16, R24 ;  /* 0x000000101418723c */ /* 0x010fe20000001818 */
[----:B------:R-:W-:-:S02]  /*82fb0*/  IMAD.MOV.U32 R3, RZ, RZ, R16 ;  /* 0x000000ffff037224 */ /* 0x000fc400078e0010 */
[----:B------:R-:W-:Y:S11]  /*82fc0*/  IMAD.MOV.U32 R0, RZ, RZ, R17 ;  /* 0x000000ffff007224 */ /* 0x000ff600078e0011 */
[----:B------:R-:W-:Y:S09]  /*82fd0*/  @!UPT UIADD3 URZ, URZ, URZ, URZ ;  /* 0x0000003f3f3ff290 */ /* 0x000ff2000fffe03f */
[----:B------:R0:W-:Y:S04]  /*82fe0*/  STL.64 [R1+0x220], R24 ;  /* 0x0002201801007387 */ /* 0x0001e80000100a00 */
[----:B------:R-:W-:Y:S04]  /*82ff0*/  STL.64 [R1+0x228], R26 ;  /* 0x0002281a01007387 */ /* 0x000fe80000100a00 */
[----:B0-----:R-:W4:Y:S04]  /*83000*/  LDL.LU.64 R24, [R1+0x8738] ;  /* 0x0087380001187983 */ /* 0x001f280000300a00 */
[----:B------:R-:W2:Y:S04]  /*83010*/  LDL.LU.64 R16, [R1+0x7f0] ;  /* 0x0007f00001107983 */ /* 0x000ea80000300a00 */
[----:B------:R-:W2:Y:S01]  /*83020*/  LDL.LU.64 R18, [R1+0x7f8] ;  /* 0x0007f80001127983 */ /* 0x000ea20000300a00 */
[----:B----4-:R-:W-:Y:S03]  /*83030*/  HMMA.16816.F32 R4, R20, R24, R4 ;  /* 0x000000181404723c */ /* 0x010fe60000001804 */
[----:B--2---:R-:W-:Y:S04]  /*83040*/  STL.64 [R1+0x8700], R18 ;  /* 0x0087001201007387 */ /* 0x004fe80000100a00 */
[----:B------:R0:W-:Y:S04]  /*83050*/  STL.64 [R1+0x86f8], R16 ;  /* 0x0086f81001007387 */ /* 0x0001e80000100a00 */
[----:B0-----:R-:W2:Y:S04]  /*83060*/  LDL.LU.64 R16, [R1+0x800] ;  /* 0x0008000001107983 */ /* 0x001ea80000300a00 */
[----:B------:R-:W2:Y:S08]  /*83070*/  LDL.LU.64 R18, [R1+0x808] ;  /* 0x0008080001127983 */ /* 0x000eb00000300a00 */
[----:B------:R0:W-:Y:S04]  /*83080*/  STL.64 [R1+0x210], R4 ;  /* 0x0002100401007387 */ /* 0x0001e80000100a00 */
[----:B------:R1:W-:Y:S04]  /*83090*/  STL.64 [R1+0x218], R6 ;  /* 0x0002180601007387 */ /* 0x0003e80000100a00 */
[----:B0-----:R-:W4:Y:S01]  /*830a0*/  LDL.LU.64 R4, [R1+0x8730] ;  /* 0x0087300001047983 */ /* 0x001f220000300a00 */
[----:B-1----:R-:W-:-:S02]  /*830b0*/  IMAD.MOV.U32 R7, RZ, RZ, R24 ;  /* 0x000000ffff077224 */ /* 0x002fc400078e0018 */
[----:B------:R-:W-:Y:S02]  /*830c0*/  IMAD.MOV.U32 R6, RZ, RZ, R25 ;  /* 0x000000ffff067224 */ /* 0x000fe400078e0019 */
[----:B------:R-:W2:Y:S02]  /*830d0*/  LDL.LU.64 R24, [R1+0x8728] ;  /* 0x0087280001187983 */ /* 0x000ea40000300a00 */
[----:B--2---:R-:W-:Y:S11]  /*830e0*/  HMMA.16816.F32 R12, R20, R24, R12 ;  /* 0x00000018140c723c */ /* 0x004ff6000000180c */
[----:B------:R-:W-:Y:S11]  /*830f0*/  @!UPT UIADD3 URZ, URZ, URZ, URZ ;  /* 0x0000003f3f3ff290 */ /* 0x000ff6000fffe03f */
[----:B------:R-:W-:Y:S01]  /*83100*/  @!UPT UIADD3 URZ, URZ, URZ, URZ ;  /* 0x0000003f3f3ff290 */ /* 0x000fe2000fffe03f */
[----:B------:R-:W-:Y:S04]  /*83110*/  STL.64 [R1+0x200], R12 ;  /* 0x0002000c01007387 */ /* 0x000fe80000100a00 */
[----:B------:R0:W-:Y:S04]  /*83120*/  STL.64 [R1+0x208], R14 ;  /* 0x0002080e01007387 */ /* 0x0001e80000100a00 */
[----:B------:R-:W2:Y:S01]  /*83130*/  LDL.LU.64 R26, [R1+0x8720] ;  /* 0x00872000011a7983 */ /* 0x000ea20000300a00 */
[----:B0-----:R-:W-:Y:S02]  /*83140*/  IMAD.MOV.U32 R15, RZ, RZ, R24 ;  /* 0x000000ffff0f7224 */ /* 0x001fe400078e0018 */
[----:B------:R-:W-:-:S02]  /*83150*/  IMAD.MOV.U32 R14, RZ, RZ, R25 ;  /* 0x000000ffff0e7224 */ /* 0x000fc400078e0019 */
[----:B------:R-:W3:Y:S02]  /*83160*/  LDL.LU.64 R24, [R1+0x8718] ;  /* 0x0087180001187983 */ /* 0x000ee40000300a00 */
[C---:B---3--:R-:W-:Y:S11]  /*83170*/  HMMA.16816.F32 R8, R20.reuse, R24, R8 ;  /* 0x000000181408723c */ /* 0x048ff60000001808 */
[----:B------:R-:W-:Y:S11]  /*83180*/  @!UPT UIADD3 URZ, URZ, URZ, URZ ;  /* 0x0000003f3f3ff290 */ /* 0x000ff6000fffe03f */
[----:B------:R-:W-:Y:S01]  /*83190*/  @!UPT UIADD3 URZ, URZ, URZ, URZ ;  /* 0x0000003f3f3ff290 */ /* 0x000fe2000fffe03f */
[----:B------:R-:W-:Y:S04]  /*831a0*/  STL.64 [R1+0x1f0], R8 ;  /* 0x0001f00801007387 */ /* 0x000fe80000100a00 */
[----:B------:R0:W-:Y:S04]  /*831b0*/  STL.64 [R1+0x1f8], R10 ;  /* 0x0001f80a01007387 */ /* 0x0001e80000100a00 */
[----:B0-----:R-:W3:Y:S04]  /*831c0*/  LDL.LU R10, [R1+0x8710] ;  /* 0x00871000010a7983 */ /* 0x001ee80000300800 */
[----:B------:R-:W3:Y:S04]  /*831d0*/  LDL.LU.64 R8, [R1+0x8708] ;  /* 0x0087080001087983 */ /* 0x000ee80000300a00 */
[----:B--2---:R-:W-:Y:S04]  /*831e0*/  STL.64 [R1+0x8630], R26 ;  /* 0x0086301a01007387 */ /* 0x004fe80000100a00 */
[----:B------:R0:W-:Y:S04]  /*831f0*/  STL.64 [R1+0x8628], R24 ;  /* 0x0086281801007387 */ /* 0x0001e80000100a00 */
[----:B0-----:R-:W2:Y:S04]  /*83200*/  LDL.LU.64 R24, [R1+0x7e0] ;  /* 0x0007e00001187983 */ /* 0x001ea80000300a00 */
[----:B------:R-:W2:Y:S01]  /*83210*/  LDL.LU.64 R26, [R1+0x7e8] ;  /* 0x0007e800011a7983 */ /* 0x000ea20000300a00 */
[C---:B---3--:R-:W-:Y:S11]  /*83220*/  HMMA.16816.F32 R16, R20.reuse, R8, R16 ;  /* 0x000000081410723c */ /* 0x048ff60000001810 */
[----:B------:R-:W-:Y:S11]  /*83230*/  @!UPT UIADD3 URZ, URZ, URZ, URZ ;  /* 0x0000003f3f3ff290 */ /* 0x000ff6000fffe03f */
[----:B------:R-:W-:Y:S01]  /*83240*/  @!UPT UIADD3 URZ, URZ, URZ, URZ ;  /* 0x0000003f3f3ff290 */ /* 0x000fe2000fffe03f */
[----:B------:R-:W-:Y:S04]  /*83250*/  STL.64 [R1+0x1e0], R16 ;  /* 0x0001e01001007387 */ /* 0x000fe80000100a00 */
[----:B------:R0:W-:Y:S04]  /*83260*/  STL.64 [R1+0x1e8], R18 ;  /* 0x0001e81201007387 */ /* 0x0001e80000100a00 */
[----:B0-----:R-:W4:Y:S04]  /*83270*/  LDL.LU.64 R18, [R1+0x8700] ;  /* 0x0087000001127983 */ /* 0x001f280000300a00 */
[----:B------:R-:W4:Y:S04]  /*83280*/  LDL.LU.64 R16, [R1+0x86f8] ;  /* 0x0086f80001107983 */ /* 0x000f280000300a00 */
[----:B------:R-:W-:Y:S04]  /*83290*/  STL [R1+0x8614], R8 ;  /* 0x0086140801007387 */ /* 0x000fe80000100800 */
[----:B------:R-:W-:Y:S01]  /*832a0*/  STL [R1+0x8610], R9 ;  /* 0x0086100901007387 */ /* 0x000fe20000100800 */
[C---:B----4-:R-:W-:Y:S11]  /*832b0*/  HMMA.16816.F32 R16, R20.reuse, R4, R16 ;  /* 0x000000041410723c */ /* 0x050ff60000001810 */
[----:B------:R-:W-:Y:S11]  /*832c0*/  @!UPT UIADD3 URZ, URZ, URZ, URZ ;  /* 0x0000003f3f3ff290 */ /* 0x000ff6000fffe03f */
[----:B------:R-:W-:Y:S01]  /*832d0*/  @!UPT UIADD3 URZ, URZ, URZ, URZ ;  /* 0x0000003f3f3ff290 */ /* 0x000fe2000fffe03f */
[----:B------:R0:W-:Y:S04]  /*832e0*/  STL.64 [R1+0x1d0], R16 ;  /* 0x0001d01001007387 */ /* 0x0001e80000100a00 */
[----:B------:R-:W-:Y:S04]  /*832f0*/  STL.64 [R1+0x1d8], R18 ;  /* 0x0001d81201007387 */ /* 0x000fe80000100a00 */
[----:B0-----:R-:W2:Y:S04]  /*83300*/  LDL.LU.64 R16, [R1+0x86f0] ;  /* 0x0086f00001107983 */ /* 0x001ea80000300a00 */
[----:B------:R-:W-:Y:S04]  /*83310*/  STL [R1+0x861c], R4 ;  /* 0x00861c0401007387 */ /* 0x000fe80000100800 */
[----:B------:R0:W-:Y:S04]  /*83320*/  STL [R1+0x8618], R5 ;  /* 0x0086180501007387 */ /* 0x0001e80000100800 */
[----:B0-----:R-:W3:Y:S01]  /*83330*/  LDL.LU.64 R4, [R1+0xc0] ;  /* 0x0000c00001047983 */ /* 0x001ee20000300a00 */
[----:B--2---:R-:W-:Y:S01]  /*83340*/  HMMA.16816.F32 R24, R20, R16, R24 ;  /* 0x000000101418723c */ /* 0x004fe20000001818 */
[----:B------:R-:W-:Y:S11]  /*83350*/  IMAD.MOV.U32 R11, RZ, RZ, R16 ;  /* 0x000000ffff0b7224 */ /* 0x000ff600078e0010 */
[----:B------:R-:W-:Y:S11]  /*83360*/  @!UPT UIADD3 URZ, URZ, URZ, URZ ;  /* 0x0000003f3f3ff290 */ /* 0x000ff6000fffe03f */
[----:B------:R-:W-:Y:S04]  /*83370*/  STL.64 [R1+0x1c0], R24 ;  /* 0x0001c01801007387 */ /* 0x000fe80000100a00 */
[----:B------:R-:W-:Y:S04]  /*83380*/  STL.64 [R1+0x1c8], R26 ;  /* 0x0001c81a01007387 */ /* 0x000fe80000100a00 */
[----:B------:R-:W-:Y:S04]  /*83390*/  STL [R1+0x8620], R11 ;  /* 0x0086200b01007387 */ /* 0x000fe80000100800 */
[----:B------:R-:W2:Y:S04]  /*833a0*/  LDL.LU.64 R12, [R1+0x60] ;  /* 0x00006000010c7983 */ /* 0x000ea80000300a00 */
[----:B--2---:R0:W-:Y:S04]  /*833b0*/  STL.64 [R1+0x8698], R12 ;  /* 0x0086980c01007387 */ /* 0x0041e80000100a00 */
[----:B0-----:R-:W2:Y:S04]  /*833c0*/  LDL.64 R12, [R1+0x70] ;  /* 0x00007000010c7983 */ /* 0x001ea80000100a00 */
[----:B--2---:R0:W-:Y:S04]  /*833d0*/  STL.64 [R1+0x86b0], R12 ;  /* 0x0086b00c01007387 */ /* 0x0041e80000100a00 */
[----:B0-----:R-:W2:Y:S04]  /*833e0*/  LDL.LU.64 R12, [R1+0x80] ;  /* 0x00008000010c7983 */ /* 0x001ea80000300a00 */
[----:B--2---:R-:W-:Y:S04]  /*833f0*/  STL.64 [R1+0x86c8], R12 ;  /* 0x0086c80c01007387 */ /* 0x004fe80000100a00 */
[----:B------:R-:W2:Y:S04]  /*83400*/  LDL.LU.64 R8, [R1+0xa0] ;  /* 0x0000a00001087983 */ /* 0x000ea80000300a00 */
[----:B--2---:R0:W-:Y:S04]  /*83410*/  STL.64 [R1+0x86e0], R8 ;  /* 0x0086e00801007387 */ /* 0x0041e80000100a00 */
[----:B0-----:R-:W2:Y:S04]  /*83420*/  LDL.LU.64 R8, [R1+0xb0] ;  /* 0x0000b00001087983 */ /* 0x001ea80000300a00 */
[----:B------:R-:W4:Y:S01]  /*83430*/  LDL.LU.64 R12, [R1+0x90] ;  /* 0x00009000010c7983 */ /* 0x000f220000300a00 */
[----:B------:R-:W-:-:S02]  /*83440*/  IMAD.MOV.U32 R24, RZ, RZ, R15 ;  /* 0x000000ffff187224 */ /* 0x000fc400078e000f */
[----:B------:R-:W-:Y:S02]  /*83450*/  IMAD.MOV.U32 R25, RZ, RZ, R14 ;  /* 0x000000ffff197224 */ /* 0x000fe400078e000e */
[----:B------:R-:W-:Y:S02]  /*83460*/  IMAD.MOV.U32 R2, RZ, RZ, R17 ;  /* 0x000000ffff027224 */ /* 0x000fe400078e0011 */
[----:B------:R-:W0:Y:S04]  /*83470*/  LDSM.16.MT88.4 R16, [R29+0x40800] ;  /* 0x040800001d10783b */ /* 0x000e280000004200 */
[----:B----4-:R1:W-:Y:S04]  /*83480*/  STL.64 [R1+0x86e8], R12 ;  /* 0x0086e80c01007387 */ /* 0x0103e80000100a00 */
[----:B-1----:R-:W4:Y:S04]  /*83490*/  LDL.LU.64 R12, [R1+0x850] ;  /* 0x00085000010c7983 */ /* 0x002f280000300a00 */
[----:B------:R-:W4:Y:S04]  /*834a0*/  LDL.LU.64 R14, [R1+0x858] ;  /* 0x00085800010e7983 */ /* 0x000f280000300a00 */
[----:B------:R1:W-:Y:S04]  /*834b0*/  STL.64 [R1+0x8648], R24 ;  /* 0x0086481801007387 */ /* 0x0003e80000100a00 */
[----:B0-----:R3:W-:Y:S04]  /*834c0*/  STL.64 [R1+0x8548], R18 ;  /* 0x0085481201007387 */ /* 0x0017e80000100a00 */
[----:B------:R0:W-:Y:S01]  /*834d0*/  STL.64 [R1+0x8540], R16 ;  /* 0x0085401001007387 */ /* 0x0001e20000100a00 */
[----:B-1----:R-:W-:-:S02]  /*834e0*/  IMAD.MOV.U32 R24, RZ, RZ, R7 ;  /* 0x000000ffff187224 */ /* 0x002fc400078e0007 */
[----:B------:R-:W-:Y:S02]  /*834f0*/  IMAD.MOV.U32 R25, RZ, RZ, R6 ;  /* 0x000000ffff197224 */ /* 0x000fe400078e0006 */
[----:B---3--:R-:W-:-:S03]  /*83500*/  IMAD.MOV.U32 R19, RZ, RZ, R4 ;  /* 0x000000ffff137224 */ /* 0x008fc600078e0004 */
[----:B------:R-:W-:Y:S01]  /*83510*/  STL.64 [R1+0x8660], R24 ;  /* 0x0086601801007387 */ /* 0x000fe20000100a00 */
[----:B------:R-:W-:Y:S02]  /*83520*/  IMAD.MOV.U32 R18, RZ, RZ, R5 ;  /* 0x000000ffff127224 */ /* 0x000fe400078e0005 */
[----:B0-----:R-:W-:Y:S02]  /*83530*/  IMAD.MOV.U32 R16, RZ, RZ, R28 ;  /* 0x000000ffff107224 */ /* 0x001fe400078e001c */
[----:B------:R-:W-:Y:S01]  /*83540*/  IMAD.MOV.U32 R17, RZ, RZ, R10 ;  /* 0x000000ffff117224 */ /* 0x000fe200078e000a */
[C---:B----4-:R-:W-:Y:S11]  /*83550*/  HMMA.16816.F32 R12, R20.reuse, R4, R12 ;  /* 0x00000004140c723c */ /* 0x050ff6000000180c */
[----:B------:R-:W-:Y:S11]  /*83560*/  @!UPT UIADD3 URZ, URZ, URZ, URZ ;  /* 0x0000003f3f3ff290 */ /* 0x000ff6000fffe03f */
[----:B------:R-:W-:Y:S01]  /*83570*/  @!UPT UIADD3 URZ, URZ, URZ, URZ ;  /* 0x0000003f3f3ff290 */ /* 0x000fe2000fffe03f */
[----:B------:R0:W-:Y:S04]  /*83580*/  STL.64 [R1+0x1b0], R12 ;  /* 0x0001b00c01007387 */ /* 0x0001e80000100a00 */
[----:B------:R1:W-:Y:S04]  /*83590*/  STL.64 [R1+0x1b8], R14 ;  /* 0x0001b80e01007387 */ /* 0x0003e80000100a00 */
[----:B0-----:R-:W2:Y:S04]  /*835a0*/  LDL.LU.64 R12, [R1+0x650] ;  /* 0x00065000010c7983 */ /* 0x001ea80000300a00 */
[----:B-1----:R-:W2:Y:S04]  /*835b0*/  LDL.LU.64 R14, [R1+0x658] ;  /* 0x00065800010e7983 */ /* 0x002ea80000300a00 */
[----:B------:R-:W3:Y:S04]  /*835c0*/  LDL.LU.64 R4, [R1+0x640] ;  /* 0x0006400001047983 */ /* 0x000ee80000300a00 */
[----:B------:R-:W3:Y:S04]  /*835d0*/  LDL.LU.64 R6, [R1+0x648] ;  /* 0x0006480001067983 */ /* 0x000ee80000300a00 */
[----:B------:R-:W-:Y:S04]  /*835e0*/  STL.64 [R1+0x86a8], R18 ;  /* 0x0086a81201007387 */ /* 0x000fe80000100a00 */
[----:B------:R0:W-:Y:S04]  /*835f0*/  STL.64 [R1+0x86a0], R16 ;  /* 0x0086a01001007387 */ /* 0x0001e80000100a00 */
[----:B0-----:R-:W4:Y:S04]  /*83600*/  LDL.LU.64 R16, [R1+0x610] ;  /* 0x0006100001107983 */ /* 0x001f280000300a00 */
[----:B------:R-:W2:Y:S04]  /*83610*/  LDL.LU.64 R18, [R1+0x618] ;  /* 0x0006180001127983 */ /* 0x000ea80000300a00 */
[----:B--2---:R-:W-:Y:S04]  /*83620*/  STL.64 [R1+0x86c0], R18 ;  /* 0x0086c01201007387 */ /* 0x004fe80000100a00 */
[----:B----4-:R0:W-:Y:S04]  /*83630*/  STL.64 [R1+0x86b8], R16 ;  /* 0x0086b81001007387 */ /* 0x0101e80000100a00 */
[----:B0-----:R-:W2:Y:S04]  /*83640*/  LDL.LU.64 R16, [R1+0x620] ;  /* 0x0006200001107983 */ /* 0x001ea80000300a00 */
[----:B------:R-:W4:Y:S01]  /*83650*/  LDL.LU.64 R18, [R1+0x628] ;  /* 0x0006280001127983 */ /* 0x000f220000300a00 */
[----:B------:R-:W-:Y:S01]  /*83660*/  HMMA.16816.F32 R12, R20, R8, R12 ;  /* 0x00000008140c723c */ /* 0x000fe2000000180c */
[----:B------:R-:W-:-:S02]  /*83670*/  IMAD.MOV.U32 R24, RZ, RZ, R3 ;  /* 0x000000ffff187224 */ /* 0x000fc400078e0003 */
[----:B------:R-:W-:Y:S02]  /*83680*/  IMAD.MOV.U32 R25, RZ, RZ, R0 ;  /* 0x000000ffff197224 */ /* 0x000fe400078e0000 */
[----:B------:R-:W-:Y:S02]  /*83690*/  IMAD.MOV.U32 R29, RZ, RZ, R8 ;  /* 0x000000ffff1d7224 */ /* 0x000fe400078e0008 */
[----:B------:R-:W-:Y:S01]  /*836a0*/  IMAD.MOV.U32 R0, RZ, RZ, R9 ;  /* 0x000000ffff007224 */ /* 0x000fe200078e0009 */
[----:B----4-:R-:W-:Y:S04]  /*836b0*/  STL.64 [R1+0x86d8], R18 ;  /* 0x0086d81201007387 */ /* 0x010fe80000100a00 */
[----:B--2---:R0:W-:Y:S04]  /*836c0*/  STL.64 [R1+0x86d0], R16 ;  /* 0x0086d01001007387 */ /* 0x0041e80000100a00 */
[----:B0-----:R-:W2:Y:S04]  /*836d0*/  LDL.LU.64 R16, [R1+0x630] ;  /* 0x0006300001107983 */ /* 0x001ea80000300a00 */
[----:B------:R-:W2:Y:S04]  /*836e0*/  LDL.LU.64 R18, [R1+0x638] ;  /* 0x0006380001127983 */ /* 0x000ea80000300a00 */
[----:B------:R0:W-:Y:S04]  /*836f0*/  STL.64 [R1+0x8688], R24 ;  /* 0x0086881801007387 */ /* 0x0001e80000100a00 */
[----:B0-----:R-:W4:Y:S04]  /*83700*/  LDL.LU.64 R24, [R1+0x5f0] ;  /* 0x0005f00001187983 */ /* 0x001f280000300a00 */
[----:B------:R-:W4:Y:S04]  /*83710*/  LDL.LU.64 R26, [R1+0x5f8] ;  /* 0x0005f800011a7983 */ /* 0x000f280000300a00 */
[----:B------:R0:W-:Y:S04]  /*83720*/  STL.64 [R1+0x1a0], R12 ;  /* 0x0001a00c01007387 */ /* 0x0001e80000100a00 */
[----:B------:R-:W-:Y:S04]  /*83730*/  STL.64 [R1+0x1a8], R14 ;  /* 0x0001a80e01007387 */ /* 0x000fe80000100a00 */
[----:B0-----:R-:W2:Y:S04]  /*83740*/  LDL.LU.64 R12, [R1+0x86e8] ;  /* 0x0086e800010c7983 */ /* 0x001ea80000300a00 */
[----:B------:R-:W3:Y:S01]  /*83750*/  LDL.LU.64 R8, [R1+0x86e0] ;  /* 0x0086e00001087983 */ /* 0x000ee20000300a00 */
[C---:B--2---:R-:W-:Y:S08]  /*83760*/  HMMA.16816.F32 R16, R20.reuse, R12, R16 ;  /* 0x0000000c1410723c */ /* 0x044ff00000001810 */
[----:B---3--:R-:W-:Y:S01]  /*83770*/  HMMA.16816.F32 R4, R20, R8, R4 ;  /* 0x000000081404723c */ /* 0x008fe20000001804 */
[----:B------:R-:W-:-:S06]  /*83780*/  IMAD.MOV.U32 R10, RZ, RZ, R9 ;  /* 0x000000ffff0a7224 */ /* 0x000fcc00078e0009 */
[----:B------:R-:W-:Y:S11]  /*83790*/  IMAD.MOV.U32 R9, RZ, RZ, R12 ;  /* 0x000000ffff097224 */ /* 0x000ff600078e000c */
[----:B------:R-:W-:Y:S05]  /*837a0*/  @!UPT UIADD3 URZ, URZ, URZ, URZ ;  /* 0x0000003f3f3ff290 */ /* 0x000fea000fffe03f */
[----:B------:R-:W-:Y:S04]  /*837b0*/  STL.64 [R1+0x190], R4 ;  /* 0x0001900401007387 */ /* 0x000fe80000100a00 */
[----:B------:R0:W-:Y:S04]  /*837c0*/  STL.64 [R1+0x198], R6 ;  /* 0x0001980601007387 */ /* 0x0001e80000100a00 */
[----:B------:R-:W-:Y:S04]  /*837d0*/  STL.64 [R1+0x180], R16 ;  /* 0x0001801001007387 */ /* 0x000fe80000100a00 */
[----:B------:R1:W-:Y:S01]  /*837e0*/  STL.64 [R1+0x188], R18 ;  /* 0x0001881201007387 */ /* 0x0003e20000100a00 */
[----:B0-----:R-:W-:-:S03]  /*837f0*/  IMAD.MOV.U32 R7, RZ, RZ, R13 ;  /* 0x000000ffff077224 */ /* 0x001fc600078e000d */
[----:B-1----:R-:W2:Y:S04]  /*83800*/  LDL.LU.64 R18, [R1+0x86d8] ;  /* 0x0086d80001127983 */ /* 0x002ea80000300a00 */
[----:B------:R-:W2:Y:S04]  /*83810*/  LDL.LU.64 R16, [R1+0x86d0] ;  /* 0x0086d00001107983 */ /* 0x000ea80000300a00 */
[----:B------:R-:W2:Y:S01]  /*83820*/  LDL.LU.64 R12, [R1+0x86c8] ;  /* 0x0086c800010c7983 */ /* 0x000ea20000300a00 */
[----:B------:R-:W-:Y:S01]  /*83830*/  IMAD.MOV.U32 R6, RZ, RZ, R8 ;  /* 0x000000ffff067224 */ /* 0x000fe200078e0008 */
[----:B--2---:R-:W-:Y:S01]  /*83840*/  HMMA.16816.F32 R16, R20, R12, R16 ;  /* 0x0000000c1410723c */ /* 0x004fe20000001810 */
[----:B------:R-:W-:-:S02]  /*83850*/  IMAD.MOV.U32 R5, RZ, RZ, R12 ;  /* 0x000000ffff057224 */ /* 0x000fc400078e000c */
[----:B------:R-:W-:Y:S11]  /*83860*/  IMAD.MOV.U32 R8, RZ, RZ, R13 ;  /* 0x000000ffff087224 */ /* 0x000ff600078e000d */
[----:B------:R-:W-:Y:S09]  /*83870*/  @!UPT UIADD3 URZ, URZ, URZ, URZ ;  /* 0x0000003f3f3ff290 */ /* 0x000ff2000fffe03f */
[----:B------:R-:W-:Y:S04]  /*83880*/  STL.64 [R1+0x170], R16 ;  /* 0x0001701001007387 */ /* 0x000fe80000100a00 */
[----:B------:R0:W-:Y:S04]  /*83890*/  STL.64 [R1+0x178], R18 ;  /* 0x0001781201007387 */ /* 0x0001e80000100a00 */
[----:B0-----:R-:W2:Y:S04]  /*838a0*/  LDL.LU.64 R18, [R1+0x86c0] ;  /* 0x0086c00001127983 */ /* 0x001ea80000300a00 */
[----:B------:R-:W2:Y:S04]  /*838b0*/  LDL.LU.64 R16, [R1+0x86b8] ;  /* 0x0086b80001107983 */ /* 0x000ea80000300a00 */
[----:B------:R-:W2:Y:S02]  /*838c0*/  LDL.LU.64 R12, [R1+0x86b0] ;  /* 0x0086b000010c7983 */ /* 0x000ea40000300a00 */
[C---:B--2---:R-:W-:Y:S01]  /*838d0*/  HMMA.16816.F32 R16, R20.reuse, R12, R16 ;  /* 0x0000000c1410723c */ /* 0x044fe20000001810 */
[----:B------:R-:W-:Y:S11]  /*838e0*/  IMAD.MOV.U32 R3, RZ, RZ, R13 ;  /* 0x000000ffff037224 */ /* 0x000ff600078e000d */
[----:B------:R-:W-:Y:S11]  /*838f0*/  @!UPT UIADD3 URZ, URZ, URZ, URZ ;  /* 0x0000003f3f3ff290 */ /* 0x000ff6000fffe03f */
[----:B------:R-:W-:Y:S04]  /*83900*/  STL.64 [R1+0x160], R16 ;  /* 0x0001601001007387 */ /* 0x000fe80000100a00 */
[----:B------:R0:W-:Y:S04]  /*83910*/  STL.64 [R1+0x168], R18 ;  /* 0x0001681201007387 */ /* 0x0001e80000100a00 */
[----:B0-----:R-:W2:Y:S04]  /*83920*/  LDL.LU.64 R18, [R1+0x86a8] ;  /* 0x0086a80001127983 */ /* 0x001ea80000300a00 */
[----:B------:R-:W3:Y:S04]  /*83930*/  LDL.LU.64 R16, [R1+0x86a0] ;  /* 0x0086a00001107983 */ /* 0x000ee80000300a00 */
[----:B------:R-:W4:Y:S02]  /*83940*/  LDL.LU.64 R12, [R1+0x8698] ;  /* 0x00869800010c7983 */ /* 0x000f240000300a00 */
[----:B----4-:R-:W-:Y:S01]  /*83950*/  HMMA.16816.F32 R24, R20, R12, R24 ;  /* 0x0000000c1418723c */ /* 0x010fe20000001818 */
[----:B------:R-:W-:-:S02]  /*83960*/  IMAD.MOV.U32 R11, RZ, RZ, R12 ;  /* 0x000000ffff0b7224 */ /* 0x000fc400078e000c */
[----:B------:R-:W-:Y:S11]  /*83970*/  IMAD.MOV.U32 R4, RZ, RZ, R13 ;  /* 0x000000ffff047224 */ /* 0x000ff600078e000d */
[----:B------:R-:W-:Y:S09]  /*83980*/  @!UPT UIADD3 URZ, URZ, URZ, URZ ;  /* 0x0000003f3f3ff290 */ /* 0x000ff2000fffe03f */
[----:B------:R0:W-:Y:S04]  /*83990*/  STL.64 [R1+0x150], R24 ;  /* 0x0001501801007387 */ /* 0x0001e80000100a00 */
[----:B------:R1:W-:Y:S04]  /*839a0*/  STL.64 [R1+0x158], R26 ;  /* 0x0001581a01007387 */ /* 0x0003e80000100a00 */
[----:B------:R-:W3:Y:S04]  /*839b0*/  LDL.LU.64 R12, [R1+0x5e0] ;  /* 0x0005e000010c7983 */ /* 0x000ee80000300a00 */
[----:B------:R-:W3:Y:S04]  /*839c0*/  LDL.LU.64 R14, [R1+0x5e8] ;  /* 0x0005e800010e7983 */ /* 0x000ee80000300a00 */
[----:B0-----:R-:W4:Y:S04]  /*839d0*/  LDL.LU.64 R24, [R1+0x5d0] ;  /* 0x0005d00001187983 */ /* 0x001f280000300a00 */
[----:B-1----:R-:W4:Y:S04]  /*839e0*/  LDL.LU.64 R26, [R1+0x5d8] ;  /* 0x0005d800011a7983 */ /* 0x002f280000300a00 */
[----:B------:R-:W-:Y:S04]  /*839f0*/  STL.64 [R1+0x8658], R6 ;  /* 0x0086580601007387 */ /* 0x000fe80000100a00 */
[----:B------:R0:W-:Y:S04]  /*83a00*/  STL.64 [R1+0x8650], R4 ;  /* 0x0086500401007387 */ /* 0x0001e80000100a00 */
[----:B0-----:R-:W2:Y:S04]  /*83a10*/  LDL.LU.64 R4, [R1+0x7c0] ;  /* 0x0007c00001047983 */ /* 0x001ea80000300a00 */
[----:B------:R-:W2:Y:S01]  /*83a20*/  LDL.LU.64 R6, [R1+0x7c8] ;  /* 0x0007c80001067983 */ /* 0x000ea20000300a00 */
[C---:B---3--:R-:W-:Y:S03]  /*83a30*/  HMMA.16816.F32 R12, R20.reuse, R16, R12 ;  /* 0x00000010140c723c */ /* 0x048fe6000000180c */
[----:B--2---:R-:W-:Y:S04]  /*83a40*/  STL.64 [R1+0x8670], R6 ;  /* 0x0086700601007387 */ /* 0x004fe80000100a00 */
[----:B------:R0:W-:Y:S04]  /*83a50*/  STL.64 [R1+0x8668], R4 ;  /* 0x0086680401007387 */ /* 0x0001e80000100a00 */
[----:B0-----:R-:W2:Y:S04]  /*83a60*/  LDL.LU.64 R4, [R1+0x7d0] ;  /* 0x0007d00001047983 */ /* 0x001ea80000300a00 */
[----:B------:R-:W2:Y:S04]  /*83a70*/  LDL.LU.64 R6, [R1+0x7d8] ;  /* 0x0007d80001067983 */ /* 0x000ea80000300a00 */
[----:B------:R-:W-:Y:S04]  /*83a80*/  STL.64 [R1+0x8640], R10 ;  /* 0x0086400a01007387 */ /* 0x000fe80000100a00 */
[----:B------:R0:W-:Y:S04]  /*83a90*/  STL.64 [R1+0x8638], R8 ;  /* 0x0086380801007387 */ /* 0x0001e80000100a00 */
[----:B0-----:R-:W3:Y:S04]  /*83aa0*/  LDL.LU.64 R8, [R1+0x740] ;  /* 0x0007400001087983 */ /* 0x001ee80000300a00 */
[----:B------:R-:W3:Y:S04]  /*83ab0*/  LDL.LU.64 R10, [R1+0x748] ;  /* 0x00074800010a7983 */ /* 0x000ee80000300a00 */
[----:B------:R0:W-:Y:S04]  /*83ac0*/  STL.64 [R1+0x140], R12 ;  /* 0x0001400c01007387 */ /* 0x0001e80000100a00 */
[----:B------:R1:W-:Y:S04]  /*83ad0*/  STL.64 [R1+0x148], R14 ;  /* 0x0001480e01007387 */ /* 0x0003e80000100a00 */
[----:B0-----:R-:W4:Y:S04]  /*83ae0*/  LDL.LU.64 R12, [R1+0x8690] ;  /* 0x00869000010c7983 */ /* 0x001f280000300a00 */
[----:B------:R-:W-:Y:S01]  /*83af0*/  STL.64 [R1+0x8558], R16 ;  /* 0x0085581001007387 */ /* 0x000fe20000100a00 */
[----:B----4-:R-:W-:Y:S03]  /*83b00*/  HMMA.16816.F32 R20, R20, R12, R24 ;  /* 0x0000000c1414723c */ /* 0x010fe60000001818 */
[----:B------:R-:W2:Y:S01]  /*83b10*/  LDL.LU.64 R24, [R1+0x8688] ;  /* 0x0086880001187983 */ /* 0x000ea20000300a00 */
[----:B------:R-:W-:-:S03]  /*83b20*/  IMAD.MOV.U32 R28, RZ, RZ, R13 ;  /* 0x000000ffff1c7224 */ /* 0x000fc600078e000d */
[----:B-1----:R-:W2:Y:S11]  /*83b30*/  LDL.LU.64 R14, [R1+0x8680] ;  /* 0x00868000010e7983 */ /* 0x002eb60000300a00 */
[----:B------:R-:W-:Y:S05]  /*83b40*/  @!UPT UIADD3 URZ, URZ, URZ, URZ ;  /* 0x0000003f3f3ff290 */ /* 0x000fea000fffe03f */
[----:B------:R0:W-:Y:S04]  /*83b50*/  STL.64 [R1+0x130], R20 ;  /* 0x0001301401007387 */ /* 0x0001e80000100a00 */
[----:B------:R1:W-:Y:S04]  /*83b60*/  STL.64 [R1+0x138], R22 ;  /* 0x0001381601007387 */ /* 0x0003e80000100a00 */
[----:B------:R-:W2:Y:S04]  /*83b70*/  LDL.LU.64 R12, [R1+0x8678] ;  /* 0x00867800010c7983 */ /* 0x000ea80000300a00 */
[----:B0-----:R-:W4:Y:S04]  /*83b80*/  LDL.LU.64 R20, [R1+0x720] ;  /* 0x0007200001147983 */ /* 0x001f280000300a00 */
[----:B-1----:R-:W4:Y:S01]  /*83b90*/  LDL.LU.64 R22, [R1+0x728] ;  /* 0x0007280001167983 */ /* 0x002f220000300a00 */
        /* <DEDUP_REMOVED lines=13> */
[----:B0-----:R-:W3:Y:S02]  /*83c70*/  LDL.LU.64 R24, [R1+0x8648] ;  /* 0x0086480001187983 */ /* 0x001ee40000300a00 */
[C---:B---3--:R-:W-:Y:S02]  /*83c80*/  HMMA.16816.F32 R24, R12.reuse, R24, R8 ;  /* 0x000000180c18723c */ /* 0x048fe40000001808 */
[----:B------:R-:W3:Y:S04]  /*83c90*/  LDL.LU.64 R10, [R1+0x8640] ;  /* 0x00864000010a7983 */ /* 0x000ee80000300a00 */
[----:B------:R-:W2:Y:S11]  /*83ca0*/  LDL.LU.64 R8, [R1+0x8638] ;  /* 0x0086380001087983 */ /* 0x000eb60000300a00 */
[----:B------:R-:W-:Y:S06]  /*83cb0*/  @!UPT UIADD3 URZ, URZ, URZ, URZ ;  /* 0x0000003f3f3ff290 */ /* 0x000fec000fffe03f */
[----:B------:R-:W-:Y:S04]  /*83cc0*/  STL.64 [R1+0x100], R24 ;  /* 0x0001001801007387 */ /* 0x000fe80000100a00 */
[----:B------:R0:W-:Y:S04]  /*83cd0*/  STL.64 [R1+0x108], R26 ;  /* 0x0001081a01007387 */ /* 0x0001e80000100a00 */
[----:B0-----:R-:W2:Y:S04]  /*83ce0*/  LDL.LU.64 R26, [R1+0x8630] ;  /* 0x00863000011a7983 */ /* 0x001ea80000300a00 */
[----:B------:R-:W4:Y:S02]  /*83cf0*/  LDL.LU.64 R24, [R1+0x8628] ;  /* 0x0086280001187983 */ /* 0x000f240000300a00 */
[----:B----4-:R-:W-:Y:S07]  /*83d00*/  HMMA.16816.F32 R20, R12, R24, R20 ;  /* 0x000000180c14723c */ /* 0x010fee0000001814 */
[----:B---3--:R-:W-:-:S02]  /*83d10*/  IMAD.MOV.U32 R24, RZ, RZ, R11 ;  /* 0x000000ffff187224 */ /* 0x008fc400078e000b */
[----:B--2---:R-:W-:Y:S11]  /*83d20*/  IMAD.MOV.U32 R25, RZ, RZ, R4 ;  /* 0x000000ffff197224 */ /* 0x004ff600078e0004 */
[----:B------:R-:W-:Y:S03]  /*83d30*/  @!UPT UIADD3 URZ, URZ, URZ, URZ ;  /* 0x0000003f3f3ff290 */ /* 0x000fe6000fffe03f */
[----:B------:R0:W-:Y:S04]  /*83d40*/  STL.64 [R1+0xf0], R20 ;  /* 0x0000f01401007387 */ /* 0x0001e80000100a00 */
[----:B------:R1:W-:Y:S04]  /*83d50*/  STL.64 [R1+0xf8], R22 ;  /* 0x0000f81601007387 */ /* 0x0003e80000100a00 */
[----:B0-----:R-:W2:Y:S04]  /*83d60*/  LDL.LU.64 R20, [R1+0x710] ;  /* 0x0007100001147983 */ /* 0x001ea80000300a00 */
[----:B-1----:R-:W2:Y:S04]  /*83d70*/  LDL.LU.64 R22, [R1+0x718] ;  /* 0x0007180001167983 */ /* 0x002ea80000300a00 */
[----:B------:R-:W-:Y:S04]  /*83d80*/  STL.64 [R1+0x8520], R26 ;  /* 0x0085201a01007387 */ /* 0x000fe80000100a00 */
[----:B------:R-:W3:Y:S04]  /*83d90*/  LDL.LU R11, [R1+0x8620] ;  /* 0x00862000010b7983 */ /* 0x000ee80000300800 */
[----:B------:R-:W4:Y:S04]  /*83da0*/  LDL.LU R4, [R1+0x861c] ;  /* 0x00861c0001047983 */ /* 0x000f280000300800 */
[----:B------:R0:W-:Y:S02]  /*83db0*/  STL.64 [R1+0x8560], R24 ;  /* 0x0085601801007387 */ /* 0x0001e40000100a00 */
[----:B0-----:R-:W-:-:S02]  /*83dc0*/  IMAD.MOV.U32 R24, RZ, RZ, R5 ;  /* 0x000000ffff187224 */ /* 0x001fc400078e0005 */
[----:B------:R-:W-:Y:S01]  /*83dd0*/  IMAD.MOV.U32 R25, RZ, RZ, R8 ;  /* 0x000000ffff197224 */ /* 0x000fe200078e0008 */
[----:B------:R-:W4:Y:S04]  /*83de0*/  LDL.LU R5, [R1+0x8618] ;  /* 0x0086180001057983 */ /* 0x000f280000300800 */
[----:B------:R-:W2:Y:S04]  /*83df0*/  LDL.LU R8, [R1+0x8614] ;  /* 0x0086140001087983 */ /* 0x000ea80000300800 */
[----:B------:R0:W-:Y:S02]  /*83e00*/  STL.64 [R1+0x8578], R24 ;  /* 0x0085781801007387 */ /* 0x0001e40000100a00 */
[----:B0-----:R-:W-:-:S02]  /*83e10*/  IMAD.MOV.U32 R24, RZ, RZ, R9 ;  /* 0x000000ffff187224 */ /* 0x001fc400078e0009 */
[----:B------:R-:W2:Y:S01]  /*83e20*/  LDL.LU R9, [R1+0x8610] ;  /* 0x0086100001097983 */ /* 0x000ea20000300800 */
[----:B------:R-:W-:-:S03]  /*83e30*/  IMAD.MOV.U32 R25, RZ, RZ, R7 ;  /* 0x000000ffff197224 */ /* 0x000fc600078e0007 */
[----:B------:R-:W3:Y:S04]  /*83e40*/  LDL.LU R7, [R1+0x860c] ;  /* 0x00860c0001077983 */ /* 0x000ee80000300800 */
[----:B------:R0:W-:Y:S02]  /*83e50*/  STL.64 [R1+0x8590], R24 ;  /* 0x0085901801007387 */ /* 0x0001e40000100a00 */
[----:B0-----:R-:W-:Y:S02]  /*83e60*/  IMAD.MOV.U32 R24, RZ, RZ, R6 ;  /* 0x000000ffff187224 */ /* 0x001fe400078e0006 */
[----:B------:R-:W-:Y:S01]  /*83e70*/  IMAD.MOV.U32 R25, RZ, RZ, R10 ;  /* 0x000000ffff197224 */ /* 0x000fe200078e000a */
[----:B------:R-:W3:Y:S04]  /*83e80*/  LDL.LU R6, [R1+0x8608] ;  /* 0x0086080001067983 */ /* 0x000ee80000300800 */
[----:B------:R-:W3:Y:S04]  /*83e90*/  LDL.LU R10, [R1+0x8604] ;  /* 0x00860400010a7983 */ /* 0x000ee80000300800 */
[----:B------:R0:W-:Y:S02]  /*83ea0*/  STL.64 [R1+0x85a8], R24 ;  /* 0x0085a81801007387 */ /* 0x0001e40000100a00 */
[----:B0-----:R-:W-:-:S02]  /*83eb0*/  IMAD.MOV.U32 R24, RZ, RZ, R29 ;  /* 0x000000ffff187224 */ /* 0x001fc400078e001d */
[----:B------:R-:W-:-:S05]  /*83ec0*/  IMAD.MOV.U32 R25, RZ, RZ, R0 ;  /* 0x000000ffff197224 */ /* 0x000fca00078e0000 */
[----:B------:R0:W-:Y:S02]  /*83ed0*/  STL.64 [R1+0x85c0], R24 ;  /* 0x0085c01801007387 */ /* 0x0001e40000100a00 */
[----:B0-----:R-:W-:Y:S02]  /*83ee0*/  IMAD.MOV.U32 R24, RZ, RZ, R19 ;  /* 0x000000ffff187224 */ /* 0x001fe400078e0013 */
[----:B------:R-:W-:Y:S01]  /*83ef0*/  IMAD.MOV.U32 R25, RZ, RZ, R18 ;  /* 0x000000ffff197224 */ /* 0x000fe200078e0012 */
[C---:B--2---:R-:W-:Y:S11]  /*83f00*/  HMMA.16816.F32 R20, R12.reuse, R8, R20 ;  /* 0x000000080c14723c */ /* 0x044ff60000001814 */
[----:B------:R-:W-:Y:S11]  /*83f10*/  @!UPT UIADD3 URZ, URZ, URZ, URZ ;  /* 0x0000003f3f3ff290 */ /* 0x000ff6000fffe03f */
[----:B------:R-:W-:Y:S01]  /*83f20*/  @!UPT UIADD3 URZ, URZ, URZ, URZ ;  /* 0x0000003f3f3ff290 */ /* 0x000fe2000fffe03f */
[----:B------:R-:W-:Y:S04]  /*83f30*/  STL.64 [R1+0xe0], R20 ;  /* 0x0000e01401007387 */ /* 0x000fe80000100a00 */
[----:B------:R3:W-:Y:S02]  /*83f40*/  STL.64 [R1+0x85d8], R24 ;  /* 0x0085d81801007387 */ /* 0x0007e40000100a00 */
[----:B---3--:R-:W-:Y:S02]  /*83f50*/  IMAD.MOV.U32 R24, RZ, RZ, R11 ;  /* 0x000000ffff187224 */ /* 0x008fe400078e000b */
[----:B------:R-:W-:Y:S01]  /*83f60*/  IMAD.MOV.U32 R25, RZ, RZ, R2 ;  /* 0x000000ffff197224 */ /* 0x000fe200078e0002 */
[----:B------:R-:W2:Y:S04]  /*83f70*/  LDL.LU R11, [R1+0x8600] ;  /* 0x00860000010b7983 */ /* 0x000ea80000300800 */
[----:B------:R0:W-:Y:S04]  /*83f80*/  STL.64 [R1+0x85f8], R24 ;  /* 0x0085f81801007387 */ /* 0x0001e80000100a00 */
[----:B0-----:R-:W4:Y:S04]  /*83f90*/  LDL.LU.64 R24, [R1+0x700] ;  /* 0x0007000001187983 */ /* 0x001f280000300a00 */
[----:B------:R-:W4:Y:S04]  /*83fa0*/  LDL.LU.64 R26, [R1+0x708] ;  /* 0x00070800011a7983 */ /* 0x000f280000300a00 */
[----:B------:R-:W3:Y:S04]  /*83fb0*/  LDL.LU.64 R16, [R1+0x580] ;  /* 0x0005800001107983 */ /* 0x000ee80000300a00 */
[----:B------:R-:W2:Y:S04]  /*83fc0*/  LDL.LU.64 R18, [R1+0x588] ;  /* 0x0005880001127983 */ /* 0x000ea80000300a00 */
[----:B--2---:R-:W-:Y:S04]  /*83fd0*/  STL.64 [R1+0x8570], R18 ;  /* 0x0085701201007387 */ /* 0x004fe80000100a00 */
[----:B---3--:R0:W-:Y:S04]  /*83fe0*/  STL.64 [R1+0x8568], R16 ;  /* 0x0085681001007387 */ /* 0x0081e80000100a00 */
[----:B0-----:R-:W2:Y:S04]  /*83ff0*/  LDL.LU.64 R16, [R1+0x590] ;  /* 0x0005900001107983 */ /* 0x001ea80000300a00 */
[----:B------:R-:W3:Y:S04]  /*84000*/  LDL.LU.64 R18, [R1+0x598] ;  /* 0x0005980001127983 */ /* 0x000ee80000300a00 */
[----:B---3--:R-:W-:Y:S04]  /*84010*/  STL.64 [R1+0x8588], R18 ;  /* 0x0085881201007387 */ /* 0x008fe80000100a00 */
[----:B--2---:R0:W-:Y:S04]  /*84020*/  STL.64 [R1+0x8580], R16 ;  /* 0x0085801001007387 */ /* 0x0041e80000100a00 */
        /* <DEDUP_REMOVED lines=9> */
[----:B------:R-:W3:Y:S01]  /*840c0*/  LDL.LU.64 R18, [R1+0x5c8] ;  /* 0x0005c80001127983 */ /* 0x000ee20000300a00 */
[----:B----4-:R-:W-:Y:S03]  /*840d0*/  HMMA.16816.F32 R24, R12, R4, R24 ;  /* 0x000000040c18723c */ /* 0x010fe60000001818 */
[----:B---3--:R-:W-:Y:S04]  /*840e0*/  STL.64 [R1+0x85d0], R18 ;  /* 0x0085d01201007387 */ /* 0x008fe80000100a00 */
[----:B--2---:R0:W-:Y:S04]  /*840f0*/  STL.64 [R1+0x85c8], R16 ;  /* 0x0085c81001007387 */ /* 0x0041e80000100a00 */
[----:B0-----:R-:W2:Y:S04]  /*84100*/  LDL.LU.64 R16, [R1+0x660] ;  /* 0x0006600001107983 */ /* 0x001ea80000300a00 */
[----:B------:R-:W3:Y:S01]  /*84110*/  LDL.LU.64 R18, [R1+0x668] ;  /* 0x0006680001127983 */ /* 0x000ee20000300a00 */
        /* <DEDUP_REMOVED lines=8> */
[----:B------:R0:W-:Y:S04]  /*841a0*/  STL.64 [R1+0x8500], R10 ;  /* 0x0085000a01007387 */ /* 0x0001e80000100a00 */
[----:B------:R-:W4:Y:S04]  /*841b0*/  LDL.LU.64 R8, [R1+0x4b0] ;  /* 0x0004b00001087983 */ /* 0x000f280000300a00 */
[----:B0-----:R-:W4:Y:S04]  /*841c0*/  LDL.LU.64 R10, [R1+0x4b8] ;  /* 0x0004b800010a7983 */ /* 0x001f280000300a00 */
[----:B------:R-:W-:Y:S04]  /*841d0*/  STL [R1+0x826c], R0 ;  /* 0x00826c0001007387 */ /* 0x000fe80000100800 */
[----:B------:R-:W-:Y:S04]  /*841e0*/  STL [R1+0x8268], R29 ;  /* 0x0082681d01007387 */ /* 0x000fe80000100800 */
[----:B------:R0:W-:Y:S04]  /*841f0*/  STL.64 [R1+0xd0], R24 ;  /* 0x0000d01801007387 */ /* 0x0001e80000100a00 */
[----:B------:R2:W-:Y:S04]  /*84200*/  STL [R1+0xd8], R26 ;  /* 0x0000d81a01007387 */ /* 0x0005e80000100800 */
[----:B0-----:R-:W2:Y:S01]  /*84210*/  LDL.LU.64 R24, [R1+0x85f8] ;  /* 0x0085f80001187983 */ /* 0x001ea20000300a00 */
[----:B------:R-:W-:-:S02]  /*84220*/  IMAD.MOV.U32 R2, RZ, RZ, R27 ;  /* 0x000000ffff027224 */ /* 0x000fc400078e001b */
[----:B------:R-:W-:Y:S01]  /*84230*/  IMAD.MOV.U32 R5, RZ, RZ, R3 ;  /* 0x000000ffff057224 */ /* 0x000fe200078e0003 */
[----:B------:R-:W-:Y:S04]  /*84240*/  STL.64 [R1+0x8538], R6 ;  /* 0x0085380601007387 */ /* 0x000fe80000100a00 */
[----:B------:R-:W3:Y:S04]  /*84250*/  LDL.LU R4, [R1+0x70] ;  /* 0x0000700001047983 */ /* 0x000ee80000300800 */
[----:B------:R-:W3:Y:S04]  /*84260*/  LDL.LU R3, [R1+0x85f0] ;  /* 0x0085f00001037983 */ /* 0x000ee80000300800 */
        /* <DEDUP_REMOVED lines=37> */
[----:B------:R-:W3:Y:S04]  /*844c0*/  LDL.LU.64 R18, [R1+0x8570] ;  /* 0x0085700001127983 */ /* 0x000ee80000300a00 */
[----:B------:R-:W3:Y:S11]  /*844d0*/  LDL.LU.64 R16, [R1+0x8568] ;  /* 0x0085680001107983 */ /* 0x000ef60000300a00 */
[----:B------:R-:W-:Y:S06]  /*844e0*/  @!UPT UIADD3 URZ, URZ, URZ, URZ ;  /* 0x0000003f3f3ff290 */ /* 0x000fec000fffe03f */
[----:B------:R0:W-:Y:S04]  /*844f0*/  STL.64 [R1+0x520], R24 ;  /* 0x0005201801007387 */ /* 0x0001e80000100a00 */
[----:B------:R-:W-:Y:S04]  /*84500*/  STL.64 [R1+0x528], R26 ;  /* 0x0005281a01007387 */ /* 0x000fe80000100a00 */
[----:B0-----:R-:W4:Y:S01]  /*84510*/  LDL.LU.64 R24, [R1+0x8560] ;  /* 0x0085600001187983 */ /* 0x001f220000300a00 */
[C---:B---3--:R-:W-:Y:S03]  /*84520*/  HMMA.16816.F32 R4, R12.reuse, R4, R16 ;  /* 0x000000040c04723c */ /* 0x048fe60000001810 */
[----:B------:R-:W2:Y:S11]  /*84530*/  LDL.LU.64 R16, [R1+0x8558] ;  /* 0x0085580001107983 */ /* 0x000eb60000300a00 */
[----:B------:R-:W-:Y:S09]  /*84540*/  @!UPT UIADD3 URZ, URZ, URZ, URZ ;  /* 0x0000003f3f3ff290 */ /* 0x000ff2000fffe03f */
[----:B------:R-:W-:Y:S04]  /*84550*/  STL.64 [R1+0x540], R4 ;  /* 0x0005400401007387 */ /* 0x000fe80000100a00 */
[----:B------:R2:W-:Y:S01]  /*84560*/  STL.64 [R1+0x548], R6 ;  /* 0x0005480601007387 */ /* 0x0005e20000100a00 */
[C---:B----4-:R-:W-:Y:S08]  /*84570*/  HMMA.16816.F32 R8, R12.reuse, R24, R8 ;  /* 0x000000180c08723c */ /* 0x050ff00000001808 */
[----:B--2---:R-:W-:Y:S01]  /*84580*/  HMMA.16816.F32 R4, R12, R16, R20 ;  /* 0x000000100c04723c */ /* 0x004fe20000001814 */
[----:B------:R-:W2:Y:S11]  /*84590*/  LDL.LU.64 R16, [R1+0x490] ;  /* 0x0004900001107983 */ /* 0x000eb60000300a00 */
[----:B------:R-:W-:Y:S03]  /*845a0*/  @!UPT UIADD3 URZ, URZ, URZ, URZ ;  /* 0x0000003f3f3ff290 */ /* 0x000fe6000fffe03f */
[----:B------:R-:W-:Y:S04]  /*845b0*/  STL.64 [R1+0x560], R8 ;  /* 0x0005600801007387 */ /* 0x000fe80000100a00 */
[----:B------:R-:W-:Y:S04]  /*845c0*/  STL.64 [R1+0x568], R10 ;  /* 0x0005680a01007387 */ /* 0x000fe80000100a00 */
[----:B------:R-:W2:Y:S04]  /*845d0*/  LDL.LU.64 R18, [R1+0x498] ;  /* 0x0004980001127983 */ /* 0x000ea80000300a00 */
[----:B------:R0:W-:Y:S04]  /*845e0*/  STL.64 [R1+0x590], R4 ;  /* 0x0005900401007387 */ /* 0x0001e80000100a00 */
[----:B------:R1:W-:Y:S04]  /*845f0*/  STL.64 [R1+0x598], R6 ;  /* 0x0005980601007387 */ /* 0x0003e80000100a00 */
[----:B------:R-:W3:Y:S04]  /*84600*/  LDL.LU R24, [R1+0x2a0] ;  /* 0x0002a00001187983 */ /* 0x000ee80000300800 */
[----:B------:R-:W3:Y:S04]  /*84610*/  LDL.LU R25, [R1+0x2a4] ;  /* 0x0002a40001197983 */ /* 0x000ee80000300800 */
[----:B------:R-:W4:Y:S01]  /*84620*/  LDL.LU R26, [R1+0x2a8] ;  /* 0x0002a800011a7983 */ /* 0x000f220000300800 */
[----:B------:R-:W-:-:S03]  /*84630*/  IMAD.MOV.U32 R27, RZ, RZ, R3 ;  /* 0x000000ffff1b7224 */ /* 0x000fc600078e0003 */
[----:B------:R-:W2:Y:S04]  /*84640*/  LDL.LU R3, [R1+0x8554] ;  /* 0x0085540001037983 */ /* 0x000ea80000300800 */
[----:B0-----:R-:W2:Y:S04]  /*84650*/  LDL.LU R4, [R1+0x2b0] ;  /* 0x0002b00001047983 */ /* 0x001ea80000300800 */
[----:B------:R-:W2:Y:S04]  /*84660*/  LDL.LU R5, [R1+0x2b4] ;  /* 0x0002b40001057983 */ /* 0x000ea80000300800 */
[----:B-1----:R-:W2:Y:S04]  /*84670*/  LDL.LU R6, [R1+0x2b8] ;  /* 0x0002b80001067983 */ /* 0x002ea80000300800 */
[----:B------:R-:W2:Y:S04]  /*84680*/  LDL.LU R7, [R1+0x2bc] ;  /* 0x0002bc0001077983 */ /* 0x000ea80000300800 */
[----:B----4-:R0:W-:Y:S04]  /*84690*/  STL.64 [R1+0x8530], R26 ;  /* 0x0085301a01007387 */ /* 0x0101e80000100a00 */
[----:B---3--:R-:W-:Y:S04]  /*846a0*/  STL.64 [R1+0x8528], R24 ;  /* 0x0085281801007387 */ /* 0x008fe80000100a00 */
[----:B------:R-:W3:Y:S04]  /*846b0*/  LDL.64 R10, [R1+0x8] ;  /* 0x00000800010a7983 */ /* 0x000ee80000100a00 */
[----:B--2---:R-:W1:Y:S04]  /*846c0*/  LDSM.16.MT88.4 R20, [R3+0x40800] ;  /* 0x040800000314783b */ /* 0x004e680000004200 */
[----:B0-----:R-:W2:Y:S04]  /*846d0*/  LDL.64 R26, [R1+0x28] ;  /* 0x00002800011a7983 */ /* 0x001ea80000100a00 */
[----:B---3--:R0:W-:Y:S04]  /*846e0*/  STL.64 [R1+0x8518], R10 ;  /* 0x0085180a01007387 */ /* 0x0081e80000100a00 */
[----:B0-----:R-:W3:Y:S04]  /*846f0*/  LDL.64 R10, [R1+0x18] ;  /* 0x00001800010a7983 */ /* 0x001ee80000100a00 */
[----:B-1----:R-:W-:Y:S04]  /*84700*/  STL.64 [R1+0x8410], R22 ;  /* 0x0084101601007387 */ /* 0x002fe80000100a00 */
[----:B------:R0:W-:Y:S04]  /*84710*/  STL.64 [R1+0x8408], R20 ;  /* 0x0084081401007387 */ /* 0x0001e80000100a00 */
[----:B0-----:R-:W4:Y:S01]  /*84720*/  LDL.LU R20, [R1+0x40] ;  /* 0x0000400001147983 */ /* 0x001f220000300800 */
[----:B------:R-:W-:-:S03]  /*84730*/  IMAD.MOV.U32 R21, RZ, RZ, R28 ;  /* 0x000000ffff157224 */ /* 0x000fc600078e001c */
[----:B------:R-:W2:Y:S04]  /*84740*/  LDL.LU R28, [R1+0x8550] ;  /* 0x00855000011c7983 */ /* 0x000ea80000300800 */
[----:B------:R-:W2:Y:S04]  /*84750*/  LDL R22, [R1+0x48] ;  /* 0x0000480001167983 */ /* 0x000ea80000100800 */
[----:B------:R-:W2:Y:S04]  /*84760*/  LDL R23, [R1+0x4c] ;  /* 0x00004c0001177983 */ /* 0x000ea80000100800 */
[----:B------:R-:W-:Y:S01]  /*84770*/  STL [R1+0x8148], R3 ;  /* 0x0081480301007387 */ /* 0x000fe20000100800 */
[----:B----4-:R-:W-:Y:S03]  /*84780*/  HMMA.16816.F32 R12, R12, R20, R16 ;  /* 0x000000140c0c723c */ /* 0x010fe60000001810 */
[----:B------:R-:W2:Y:S04]  /*84790*/  LDL.LU.64 R18, [R1+0x8548] ;  /* 0x0085480001127983 */ /* 0x000ea80000300a00 */
[----:B------:R-:W2:Y:S11]  /*847a0*/  LDL.LU.64 R16, [R1+0x8540] ;  /* 0x0085400001107983 */ /* 0x000eb60000300a00 */
[----:B------:R-:W-:Y:S05]  /*847b0*/  @!UPT UIADD3 URZ, URZ, URZ, URZ ;  /* 0x0000003f3f3ff290 */ /* 0x000fea000fffe03f */
[----:B------:R-:W-:Y:S04]  /*847c0*/  STL.64 [R1+0x580], R12 ;  /* 0x0005800c01007387 */ /* 0x000fe80000100a00 */
[----:B------:R0:W-:Y:S04]  /*847d0*/  STL.64 [R1+0x588], R14 ;  /* 0x0005880e01007387 */ /* 0x0001e80000100a00 */
[----:B0-----:R-:W4:Y:S04]  /*847e0*/  LDL.64 R14, [R1+0x38] ;  /* 0x00003800010e7983 */ /* 0x001f280000100a00 */
[----:B----4-:R0:W-:Y:S04]  /*847f0*/  STL.64 [R1+0x84e0], R14 ;  /* 0x0084e00e01007387 */ /* 0x0101e80000100a00 */
[----:B------:R-:W4:Y:S04]  /*84800*/  LDL.LU R12, [R1+0x270] ;  /* 0x00027000010c7983 */ /* 0x000f280000300800 */
[----:B------:R-:W4:Y:S04]  /*84810*/  LDL.LU R13, [R1+0x274] ;  /* 0x00027400010d7983 */ /* 0x000f280000300800 */
[----:B0-----:R-:W3:Y:S04]  /*84820*/  LDL.LU R14, [R1+0x278] ;  /* 0x00027800010e7983 */ /* 0x001ee80000300800 */
[----:B------:R-:W3:Y:S01]  /*84830*/  LDL.LU R15, [R1+0x27c] ;  /* 0x00027c00010f7983 */ /* 0x000ee20000300800 */
[----:B--2---:R-:W-:Y:S03]  /*84840*/  HMMA.16816.F32 R4, R16, R26, R4 ;  /* 0x0000001a1004723c */ /* 0x004fe60000001804 */
[----:B---3--:R-:W-:Y:S04]  /*84850*/  STL.64 [R1+0x84f8], R14 ;  /* 0x0084f80e01007387 */ /* 0x008fe80000100a00 */
[----:B----4-:R0:W-:Y:S04]  /*84860*/  STL.64 [R1+0x84f0], R12 ;  /* 0x0084f00c01007387 */ /* 0x0101e80000100a00 */
[----:B0-----:R-:W2:Y:S04]  /*84870*/  LDL.LU R12, [R1+0x280] ;  /* 0x00028000010c7983 */ /* 0x001ea80000300800 */
[----:B------:R-:W2:Y:S04]  /*84880*/  LDL.LU R13, [R1+0x284] ;  /* 0x00028400010d7983 */ /* 0x000ea80000300800 */
[----:B------:R-:W3:Y:S04]  /*84890*/  LDL.LU R14, [R1+0x288] ;  /* 0x00028800010e7983 */ /* 0x000ee80000300800 */
[----:B------:R-:W3:Y:S01]  /*848a0*/  LDL.LU R15, [R1+0x28c] ;  /* 0x00028c00010f7983 */ /* 0x000ee20000300800 */
[----:B------:R-:W-:-:S03]  /*848b0*/  IMAD.MOV.U32 R3, RZ, RZ, R27 ;  /* 0x000000ffff037224 */ /* 0x000fc600078e001b */
[----:B---3--:R-:W-:Y:S04]  /*848c0*/  STL.64 [R1+0x8510], R14 ;  /* 0x0085100e01007387 */ /* 0x008fe80000100a00 */
[----:B--2---:R0:W-:Y:S04]  /*848d0*/  STL.64 [R1+0x8508], R12 ;  /* 0x0085080c01007387 */ /* 0x0041e80000100a00 */
[----:B0-----:R-:W2:Y:S04]  /*848e0*/  LDL.LU R12, [R1+0x290] ;  /* 0x00029000010c7983 */ /* 0x001ea80000300800 */
[----:B------:R-:W2:Y:S04]  /*848f0*/  LDL.LU R13, [R1+0x294] ;  /* 0x00029400010d7983 */ /* 0x000ea80000300800 */
[----:B------:R-:W2:Y:S04]  /*84900*/  LDL.LU R14, [R1+0x298] ;  /* 0x00029800010e7983 */ /* 0x000ea80000300800 */
[----:B------:R-:W2:Y:S04]  /*84910*/  LDL.LU R15, [R1+0x29c] ;  /* 0x00029c00010f7983 */ /* 0x000ea80000300800 */
[----:B------:R0:W-:Y:S04]  /*84920*/  STL.64 [R1+0x8428], R22 ;  /* 0x0084281601007387 */ /* 0x0001e80000100a00 */
[----:B------:R-:W3:Y:S04]  /*84930*/  LDL.LU R20, [R1+0x250] ;  /* 0x0002500001147983 */ /* 0x000ee80000300800 */
[----:B------:R-:W3:Y:S04]  /*84940*/  LDL.LU R21, [R1+0x254] ;  /* 0x0002540001157983 */ /* 0x000ee80000300800 */
[----:B0-----:R-:W3:Y:S04]  /*84950*/  LDL.LU R22, [R1+0x258] ;  /* 0x0002580001167983 */ /* 0x001ee80000300800 */
[----:B------:R-:W3:Y:S04]  /*84960*/  LDL.LU R23, [R1+0x25c] ;  /* 0x00025c0001177983 */ /* 0x000ee80000300800 */
[----:B------:R0:W-:Y:S04]  /*84970*/  STL.64 [R1+0x2b0], R4 ;  /* 0x0002b00401007387 */ /* 0x0001e80000100a00 */
[----:B------:R1:W-:Y:S01]  /*84980*/  STL.64 [R1+0x2b8], R6 ;  /* 0x0002b80601007387 */ /* 0x0003e20000100a00 */
[----:B0-----:R-:W-:-:S03]  /*84990*/  IMAD.MOV.U32 R4, RZ, RZ, R26 ;  /* 0x000000ffff047224 */ /* 0x001fc600078e001a */
[----:B-1----:R-:W4:Y:S04]  /*849a0*/  LDL.LU.64 R6, [R1+0x8538] ;  /* 0x0085380001067983 */ /* 0x002f280000300a00 */
[----:B------:R-:W2:Y:S04]  /*849b0*/  LDL.LU.64 R26, [R1+0x8530] ;  /* 0x00853000011a7983 */ /* 0x000ea80000300a00 */
[----:B------:R-:W2:Y:S01]  /*849c0*/  LDL.LU.64 R24, [R1+0x8528] ;  /* 0x0085280001187983 */ /* 0x000ea20000300a00 */
[----:B------:R-:W-:Y:S01]  /*849d0*/  IMAD.MOV.U32 R5, RZ, RZ, R11 ;  /* 0x000000ffff057224 */ /* 0x000fe200078e000b */
[----:B--2---:R-:W-:Y:S11]  /*849e0*/  HMMA.16816.F32 R24, R16, R10, R24 ;  /* 0x0000000a1018723c */ /* 0x004ff60000001818 */
[----:B------:R-:W-:Y:S11]  /*849f0*/  @!UPT UIADD3 URZ, URZ, URZ, URZ ;  /* 0x0000003f3f3ff290 */ /* 0x000ff6000fffe03f */
[----:B------:R-:W-:Y:S01]  /*84a00*/  @!UPT UIADD3 URZ, URZ, URZ, URZ ;  /* 0x0000003f3f3ff290 */ /* 0x000fe2000fffe03f */
[----:B------:R0:W-:Y:S04]  /*84a10*/  STL.64 [R1+0x2a0], R24 ;  /* 0x0002a01801007387 */ /* 0x0001e80000100a00 */
[----:B------:R1:W-:Y:S01]  /*84a20*/  STL.64 [R1+0x2a8], R26 ;  /* 0x0002a81a01007387 */ /* 0x0003e20000100a00 */
[----:B0-----:R-:W-:-:S03]  /*84a30*/  IMAD.MOV.U32 R24, RZ, RZ, R10 ;  /* 0x000000ffff187224 */ /* 0x001fc600078e000a */
[----:B-1----:R-:W2:Y:S04]  /*84a40*/  LDL.LU.64 R26, [R1+0x8520] ;  /* 0x00852000011a7983 */ /* 0x002ea80000300a00 */
[----:B------:R-:W2:Y:S02]  /*84a50*/  LDL.LU.64 R10, [R1+0x8518] ;  /* 0x00851800010a7983 */ /* 0x000ea40000300a00 */
[----:B--2---:R-:W-:Y:S11]  /*84a60*/  HMMA.16816.F32 R12, R16, R10, R12 ;  /* 0x0000000a100c723c */ /* 0x004ff6000000180c */
[----:B------:R-:W-:Y:S11]  /*84a70*/  @!UPT UIADD3 URZ, URZ, URZ, URZ ;  /* 0x0000003f3f3ff290 */ /* 0x000ff6000fffe03f */
[----:B------:R-:W-:Y:S01]  /*84a80*/  @!UPT UIADD3 URZ, URZ, URZ, URZ ;  /* 0x0000003f3f3ff290 */ /* 0x000fe2000fffe03f */
[----:B------:R-:W-:Y:S04]  /*84a90*/  STL.64 [R1+0x290], R12 ;  /* 0x0002900c01007387 */ /* 0x000fe80000100a00 */
[----:B------:R0:W-:Y:S04]  /*84aa0*/  STL.64 [R1+0x298], R14 ;  /* 0x0002980e01007387 */ /* 0x0001e80000100a00 */
[----:B0-----:R-:W2:Y:S04]  /*84ab0*/  LDL.LU.64 R14, [R1+0x8510] ;  /* 0x00851000010e7983 */ /* 0x001ea80000300a00 */
[----:B------:R-:W2:Y:S01]  /*84ac0*/  LDL.LU.64 R12, [R1+0x8508] ;  /* 0x00850800010c7983 */ /* 0x000ea20000300a00 */
[----:B------:R-:W-:-:S02]  /*84ad0*/  IMAD.MOV.U32 R25, RZ, RZ, R10 ;  /* 0x000000ffff197224 */ /* 0x000fc400078e000a */
[----:B------:R-:W-:Y:S02]  /*84ae0*/  IMAD.MOV.U32 R9, RZ, RZ, R11 ;  /* 0x000000ffff097224 */ /* 0x000fe400078e000b */
[----:B------:R-:W3:Y:S01]  /*84af0*/  LDL.LU.64 R10, [R1+0x8500] ;  /* 0x00850000010a7983 */ /* 0x000ee20000300a00 */
[----:B--2---:R-:W-:Y:S11]  /*84b00*/  HMMA.16816.F32 R12, R16, R26, R12 ;  /* 0x0000001a100c723c */ /* 0x004ff6000000180c */
[----:B------:R-:W-:Y:S11]  /*84b10*/  @!UPT UIADD3 URZ, URZ, URZ, URZ ;  /* 0x0000003f3f3ff290 */ /* 0x000ff6000fffe03f */
[----:B------:R-:W-:Y:S01]  /*84b20*/  @!UPT UIADD3 URZ, URZ, URZ, URZ ;  /* 0x0000003f3f3ff290 */ /* 0x000fe2000fffe03f */
[----:B------:R-:W-:Y:S04]  /*84b30*/  STL.64 [R1+0x280], R12 ;  /* 0x0002800c01007387 */ /* 0x000fe80000100a00 */
[----:B------:R0:W-:Y:S04]  /*84b40*/  STL.64 [R1+0x288], R14 ;  /* 0x0002880e01007387 */ /* 0x0001e80000100a00 */
[----:B0-----:R-:W3:Y:S04]  /*84b50*/  LDL.LU.64 R14, [R1+0x84f8] ;  /* 0x0084f800010e7983 */ /* 0x001ee80000300a00 */
[----:B------:R-:W3:Y:S04]  /*84b60*/  LDL.LU.64 R12, [R1+0x84f0] ;  /* 0x0084f000010c7983 */ /* 0x000ee80000300a00 */
[----:B------:R-:W-:Y:S04]  /*84b70*/  STL.64 [R1+0x83b8], R26 ;  /* 0x0083b81a01007387 */ /* 0x000fe80000100a00 */
[----:B------:R4:W-:Y:S02]  /*84b80*/  STL.64 [R1+0x84b8], R24 ;  /* 0x0084b81801007387 */ /* 0x0009e40000100a00 */
[----:B----4-:R-:W-:-:S02]  /*84b90*/  IMAD.MOV.U32 R24, RZ, RZ, R6 ;  /* 0x000000ffff187224 */ /* 0x010fc400078e0006 */
[----:B------:R-:W2:Y:S01]  /*84ba0*/  LDL.LU R6, [R1+0x84ec] ;  /* 0x0084ec0001067983 */ /* 0x000ea20000300800 */
[----:B------:R-:W-:-:S03]  /*84bb0*/  IMAD.MOV.U32 R25, RZ, RZ, R7 ;  /* 0x000000ffff197224 */ /* 0x000fc600078e0007 */
[----:B------:R-:W2:Y:S04]  /*84bc0*/  LDL.LU R7, [R1+0x84e8] ;  /* 0x0084e80001077983 */ /* 0x000ea80000300800 */
[----:B------:R-:W2:Y:S04]  /*84bd0*/  LDL.LU R26, [R1+0x268] ;  /* 0x00026800011a7983 */ /* 0x000ea80000300800 */
[----:B------:R-:W2:Y:S01]  /*84be0*/  LDL.LU R27, [R1+0x26c] ;  /* 0x00026c00011b7983 */ /* 0x000ea20000300800 */
[C---:B---3--:R-:W-:Y:S11]  /*84bf0*/  HMMA.16816.F32 R12, R16.reuse, R10, R12 ;  /* 0x0000000a100c723c */ /* 0x048ff6000000180c */
[----:B------:R-:W-:Y:S11]  /*84c00*/  @!UPT UIADD3 URZ, URZ, URZ, URZ ;  /* 0x0000003f3f3ff290 */ /* 0x000ff6000fffe03f */
[----:B------:R-:W-:Y:S01]  /*84c10*/  @!UPT UIADD3 URZ, URZ, URZ, URZ ;  /* 0x0000003f3f3ff290 */ /* 0x000fe2000fffe03f */
[----:B------:R-:W-:Y:S04]  /*84c20*/  STL.64 [R1+0x270], R12 ;  /* 0x0002700c01007387 */ /* 0x000fe80000100a00 */
[----:B------:R0:W-:Y:S04]  /*84c30*/  STL.64 [R1+0x278], R14 ;  /* 0x0002780e01007387 */ /* 0x0001e80000100a00 */
[----:B0-----:R-:W3:Y:S04]  /*84c40*/  LDL.LU.64 R14, [R1+0x84e0] ;  /* 0x0084e000010e7983 */ /* 0x001ee80000300a00 */
[----:B------:R-:W-:Y:S04]  /*84c50*/  STL.64 [R1+0x8450], R10 ;  /* 0x0084500a01007387 */ /* 0x000fe80000100a00 */
[----:B------:R2:W-:Y:S04]  /*84c60*/  STL [R1+0x8448], R9 ;  /* 0x0084480901007387 */ /* 0x0005e80000100800 */
[----:B------:R-:W4:Y:S01]  /*84c70*/  LDL R29, [R1+0x9dc] ;  /* 0x0009dc00011d7983 */ /* 0x000f220000100800 */
[C---:B--2---:R-:W-:Y:S03]  /*84c80*/  HMMA.16816.F32 R8, R16.reuse, R6, R24 ;  /* 0x000000061008723c */ /* 0x044fe60000001818 */
[----:B------:R-:W-:Y:S11]  /*84c90*/  STL.64 [R1+0x83a0], R6 ;  /* 0x0083a00601007387 */ /* 0x000ff60000100a00 */
[----:B------:R-:W-:Y:S09]  /*84ca0*/  @!UPT UIADD3 URZ, URZ, URZ, URZ ;  /* 0x0000003f3f3ff290 */ /* 0x000ff2000fffe03f */
[----:B------:R-:W-:Y:S04]  /*84cb0*/  STL.64 [R1+0x260], R8 ;  /* 0x0002600801007387 */ /* 0x000fe80000100a00 */
[----:B------:R3:W-:Y:S02]  /*84cc0*/  STL.64 [R1+0x268], R10 ;  /* 0x0002680a01007387 */ /* 0x0007e40000100a00 */
[----:B---3--:R-:W-:Y:S11]  /*84cd0*/  HMMA.16816.F32 R8, R16, R14, R20 ;  /* 0x0000000e1008723c */ /* 0x008ff60000001814 */
[----:B------:R-:W-:Y:S11]  /*84ce0*/  @!UPT UIADD3 URZ, URZ, URZ, URZ ;  /* 0x0000003f3f3ff290 */ /* 0x000ff6000fffe03f */
[----:B------:R-:W-:Y:S01]  /*84cf0*/  @!UPT UIADD3 URZ, URZ, URZ, URZ ;  /* 0x0000003f3f3ff290 */ /* 0x000fe2000fffe03f */
[----:B------:R0:W-:Y:S04]  /*84d00*/  STL.64 [R1+0x250], R8 ;  /* 0x0002500801007387 */ /* 0x0001e80000100a00 */
[----:B------:R1:W-:Y:S04]  /*84d10*/  STL.64 [R1+0x258], R10 ;  /* 0x0002580a01007387 */ /* 0x0003e80000100a00 */
[----:B------:R-:W2:Y:S04]  /*84d20*/  LDL R22, [R1+0x58] ;  /* 0x0000580001167983 */ /* 0x000ea80000100800 */
[----:B------:R-:W2:Y:S04]  /*84d30*/  LDL R23, [R1+0x5c] ;  /* 0x00005c0001177983 */ /* 0x000ea80000100800 */
[----:B0-----:R-:W3:Y:S04]  /*84d40*/  LDL.LU R8, [R1+0x3c0] ;  /* 0x0003c00001087983 */ /* 0x001ee80000300800 */
[----:B------:R-:W3:Y:S04]  /*84d50*/  LDL.LU R9, [R1+0x3c4] ;  /* 0x0003c40001097983 */ /* 0x000ee80000300800 */
[----:B-1----:R-:W2:Y:S04]  /*84d60*/  LDL.LU R10, [R1+0x3c8] ;  /* 0x0003c800010a7983 */ /* 0x002ea80000300800 */
[----:B------:R-:W2:Y:S04]  /*84d70*/  LDL.LU R11, [R1+0x3cc] ;  /* 0x0003cc00010b7983 */ /* 0x000ea80000300800 */
[----:B--2---:R0:W-:Y:S04]  /*84d80*/  STL.64 [R1+0x8460], R10 ;  /* 0x0084600a01007387 */ /* 0x0041e80000100a00 */
[----:B---3--:R1:W-:Y:S04]  /*84d90*/  STL.64 [R1+0x8458], R8 ;  /* 0x0084580801007387 */ /* 0x0083e80000100a00 */
[----:B0-----:R-:W2:Y:S04]  /*84da0*/  LDL R10, [R1+0x78] ;  /* 0x00007800010a7983 */ /* 0x001ea80000100800 */
[----:B------:R-:W2:Y:S04]  /*84db0*/  LDL R11, [R1+0x7c] ;  /* 0x00007c00010b7983 */ /* 0x000ea80000100800 */
[----:B--2---:R0:W-:Y:S04]  /*84dc0*/  STL.64 [R1+0x8470], R10 ;  /* 0x0084700a01007387 */ /* 0x0041e80000100a00 */
[----:B-1----:R-:W2:Y:S04]  /*84dd0*/  LDL.LU R8, [R1+0x3e0] ;  /* 0x0003e00001087983 */ /* 0x002ea80000300800 */
[----:B------:R-:W2:Y:S04]  /*84de0*/  LDL.LU R9, [R1+0x3e4] ;  /* 0x0003e40001097983 */ /* 0x000ea80000300800 */
[----:B0-----:R-:W3:Y:S04]  /*84df0*/  LDL.LU R10, [R1+0x3e8] ;  /* 0x0003e800010a7983 */ /* 0x001ee80000300800 */
[----:B------:R-:W3:Y:S04]  /*84e00*/  LDL.LU R11, [R1+0x3ec] ;  /* 0x0003ec00010b7983 */ /* 0x000ee80000300800 */
[----:B---3--:R0:W-:Y:S04]  /*84e10*/  STL.64 [R1+0x8480], R10 ;  /* 0x0084800a01007387 */ /* 0x0081e80000100a00 */
[----:B--2---:R-:W-:Y:S04]  /*84e20*/  STL.64 [R1+0x8478], R8 ;  /* 0x0084780801007387 */ /* 0x004fe80000100a00 */
[----:B0-----:R-:W2:Y:S04]  /*84e30*/  LDL R10, [R1+0x98] ;  /* 0x00009800010a7983 */ /* 0x001ea80000100800 */
[----:B------:R-:W2:Y:S04]  /*84e40*/  LDL R11, [R1+0x9c] ;  /* 0x00009c00010b7983 */ /* 0x000ea80000100800 */
[----:B--2---:R-:W-:Y:S04]  /*84e50*/  STL.64 [R1+0x8498], R10 ;  /* 0x0084980a01007387 */ /* 0x004fe80000100a00 */
[----:B------:R0:W-:Y:S04]  /*84e60*/  STL.64 [R1+0x8440], R22 ;  /* 0x0084401601007387 */ /* 0x0001e80000100a00 */
[----:B0-----:R-:W2:Y:S04]  /*84e70*/  LDL.64 R22, [R1+0x68] ;  /* 0x0000680001167983 */ /* 0x001ea80000100a00 */
[----:B--2---:R0:W-:Y:S04]  /*84e80*/  STL.64 [R1+0x8468], R22 ;  /* 0x0084681601007387 */ /* 0x0041e80000100a00 */
[----:B------:R-:W2:Y:S04]  /*84e90*/  LDL.LU R20, [R1+0x3d0] ;  /* 0x0003d00001147983 */ /* 0x000ea80000300800 */
[----:B------:R-:W2:Y:S04]  /*84ea0*/  LDL.LU R21, [R1+0x3d4] ;  /* 0x0003d40001157983 */ /* 0x000ea80000300800 */
[----:B0-----:R-:W3:Y:S04]  /*84eb0*/  LDL.LU R22, [R1+0x3d8] ;  /* 0x0003d80001167983 */ /* 0x001ee80000300800 */
[----:B------:R-:W3:Y:S04]  /*84ec0*/  LDL.LU R23, [R1+0x3dc] ;  /* 0x0003dc0001177983 */ /* 0x000ee80000300800 */
[----:B------:R-:W2:Y:S04]  /*84ed0*/  LDL.LU R24, [R1+0x410] ;  /* 0x0004100001187983 */ /* 0x000ea80000300800 */
[----:B------:R-:W2:Y:S04]  /*84ee0*/  LDL.LU R25, [R1+0x414] ;  /* 0x0004140001197983 */ /* 0x000ea80000300800 */
[----:B------:R-:W2:Y:S04]  /*84ef0*/  LDL.LU R26, [R1+0x418] ;  /* 0x00041800011a7983 */ /* 0x000ea80000300800 */
[----:B------:R-:W2:Y:S04]  /*84f00*/  LDL.LU R27, [R1+0x41c] ;  /* 0x00041c00011b7983 */ /* 0x000ea80000300800 */
[----:B--2---:R0:W-:Y:S04]  /*84f10*/  STL.64 [R1+0x84c8], R26 ;  /* 0x0084c81a01007387 */ /* 0x0041e80000100a00 */
[----:B------:R-:W-:Y:S04]  /*84f20*/  STL.64 [R1+0x84c0], R24 ;  /* 0x0084c01801007387 */ /* 0x000fe80000100a00 */
[----:B------:R-:W2:Y:S04]  /*84f30*/  LDL.64 R10, [R1+0xa8] ;  /* 0x0000a800010a7983 */ /* 0x000ea80000100a00 */
[----:B0-----:R-:W3:Y:S04]  /*84f40*/  LDL.64 R26, [R1+0xc8] ;  /* 0x0000c800011a7983 */ /* 0x001ee80000100a00 */
[----:B--2---:R0:W-:Y:S04]  /*84f50*/  STL.64 [R1+0x84b0], R10 ;  /* 0x0084b00a01007387 */ /* 0x0041e80000100a00 */
[----:B0-----:R-:W2:Y:S04]  /*84f60*/  LDL.64 R10, [R1+0xb8] ;  /* 0x0000b800010a7983 */ /* 0x001ea80000100a00 */
[----:B--2---:R0:W-:Y:S04]  /*84f70*/  STL.64 [R1+0x84d0], R10 ;  /* 0x0084d00a01007387 */ /* 0x0041e80000100a00 */
[----:B------:R-:W2:Y:S04]  /*84f80*/  LDL.LU R8, [R1+0x420] ;  /* 0x0004200001087983 */ /* 0x000ea80000300800 */
[----:B------:R-:W2:Y:S04]  /*84f90*/  LDL.LU R9, [R1+0x424] ;  /* 0x0004240001097983 */ /* 0x000ea80000300800 */
[----:B0-----:R-:W2:Y:S04]  /*84fa0*/  LDL.LU R10, [R1+0x428] ;  /* 0x00042800010a7983 */ /* 0x001ea80000300800 */
[----:B------:R-:W2:Y:S04]  /*84fb0*/  LDL.LU R11, [R1+0x42c] ;  /* 0x00042c00010b7983 */ /* 0x000ea80000300800 */
[----:B---3--:R-:W-:Y:S04]  /*84fc0*/  STL.64 [R1+0x8490], R22 ;  /* 0x0084901601007387 */ /* 0x008fe80000100a00 */
[----:B------:R0:W-:Y:S04]  /*84fd0*/  STL.64 [R1+0x8488], R20 ;  /* 0x0084881401007387 */ /* 0x0001e80000100a00 */
[----:B0-----:R-:W3:Y:S04]  /*84fe0*/  LDL.LU R20, [R1+0x3f0] ;  /* 0x0003f00001147983 */ /* 0x001ee80000300800 */
[----:B------:R-:W3:Y:S04]  /*84ff0*/  LDL.LU R21, [R1+0x3f4] ;  /* 0x0003f40001157983 */ /* 0x000ee80000300800 */
[----:B------:R-:W2:Y:S04]  /*85000*/  LDL.LU R22, [R1+0x3f8] ;  /* 0x0003f80001167983 */ /* 0x000ea80000300800 */
[----:B------:R-:W2:Y:S01]  /*85010*/  LDL.LU R23, [R1+0x3fc] ;  /* 0x0003fc0001177983 */ /* 0x000ea20000300800 */
[----:B------:R-:W-:-:S02]  /*85020*/  IMAD.MOV.U32 R7, RZ, RZ, R14 ;  /* 0x000000ffff077224 */ /* 0x000fc400078e000e */
[----:B------:R-:W-:Y:S01]  /*85030*/  IMAD.MOV.U32 R6, RZ, RZ, R15 ;  /* 0x000000ffff067224 */ /* 0x000fe200078e000f */
[----:B--2---:R-:W-:Y:S04]  /*85040*/  STL.64 [R1+0x84a8], R22 ;  /* 0x0084a81601007387 */ /* 0x004fe80000100a00 */
[----:B---3--:R0:W-:Y:S04]  /*85050*/  STL.64 [R1+0x84a0], R20 ;  /* 0x0084a01401007387 */ /* 0x0081e80000100a00 */
[----:B0-----:R-:W2:Y:S04]  /*85060*/  LDL.LU R20, [R1+0x400] ;  /* 0x0004000001147983 */ /* 0x001ea80000300800 */
[----:B------:R-:W2:Y:S04]  /*85070*/  LDL.LU R21, [R1+0x404] ;  /* 0x0004040001157983 */ /* 0x000ea80000300800 */
[----:B------:R-:W2:Y:S04]  /*85080*/  LDL.LU R22, [R1+0x408] ;  /* 0x0004080001167983 */ /* 0x000ea80000300800 */
[----:B------:R-:W2:Y:S04]  /*85090*/  LDL.LU R23, [R1+0x40c] ;  /* 0x00040c0001177983 */ /* 0x000ea80000300800 */
[----:B------:R0:W-:Y:S04]  /*850a0*/  STL.64 [R1+0x8420], R6 ;  /* 0x0084200601007387 */ /* 0x0001e80000100a00 */
[----:B------:R1:W-:Y:S01]  /*850b0*/  STL.64 [R1+0x8418], R4 ;  /* 0x0084180401007387 */ /* 0x0003e20000100a00 */
[----:B0-----:R-:W-:-:S03]  /*850c0*/  IMAD.MOV.U32 R7, RZ, RZ, R28 ;  /* 0x000000ffff077224 */ /* 0x001fc600078e001c */
[----:B-1----:R-:W3:Y:S04]  /*850d0*/  LDL.LU R4, [R1+0x240] ;  /* 0x0002400001047983 */ /* 0x002ee80000300800 */
[----:B------:R-:W3:Y:S04]  /*850e0*/  LDL.LU R5, [R1+0x244] ;  /* 0x0002440001057983 */ /* 0x000ee80000300800 */
[----:B------:R-:W2:Y:S04]  /*850f0*/  LDL.LU R6, [R1+0x248] ;  /* 0x0002480001067983 */ /* 0x000ea80000300800 */
[----:B------:R-:W2:Y:S01]  /*85100*/  LDL.LU R28, [R1+0x84d8] ;  /* 0x0084d800011c7983 */ /* 0x000ea20000300800 */
[----:B------:R-:W-:Y:S03]  /*85110*/  HMMA.16816.F32 R8, R16, R26, R8 ;  /* 0x0000001a1008723c */ /* 0x000fe60000001808 */
[----:B--2---:R-:W0:Y:S04]  /*85120*/  LDSM.16.MT88.4 R12, [R28+0x40800] ;  /* 0x040800001c0c783b */ /* 0x004e280000004200 */
[----:B------:R-:W-:Y:S04]  /*85130*/  STL.64 [R1+0x8438], R6 ;  /* 0x0084380601007387 */ /* 0x000fe80000100a00 */
[----:B---3--:R1:W-:Y:S04]  /*85140*/  STL.64 [R1+0x8430], R4 ;  /* 0x0084300401007387 */ /* 0x0083e80000100a00 */
[----:B-1----:R-:W2:Y:S04]  /*85150*/  LDL.LU R4, [R1+0x3b0] ;  /* 0x0003b00001047983 */ /* 0x002ea80000300800 */
[----:B------:R-:W2:Y:S04]  /*85160*/  LDL.LU R5, [R1+0x3b4] ;  /* 0x0003b40001057983 */ /* 0x000ea80000300800 */
[----:B------:R-:W2:Y:S04]  /*85170*/  LDL.LU R6, [R1+0x3b8] ;  /* 0x0003b80001067983 */ /* 0x000ea80000300800 */
[----:B------:R-:W2:Y:S04]  /*85180*/  LDL.LU R7, [R1+0x3bc] ;  /* 0x0003bc0001077983 */ /* 0x000ea80000300800 */
[----:B0-----:R0:W-:Y:S04]  /*85190*/  STL.64 [R1+0x82e8], R14 ;  /* 0x0082e80e01007387 */ /* 0x0011e80000100a00 */
[----:B------:R1:W-:Y:S04]  /*851a0*/  STL.64 [R1+0x82e0], R12 ;  /* 0x0082e00c01007387 */ /* 0x0003e80000100a00 */
[----:B0-----:R-:W3:Y:S04]  /*851b0*/  LDL R14, [R1+0x88] ;  /* 0x00008800010e7983 */ /* 0x001ee80000100800 */
[----:B------:R-:W3:Y:S01]  /*851c0*/  LDL R15, [R1+0x8c] ;  /* 0x00008c00010f7983 */ /* 0x000ee20000100800 */
[----:B-1----:R-:W-:-:S03]  /*851d0*/  IMAD.MOV.U32 R13, RZ, RZ, R26 ;  /* 0x000000ffff0d7224 */ /* 0x002fc600078e001a */
[----:B------:R-:W-:Y:S01]  /*851e0*/  STL [R1+0x8120], R28 ;  /* 0x0081201c01007387 */ /* 0x000fe20000100800 */
[----:B------:R-:W-:-:S03]  /*851f0*/  IMAD.MOV.U32 R12, RZ, RZ, R27 ;  /* 0x000000ffff0c7224 */ /* 0x000fc600078e001b */
[----:B------:R-:W-:Y:S04]  /*85200*/  STL.64 [R1+0x420], R8 ;  /* 0x0004200801007387 */ /* 0x000fe80000100a00 */
[----:B------:R0:W-:Y:S04]  /*85210*/  STL.64 [R1+0x428], R10 ;  /* 0x0004280a01007387 */ /* 0x0001e80000100a00 */
[----:B0-----:R-:W2:Y:S04]  /*85220*/  LDL.LU.64 R10, [R1+0x84d0] ;  /* 0x0084d000010a7983 */ /* 0x001ea80000300a00 */
[----:B------:R-:W2:Y:S04]  /*85230*/  LDL.LU.64 R26, [R1+0x84c8] ;  /* 0x0084c800011a7983 */ /* 0x000ea80000300a00 */
[----:B------:R-:W2:Y:S02]  /*85240*/  LDL.LU.64 R24, [R1+0x84c0] ;  /* 0x0084c00001187983 */ /* 0x000ea40000300a00 */
[----:B--2---:R-:W-:Y:S11]  /*85250*/  HMMA.16816.F32 R24, R16, R10, R24 ;  /* 0x0000000a1018723c */ /* 0x004ff60000001818 */
[----:B------:R-:W-:Y:S11]  /*85260*/  @!UPT UIADD3 URZ, URZ, URZ, URZ ;  /* 0x0000003f3f3ff290 */ /* 0x000ff6000fffe03f */
[----:B------:R-:W-:Y:S01]  /*85270*/  @!UPT UIADD3 URZ, URZ, URZ, URZ ;  /* 0x0000003f3f3ff290 */ /* 0x000fe2000fffe03f */
[----:B------:R0:W-:Y:S04]  /*85280*/  STL.64 [R1+0x410], R24 ;  /* 0x0004101801007387 */ /* 0x0001e80000100a00 */
[----:B------:R1:W-:Y:S04]  /*85290*/  STL.64 [R1+0x418], R26 ;  /* 0x0004181a01007387 */ /* 0x0003e80000100a00 */
[----:B0-----:R-:W2:Y:S01]  /*852a0*/  LDL.LU.64 R24, [R1+0x84b8] ;  /* 0x0084b80001187983 */ /* 0x001ea20000300a00 */
[----:B-1----:R-:W-:Y:S02]  /*852b0*/  IMAD.MOV.U32 R27, RZ, RZ, R10 ;  /* 0x000000ffff1b7224 */ /* 0x002fe400078e000a */
[----:B------:R-:W-:-:S02]  /*852c0*/  IMAD.MOV.U32 R26, RZ, RZ, R11 ;  /* 0x000000ffff1a7224 */ /* 0x000fc400078e000b */
[----:B------:R-:W2:Y:S02]  /*852d0*/  LDL.LU.64 R10, [R1+0x84b0] ;  /* 0x0084b000010a7983 */ /* 0x000ea40000300a00 */
[C---:B--2---:R-:W-:Y:S01]  /*852e0*/  HMMA.16816.F32 R20, R16.reuse, R10, R20 ;  /* 0x0000000a1014723c */ /* 0x044fe20000001814 */
[----:B------:R-:W-:Y:S02]  /*852f0*/  IMAD.MOV.U32 R2, RZ, RZ, R10 ;  /* 0x000000ffff027224 */ /* 0x000fe400078e000a */
[----:B------:R-:W-:Y:S11]  /*85300*/  IMAD.MOV.U32 R28, RZ, RZ, R11 ;  /* 0x000000ffff1c7224 */ /* 0x000ff600078e000b */
[----:B------:R-:W-:Y:S09]  /*85310*/  @!UPT UIADD3 URZ, URZ, URZ, URZ ;  /* 0x0000003f3f3ff290 */ /* 0x000ff2000fffe03f */
[----:B------:R-:W-:Y:S04]  /*85320*/  STL.64 [R1+0x400], R20 ;  /* 0x0004001401007387 */ /* 0x000fe80000100a00 */
[----:B------:R0:W-:Y:S04]  /*85330*/  STL.64 [R1+0x408], R22 ;  /* 0x0004081601007387 */ /* 0x0001e80000100a00 */
[----:B0-----:R-:W2:Y:S04]  /*85340*/  LDL.LU.64 R22, [R1+0x84a8] ;  /* 0x0084a80001167983 */ /* 0x001ea80000300a00 */
[----:B------:R-:W2:Y:S04]  /*85350*/  LDL.LU.64 R20, [R1+0x84a0] ;  /* 0x0084a00001147983 */ /* 0x000ea80000300a00 */
[----:B------:R-:W2:Y:S02]  /*85360*/  LDL.LU.64 R10, [R1+0x8498] ;  /* 0x00849800010a7983 */ /* 0x000ea40000300a00 */
[C---:B--2---:R-:W-:Y:S02]  /*85370*/  HMMA.16816.F32 R8, R16.reuse, R10, R20 ;  /* 0x0000000a1008723c */ /* 0x044fe40000001814 */
[----:B------:R-:W2:Y:S04]  /*85380*/  LDL.LU.64 R22, [R1+0x8490] ;  /* 0x0084900001167983 */ /* 0x000ea80000300a00 */
[----:B------:R-:W2:Y:S11]  /*85390*/  LDL.LU.64 R20, [R1+0x8488] ;  /* 0x0084880001147983 */ /* 0x000eb60000300a00 */
[----:B------:R-:W-:Y:S06]  /*853a0*/  @!UPT UIADD3 URZ, URZ, URZ, URZ ;  /* 0x0000003f3f3ff290 */ /* 0x000fec000fffe03f */
[----:B------:R-:W-:Y:S04]  /*853b0*/  STL.64 [R1+0x3f0], R8 ;  /* 0x0003f00801007387 */ /* 0x000fe80000100a00 */
[----:B------:R0:W-:Y:S04]  /*853c0*/  STL.64 [R1+0x3f8], R10 ;  /* 0x0003f80a01007387 */ /* 0x0001e80000100a00 */
[----:B0-----:R-:W3:Y:S04]  /*853d0*/  LDL.LU.64 R10, [R1+0x8480] ;  /* 0x00848000010a7983 */ /* 0x001ee80000300a00 */
[----:B------:R-:W3:Y:S02]  /*853e0*/  LDL.LU.64 R8, [R1+0x8478] ;  /* 0x0084780001087983 */ /* 0x000ee40000300a00 */
[C---:B---3--:R-:W-:Y:S11]  /*853f0*/  HMMA.16816.F32 R8, R16.reuse, R14, R8 ;  /* 0x0000000e1008723c */ /* 0x048ff60000001808 */
[----:B------:R-:W-:Y:S11]  /*85400*/  @!UPT UIADD3 URZ, URZ, URZ, URZ ;  /* 0x0000003f3f3ff290 */ /* 0x000ff6000fffe03f */
[----:B------:R-:W-:Y:S01]  /*85410*/  @!UPT UIADD3 URZ, URZ, URZ, URZ ;  /* 0x0000003f3f3ff290 */ /* 0x000fe2000fffe03f */
[----:B------:R-:W-:Y:S04]  /*85420*/  STL.64 [R1+0x3e0], R8 ;  /* 0x0003e00801007387 */ /* 0x000fe80000100a00 */
[----:B------:R0:W-:Y:S04]  /*85430*/  STL.64 [R1+0x3e8], R10 ;  /* 0x0003e80a01007387 */ /* 0x0001e80000100a00 */
[----:B0-----:R-:W2:Y:S04]  /*85440*/  LDL.LU.64 R10, [R1+0x8470] ;  /* 0x00847000010a7983 */ /* 0x001ea80000300a00 */
[----:B------:R-:W-:Y:S01]  /*85450*/  STL.64 [R1+0x8328], R14 ;  /* 0x0083280e01007387 */ /* 0x000fe20000100a00 */
[C---:B--2---:R-:W-:Y:S03]  /*85460*/  HMMA.16816.F32 R8, R16.reuse, R10, R20 ;  /* 0x0000000a1008723c */ /* 0x044fe60000001814 */
[----:B------:R-:W2:Y:S11]  /*85470*/  LDL.LU.64 R22, [R1+0x8468] ;  /* 0x0084680001167983 */ /* 0x000eb60000300a00 */
[----:B------:R-:W-:Y:S09]  /*85480*/  @!UPT UIADD3 URZ, URZ, URZ, URZ ;  /* 0x0000003f3f3ff290 */ /* 0x000ff2000fffe03f */
[----:B------:R-:W-:Y:S04]  /*85490*/  STL.64 [R1+0x3d0], R8 ;  /* 0x0003d00801007387 */ /* 0x000fe80000100a00 */
[----:B------:R0:W-:Y:S04]  /*854a0*/  STL.64 [R1+0x3d8], R10 ;  /* 0x0003d80a01007387 */ /* 0x0001e80000100a00 */
[----:B0-----:R-:W3:Y:S04]  /*854b0*/  LDL.LU.64 R10, [R1+0x8460] ;  /* 0x00846000010a7983 */ /* 0x001ee80000300a00 */
[----:B------:R-:W3:Y:S04]  /*854c0*/  LDL.LU.64 R8, [R1+0x8458] ;  /* 0x0084580001087983 */ /* 0x000ee80000300a00 */
[----:B------:R-:W4:Y:S01]  /*854d0*/  LDL.64 R14, [R1+0x98] ;  /* 0x00009800010e7983 */ /* 0x000f220000100a00 */
[----:B--2---:R-:W-:Y:S01]  /*854e0*/  IMAD.MOV.U32 R0, RZ, RZ, R23 ;  /* 0x000000ffff007224 */ /* 0x004fe200078e0017 */
[----:B---3--:R-:W-:Y:S02]  /*854f0*/  HMMA.16816.F32 R8, R16, R22, R8 ;  /* 0x000000161008723c */ /* 0x008fe40000001808 */
[----:B----4-:R-:W-:Y:S11]  /*85500*/  STL.64 [R1+0x8338], R14 ;  /* 0x0083380e01007387 */ /* 0x010ff60000100a00 */
[----:B------:R-:W-:Y:S10]  /*85510*/  @!UPT UIADD3 URZ, URZ, URZ, URZ ;  /* 0x0000003f3f3ff290 */ /* 0x000ff4000fffe03f */
[----:B------:R0:W-:Y:S04]  /*85520*/  STL.64 [R1+0x3c0], R8 ;  /* 0x0003c00801007387 */ /* 0x0001e80000100a00 */
[----:B------:R1:W-:Y:S01]  /*85530*/  STL.64 [R1+0x3c8], R10 ;  /* 0x0003c80a01007387 */ /* 0x0003e20000100a00 */
[----:B0-----:R-:W-:-:S03]  /*85540*/  IMAD.MOV.U32 R8, RZ, RZ, R22 ;  /* 0x000000ffff087224 */ /* 0x001fc600078e0016 */
[----:B-1----:R-:W2:Y:S04]  /*85550*/  LDL.LU.64 R10, [R1+0x8450] ;  /* 0x00845000010a7983 */ /* 0x002ea80000300a00 */
[----:B------:R-:W3:Y:S04]  /*85560*/  LDL.LU R9, [R1+0x8448] ;  /* 0x0084480001097983 */ /* 0x000ee80000300800 */
[----:B------:R-:W4:Y:S02]  /*85570*/  LDL.LU.64 R22, [R1+0x8440] ;  /* 0x0084400001167983 */ /* 0x000f240000300a00 */
[----:B----4-:R-:W-:Y:S02]  /*85580*/  HMMA.16816.F32 R20, R16, R22, R4 ;  /* 0x000000161014723c */ /* 0x010fe40000001804 */
[----:B--2---:R-:W-:Y:S04]  /*85590*/  STL.64 [R1+0x83b0], R10 ;  /* 0x0083b00a01007387 */ /* 0x004fe80000100a00 */
[----:B------:R-:W-:Y:S04]  /*855a0*/  STL [R1+0x83a8], R8 ;  /* 0x0083a80801007387 */ /* 0x000fe80000100800 */
[----:B------:R-:W2:Y:S04]  /*855b0*/  LDL.LU.64 R6, [R1+0x8438] ;  /* 0x0084380001067983 */ /* 0x000ea80000300a00 */
[----:B------:R-:W2:Y:S09]  /*855c0*/  LDL.LU.64 R4, [R1+0x8430] ;  /* 0x0084300001047983 */ /* 0x000eb20000300a00 */
[----:B------:R-:W-:Y:S04]  /*855d0*/  STL.64 [R1+0x3b0], R20 ;  /* 0x0003b01401007387 */ /* 0x000fe80000100a00 */
[----:B------:R0:W-:Y:S04]  /*855e0*/  STL.64 [R1+0x3b8], R22 ;  /* 0x0003b81601007387 */ /* 0x0001e80000100a00 */
[----:B0-----:R-:W2:Y:S01]  /*855f0*/  LDL.LU.64 R22, [R1+0x8428] ;  /* 0x0084280001167983 */ /* 0x001ea20000300a00 */
[----:B------:R-:W-:-:S02]  /*85600*/  IMAD.MOV.U32 R14, RZ, RZ, R2 ;  /* 0x000000ffff0e7224 */ /* 0x000fc400078e0002 */
[----:B------:R-:W-:Y:S01]  /*85610*/  IMAD.MOV.U32 R15, RZ, RZ, R28 ;  /* 0x000000ffff0f7224 */ /* 0x000fe200078e001c */
[----:B--2---:R-:W-:Y:S01]  /*85620*/  HMMA.16816.F32 R16, R16, R22, R4 ;  /* 0x000000161010723c */ /* 0x004fe20000001804 */
[----:B------:R-:W2:Y:S04]  /*85630*/  LDL.LU.64 R6, [R1+0x8420] ;  /* 0x0084200001067983 */ /* 0x000ea80000300a00 */
[----:B------:R-:W4:Y:S04]  /*85640*/  LDL.LU.64 R4, [R1+0x8418] ;  /* 0x0084180001047983 */ /* 0x000f280000300a00 */
[----:B------:R-:W2:Y:S04]  /*85650*/  LDL.LU.64 R22, [R1+0x8410] ;  /* 0x0084100001167983 */ /* 0x000ea80000300a00 */
[----:B------:R-:W2:Y:S04]  /*85660*/  LDL.LU.64 R20, [R1+0x8408] ;  /* 0x0084080001147983 */ /* 0x000ea80000300a00 */
[----:B------:R-:W2:Y:S06]  /*85670*/  LDL.LU R2, [R1+0x8400] ;  /* 0x0084000001027983 */ /* 0x000eac0000300800 */
[----:B------:R-:W-:Y:S04]  /*85680*/  STL.64 [R1+0x240], R16 ;  /* 0x0002401001007387 */ /* 0x000fe80000100a00 */
[----:B------:R-:W-:Y:S04]  /*85690*/  STL.64 [R1+0x248], R18 ;  /* 0x0002481201007387 */ /* 0x000fe80000100a00 */
[----:B------:R-:W0:Y:S04]  /*856a0*/  LDSM.16.MT88.4 R16, [R29+0x40800] ;  /* 0x040800001d10783b */ /* 0x000e280000004200 */
[----:B------:R1:W-:Y:S02]  /*856b0*/  STL.64 [R1+0x8350], R14 ;  /* 0x0083500e01007387 */ /* 0x0003e40000100a00 */
[----:B-1----:R-:W-:-:S02]  /*856c0*/  IMAD.MOV.U32 R14, RZ, RZ, R27 ;  /* 0x000000ffff0e7224 */ /* 0x002fc400078e001b */
[----:B------:R-:W-:-:S05]  /*856d0*/  IMAD.MOV.U32 R15, RZ, RZ, R26 ;  /* 0x000000ffff0f7224 */ /* 0x000fca00078e001a */
[----:B------:R-:W-:Y:S04]  /*856e0*/  STL.64 [R1+0x8368], R14 ;  /* 0x0083680e01007387 */ /* 0x000fe80000100a00 */
[----:B0-----:R0:W-:Y:S04]  /*856f0*/  STL.64 [R1+0x81b0], R18 ;  /* 0x0081b01201007387 */ /* 0x0011e80000100a00 */
[----:B------:R1:W-:Y:S04]  /*85700*/  STL.64 [R1+0x81a8], R16 ;  /* 0x0081a81001007387 */ /* 0x0003e80000100a00 */
[----:B0-----:R-:W2:Y:S01]  /*85710*/  LDL.64 R18, [R1+0x48] ;  /* 0x0000480001127983 */ /* 0x001ea20000100a00 */
[----:B------:R-:W-:-:S03]  /*85720*/  IMAD.MOV.U32 R14, RZ, RZ, R13 ;  /* 0x000000ffff0e7224 */ /* 0x000fc600078e000d */
[----:B--2---:R0:W-:Y:S04]  /*85730*/  STL.64 [R1+0x8330], R18 ;  /* 0x0083301201007387 */ /* 0x0041e80000100a00 */
[----:B-1----:R-:W2:Y:S04]  /*85740*/  LDL.LU R16, [R1+0x300] ;  /* 0x0003000001107983 */ /* 0x002ea80000300800 */
[----:B------:R-:W2:Y:S04]  /*85750*/  LDL.LU R17, [R1+0x304] ;  /* 0x0003040001117983 */ /* 0x000ea80000300800 */
[----:B0-----:R-:W2:Y:S04]  /*85760*/  LDL.LU R18, [R1+0x308] ;  /* 0x0003080001127983 */ /* 0x001ea80000300800 */
[----:B------:R-:W2:Y:S01]  /*85770*/  LDL.LU R19, [R1+0x30c] ;  /* 0x00030c0001137983 */ /* 0x000ea20000300800 */
[----:B------:R-:W-:-:S02]  /*85780*/  IMAD.MOV.U32 R15, RZ, RZ, R12 ;  /* 0x000000ffff0f7224 */ /* 0x000fc400078e000c */
[----:B------:R-:W-:-:S03]  /*85790*/  IMAD.MOV.U32 R26, RZ, RZ, R25 ;  /* 0x000000ffff1a7224 */ /* 0x000fc600078e0019 */
[----:B------:R-:W-:Y:S01]  /*857a0*/  STL.64 [R1+0x8380], R14 ;  /* 0x0083800e01007387 */ /* 0x000fe20000100a00 */
[----:B---3--:R-:W-:-:S03]  /*857b0*/  IMAD.MOV.U32 R27, RZ, RZ, R9 ;  /* 0x000000ffff1b7224 */ /* 0x008fc600078e0009 */
[----:B--2---:R-:W-:Y:S04]  /*857c0*/  STL.64 [R1+0x8348], R18 ;  /* 0x0083481201007387 */ /* 0x004fe80000100a00 */
[----:B------:R0:W-:Y:S04]  /*857d0*/  STL.64 [R1+0x8340], R16 ;  /* 0x0083401001007387 */ /* 0x0001e80000100a00 */
[----:B0-----:R-:W2:Y:S04]  /*857e0*/  LDL.LU R16, [R1+0x310] ;  /* 0x0003100001107983 */ /* 0x001ea80000300800 */
[----:B------:R-:W2:Y:S04]  /*857f0*/  LDL.LU R17, [R1+0x314] ;  /* 0x0003140001117983 */ /* 0x000ea80000300800 */
[----:B------:R-:W3:Y:S04]  /*85800*/  LDL.LU R18, [R1+0x318] ;  /* 0x0003180001127983 */ /* 0x000ee80000300800 */
[----:B------:R-:W3:Y:S04]  /*85810*/  LDL.LU R19, [R1+0x31c] ;  /* 0x00031c0001137983 */ /* 0x000ee80000300800 */
[----:B------:R0:W-:Y:S04]  /*85820*/  STL.64 [R1+0x83d0], R26 ;  /* 0x0083d01a01007387 */ /* 0x0001e80000100a00 */
[----:B------:R-:W2:Y:S04]  /*85830*/  LDL.LU R8, [R1+0x370] ;  /* 0x0003700001087983 */ /* 0x000ea80000300800 */
[----:B------:R-:W2:Y:S04]  /*85840*/  LDL.LU R9, [R1+0x374] ;  /* 0x0003740001097983 */ /* 0x000ea80000300800 */
[----:B------:R-:W2:Y:S04]  /*85850*/  LDL.LU R10, [R1+0x378] ;  /* 0x00037800010a7983 */ /* 0x000ea80000300800 */
[----:B------:R-:W2:Y:S01]  /*85860*/  LDL.LU R11, [R1+0x37c] ;  /* 0x00037c00010b7983 */ /* 0x000ea20000300800 */
[----:B0-----:R-:W-:-:S02]  /*85870*/  IMAD.MOV.U32 R26, RZ, RZ, R24 ;  /* 0x000000ffff1a7224 */ /* 0x001fc400078e0018 */
[----:B----4-:R-:W-:-:S05]  /*85880*/  IMAD.MOV.U32 R27, RZ, RZ, R5 ;  /* 0x000000ffff1b7224 */ /* 0x010fca00078e0005 */
[----:B------:R-:W-:Y:S04]  /*85890*/  STL.64 [R1+0x83e8], R26 ;  /* 0x0083e81a01007387 */ /* 0x000fe80000100a00 */
[----:B--2---:R-:W-:Y:S04]  /*858a0*/  STL.64 [R1+0x83c8], R10 ;  /* 0x0083c80a01007387 */ /* 0x004fe80000100a00 */
[----:B------:R0:W-:Y:S04]  /*858b0*/  STL.64 [R1+0x83c0], R8 ;  /* 0x0083c00801007387 */ /* 0x0001e80000100a00 */
[----:B0-----:R-:W2:Y:S04]  /*858c0*/  LDL.LU R8, [R1+0x380] ;  /* 0x0003800001087983 */ /* 0x001ea80000300800 */
[----:B------:R-:W2:Y:S04]  /*858d0*/  LDL.LU R9, [R1+0x384] ;  /* 0x0003840001097983 */ /* 0x000ea80000300800 */
[----:B------:R-:W4:Y:S04]  /*858e0*/  LDL.LU R10, [R1+0x388] ;  /* 0x00038800010a7983 */ /* 0x000f280000300800 */
[----:B------:R-:W4:Y:S04]  /*858f0*/  LDL.LU R11, [R1+0x38c] ;  /* 0x00038c00010b7983 */ /* 0x000f280000300800 */
[----:B----4-:R-:W-:Y:S04]  /*85900*/  STL.64 [R1+0x83e0], R10 ;  /* 0x0083e00a01007387 */ /* 0x010fe80000100a00 */
[----:B--2---:R0:W-:Y:S04]  /*85910*/  STL.64 [R1+0x83d8], R8 ;  /* 0x0083d80801007387 */ /* 0x0041e80000100a00 */
[----:B0-----:R-:W2:Y:S04]  /*85920*/  LDL.LU R8, [R1+0x390] ;  /* 0x0003900001087983 */ /* 0x001ea80000300800 */
[----:B------:R-:W2:Y:S04]  /*85930*/  LDL.LU R9, [R1+0x394] ;  /* 0x0003940001097983 */ /* 0x000ea80000300800 */
[----:B------:R-:W4:Y:S04]  /*85940*/  LDL.LU R10, [R1+0x398] ;  /* 0x00039800010a7983 */ /* 0x000f280000300800 */
[----:B------:R-:W4:Y:S01]  /*85950*/  LDL.LU R11, [R1+0x39c] ;  /* 0x00039c00010b7983 */ /* 0x000f220000300800 */
[----:B------:R-:W-:-:S02]  /*85960*/  IMAD.MOV.U32 R14, RZ, RZ, R7 ;  /* 0x000000ffff0e7224 */ /* 0x000fc400078e0007 */
[----:B------:R-:W-:Y:S02]  /*85970*/  IMAD.MOV.U32 R15, RZ, RZ, R6 ;  /* 0x000000ffff0f7224 */ /* 0x000fe400078e0006 */
[----:B------:R-:W-:Y:S01]  /*85980*/  IMAD.MOV.U32 R26, RZ, RZ, R4 ;  /* 0x000000ffff1a7224 */ /* 0x000fe200078e0004 */
[----:B----4-:R-:W-:Y:S04]  /*85990*/  STL.64 [R1+0x83f8], R10 ;  /* 0x0083f80a01007387 */ /* 0x010fe80000100a00 */
[----:B--2---:R0:W-:Y:S04]  /*859a0*/  STL.64 [R1+0x83f0], R8 ;  /* 0x0083f00801007387 */ /* 0x0041e80000100a00 */
[----:B0-----:R-:W2:Y:S04]  /*859b0*/  LDL.LU R8, [R1+0x3a0] ;  /* 0x0003a00001087983 */ /* 0x001ea80000300800 */
[----:B------:R-:W2:Y:S04]  /*859c0*/  LDL.LU R9, [R1+0x3a4] ;  /* 0x0003a40001097983 */ /* 0x000ea80000300800 */
[----:B------:R-:W2:Y:S04]  /*859d0*/  LDL.LU R10, [R1+0x3a8] ;  /* 0x0003a800010a7983 */ /* 0x000ea80000300800 */
[----:B------:R-:W2:Y:S04]  /*859e0*/  LDL.LU R11, [R1+0x3ac] ;  /* 0x0003ac00010b7983 */ /* 0x000ea80000300800 */
[----:B------:R-:W4:Y:S04]  /*859f0*/  LDL.LU R4, [R1+0x360] ;  /* 0x0003600001047983 */ /* 0x000f280000300800 */
[----:B------:R-:W4:Y:S04]  /*85a00*/  LDL.LU R5, [R1+0x364] ;  /* 0x0003640001057983 */ /* 0x000f280000300800 */
[----:B------:R-:W4:Y:S04]  /*85a10*/  LDL.LU R6, [R1+0x368] ;  /* 0x0003680001067983 */ /* 0x000f280000300800 */
[----:B------:R-:W4:Y:S04]  /*85a20*/  LDL.LU R7, [R1+0x36c] ;  /* 0x00036c0001077983 */ /* 0x000f280000300800 */
[----:B------:R0:W-:Y:S04]  /*85a30*/  STL.64 [R1+0x8398], R14 ;  /* 0x0083980e01007387 */ /* 0x0001e80000100a00 */
        /* <DEDUP_REMOVED lines=10> */
[----:B------:R-:W-:-:S03]  /*85ae0*/  IMAD.MOV.U32 R27, RZ, RZ, R3 ;  /* 0x000000ffff1b7224 */ /* 0x000fc600078e0003 */
[----:B--2---:R-:W-:Y:S04]  /*85af0*/  STL.64 [R1+0x8378], R18 ;  /* 0x0083781201007387 */ /* 0x004fe80000100a00 */
[----:B---3--:R0:W-:Y:S04]  /*85b00*/  STL.64 [R1+0x8370], R16 ;  /* 0x0083701001007387 */ /* 0x0081e80000100a00 */
[----:B0-----:R-:W2:Y:S04]  /*85b10*/  LDL.LU R16, [R1+0x330] ;  /* 0x0003300001107983 */ /* 0x001ea80000300800 */
[----:B------:R-:W2:Y:S04]  /*85b20*/  LDL.LU R17, [R1+0x334] ;  /* 0x0003340001117983 */ /* 0x000ea80000300800 */
[----:B------:R-:W3:Y:S04]  /*85b30*/  LDL.LU R18, [R1+0x338] ;  /* 0x0003380001127983 */ /* 0x000ee80000300800 */
[----:B------:R-:W3:Y:S01]  /*85b40*/  LDL.LU R19, [R1+0x33c] ;  /* 0x00033c0001137983 */ /* 0x000ee20000300800 */
[C---:B------:R-:W-:Y:S03]  /*85b50*/  HMMA.16816.F32 R24, R20.reuse, R26, R8 ;  /* 0x0000001a1418723c */ /* 0x040fe60000001808 */
[----:B---3--:R-:W-:Y:S04]  /*85b60*/  STL.64 [R1+0x8390], R18 ;  /* 0x0083901201007387 */ /* 0x008fe80000100a00 */
[----:B--2---:R0:W-:Y:S04]  /*85b70*/  STL.64 [R1+0x8388], R16 ;  /* 0x0083881001007387 */ /* 0x0041e80000100a00 */
[----:B0-----:R-:W2:Y:S04]  /*85b80*/  LDL.LU R16, [R1+0x340] ;  /* 0x0003400001107983 */ /* 0x001ea80000300800 */
[----:B------:R-:W2:Y:S04]  /*85b90*/  LDL.LU R17, [R1+0x344] ;  /* 0x0003440001117983 */ /* 0x000ea80000300800 */
[----:B------:R-:W2:Y:S04]  /*85ba0*/  LDL.LU R18, [R1+0x348] ;  /* 0x0003480001127983 */ /* 0x000ea80000300800 */
[----:B------:R-:W2:Y:S04]  /*85bb0*/  LDL.LU R19, [R1+0x34c] ;  /* 0x00034c0001137983 */ /* 0x000ea80000300800 */
[----:B------:R-:W3:Y:S04]  /*85bc0*/  LDL.LU.64 R10, [R1+0x83f8] ;  /* 0x0083f800010a7983 */ /* 0x000ee80000300a00 */
[----:B------:R-:W3:Y:S04]  /*85bd0*/  LDL.LU.64 R8, [R1+0x83f0] ;  /* 0x0083f00001087983 */ /* 0x000ee80000300a00 */
[----:B------:R-:W-:Y:S04]  /*85be0*/  STL.64 [R1+0x3a0], R24 ;  /* 0x0003a01801007387 */ /* 0x000fe80000100a00 */
[----:B------:R0:W-:Y:S04]  /*85bf0*/  STL.64 [R1+0x3a8], R26 ;  /* 0x0003a81a01007387 */ /* 0x0001e80000100a00 */
[----:B0-----:R-:W3:Y:S02]  /*85c00*/  LDL.LU.64 R26, [R1+0x83e8] ;  /* 0x0083e800011a7983 */ /* 0x001ee40000300a00 */
[C---:B---3--:R-:W-:Y:S02]  /*85c10*/  HMMA.16816.F32 R24, R20.reuse, R26, R8 ;  /* 0x0000001a1418723c */ /* 0x048fe40000001808 */
[----:B------:R-:W3:Y:S04]  /*85c20*/  LDL.LU.64 R10, [R1+0x83e0] ;  /* 0x0083e000010a7983 */ /* 0x000ee80000300a00 */
[----:B------:R-:W3:Y:S11]  /*85c30*/  LDL.LU.64 R8, [R1+0x83d8] ;  /* 0x0083d80001087983 */ /* 0x000ef60000300a00 */
[----:B------:R-:W-:Y:S06]  /*85c40*/  @!UPT UIADD3 URZ, URZ, URZ, URZ ;  /* 0x0000003f3f3ff290 */ /* 0x000fec000fffe03f */
        /* <DEDUP_REMOVED lines=10> */
[C---:B---3--:R-:W-:Y:S11]  /*85cf0*/  HMMA.16816.F32 R8, R20.reuse, R26, R8 ;  /* 0x0000001a1408723c */ /* 0x048ff60000001808 */
[----:B------:R-:W-:Y:S11]  /*85d00*/  @!UPT UIADD3 URZ, URZ, URZ, URZ ;  /* 0x0000003f3f3ff290 */ /* 0x000ff6000fffe03f */
[----:B------:R-:W-:Y:S01]  /*85d10*/  @!UPT UIADD3 URZ, URZ, URZ, URZ ;  /* 0x0000003f3f3ff290 */ /* 0x000fe2000fffe03f */
[----:B------:R-:W-:Y:S04]  /*85d20*/  STL.64 [R1+0x370], R8 ;  /* 0x0003700801007387 */ /* 0x000fe80000100a00 */
[----:B------:R0:W-:Y:S04]  /*85d30*/  STL.64 [R1+0x378], R10 ;  /* 0x0003780a01007387 */ /* 0x0001e80000100a00 */
[----:B0-----:R-:W4:Y:S04]  /*85d40*/  LDL.LU.64 R10, [R1+0x83b0] ;  /* 0x0083b000010a7983 */ /* 0x001f280000300a00 */
[----:B------:R-:W3:Y:S04]  /*85d50*/  LDL.LU R8, [R1+0x83a8] ;  /* 0x0083a80001087983 */ /* 0x000ee80000300800 */
[----:B------:R0:W-:Y:S04]  /*85d60*/  STL.64 [R1+0x82a8], R26 ;  /* 0x0082a81a01007387 */ /* 0x0001e80000100a00 */
[----:B------:R-:W2:Y:S04]  /*85d70*/  LDL.LU R24, [R1+0x2f0] ;  /* 0x0002f00001187983 */ /* 0x000ea80000300800 */
[----:B------:R-:W2:Y:S04]  /*85d80*/  LDL.LU R25, [R1+0x2f4] ;  /* 0x0002f40001197983 */ /* 0x000ea80000300800 */
[----:B0-----:R-:W2:Y:S04]  /*85d90*/  LDL.LU R26, [R1+0x2f8] ;  /* 0x0002f800011a7983 */ /* 0x001ea80000300800 */
[----:B------:R-:W2:Y:S01]  /*85da0*/  LDL.LU R27, [R1+0x2fc] ;  /* 0x0002fc00011b7983 */ /* 0x000ea20000300800 */
[C---:B----4-:R-:W-:Y:S11]  /*85db0*/  HMMA.16816.F32 R4, R20.reuse, R10, R4 ;  /* 0x0000000a1404723c */ /* 0x050ff60000001804 */
[----:B------:R-:W-:Y:S11]  /*85dc0*/  @!UPT UIADD3 URZ, URZ, URZ, URZ ;  /* 0x0000003f3f3ff290 */ /* 0x000ff6000fffe03f */
[----:B------:R-:W-:Y:S01]  /*85dd0*/  @!UPT UIADD3 URZ, URZ, URZ, URZ ;  /* 0x0000003f3f3ff290 */ /* 0x000fe2000fffe03f */
[----:B------:R-:W-:Y:S04]  /*85de0*/  STL.64 [R1+0x360], R4 ;  /* 0x0003600401007387 */ /* 0x000fe80000100a00 */
[----:B------:R0:W-:Y:S04]  /*85df0*/  STL.64 [R1+0x368], R6 ;  /* 0x0003680601007387 */ /* 0x0001e80000100a00 */
[----:B0-----:R-:W4:Y:S04]  /*85e00*/  LDL.LU.64 R6, [R1+0x83a0] ;  /* 0x0083a00001067983 */ /* 0x001f280000300a00 */
[----:B------:R0:W-:Y:S04]  /*85e10*/  STL.64 [R1+0x82a0], R10 ;  /* 0x0082a00a01007387 */ /* 0x0001e80000100a00 */
[----:B0-----:R-:W2:Y:S01]  /*85e20*/  LDL.64 R10, [R1+0x78] ;  /* 0x00007800010a7983 */ /* 0x001ea20000100a00 */
[C---:B----4-:R-:W-:Y:S11]  /*85e30*/  HMMA.16816.F32 R12, R20.reuse, R6, R12 ;  /* 0x00000006140c723c */ /* 0x050ff6000000180c */
[----:B------:R-:W-:Y:S11]  /*85e40*/  @!UPT UIADD3 URZ, URZ, URZ, URZ ;  /* 0x0000003f3f3ff290 */ /* 0x000ff6000fffe03f */
[----:B------:R-:W-:Y:S01]  /*85e50*/  @!UPT UIADD3 URZ, URZ, URZ, URZ ;  /* 0x0000003f3f3ff290 */ /* 0x000fe2000fffe03f */
[----:B------:R-:W-:Y:S04]  /*85e60*/  STL.64 [R1+0x350], R12 ;  /* 0x0003500c01007387 */ /* 0x000fe80000100a00 */
[----:B------:R0:W-:Y:S04]  /*85e70*/  STL.64 [R1+0x358], R14 ;  /* 0x0003580e01007387 */ /* 0x0001e80000100a00 */
[----:B0-----:R-:W2:Y:S04]  /*85e80*/  LDL.LU.64 R14, [R1+0x8398] ;  /* 0x00839800010e7983 */ /* 0x001ea80000300a00 */
[----:B------:R0:W-:Y:S04]  /*85e90*/  STL.64 [R1+0x8298], R6 ;  /* 0x0082980601007387 */ /* 0x0001e80000100a00 */
[----:B------:R-:W4:Y:S04]  /*85ea0*/  LDL.LU R4, [R1+0x2e0] ;  /* 0x0002e00001047983 */ /* 0x000f280000300800 */
[----:B------:R-:W4:Y:S04]  /*85eb0*/  LDL.LU R5, [R1+0x2e4] ;  /* 0x0002e40001057983 */ /* 0x000f280000300800 */
[----:B0-----:R-:W4:Y:S04]  /*85ec0*/  LDL.LU R6, [R1+0x2e8] ;  /* 0x0002e80001067983 */ /* 0x001f280000300800 */
[----:B------:R-:W4:Y:S01]  /*85ed0*/  LDL.LU R7, [R1+0x2ec] ;  /* 0x0002ec0001077983 */ /* 0x000f220000300800 */
[C---:B--2---:R-:W-:Y:S03]  /*85ee0*/  HMMA.16816.F32 R12, R20.reuse, R14, R16 ;  /* 0x0000000e140c723c */ /* 0x044fe60000001810 */
[----:B------:R-:W2:Y:S04]  /*85ef0*/  LDL.LU.64 R18, [R1+0x8390] ;  /* 0x0083900001127983 */ /* 0x000ea80000300a00 */
[----:B------:R-:W2:Y:S11]  /*85f00*/  LDL.LU.64 R16, [R1+0x8388] ;  /* 0x0083880001107983 */ /* 0x000eb60000300a00 */
[----:B------:R-:W-:Y:S05]  /*85f10*/  @!UPT UIADD3 URZ, URZ, URZ, URZ ;  /* 0x0000003f3f3ff290 */ /* 0x000fea000fffe03f */
[----:B------:R-:W-:Y:S04]  /*85f20*/  STL.64 [R1+0x5c0], R12 ;  /* 0x0005c00c01007387 */ /* 0x000fe80000100a00 */
        /* <DEDUP_REMOVED lines=23> */
[----:B--2---:R-:W-:Y:S01]  /*860a0*/  HMMA.16816.F32 R16, R20, R14, R16 ;  /* 0x0000000e1410723c */ /* 0x004fe20000001810 */
[----:B------:R-:W-:Y:S11]  /*860b0*/  IMAD.MOV.U32 R3, RZ, RZ, R15 ;  /* 0x000000ffff037224 */ /* 0x000ff600078e000f */
[----:B------:R-:W-:Y:S11]  /*860c0*/  @!UPT UIADD3 URZ, URZ, URZ, URZ ;  /* 0x0000003f3f3ff290 */ /* 0x000ff6000fffe03f */
[----:B------:R0:W-:Y:S04]  /*860d0*/  STL.64 [R1+0x310], R16 ;  /* 0x0003101001007387 */ /* 0x0001e80000100a00 */
[----:B------:R1:W-:Y:S01]  /*860e0*/  STL.64 [R1+0x318], R18 ;  /* 0x0003181201007387 */ /* 0x0003e20000100a00 */
[----:B0-----:R-:W-:-:S03]  /*860f0*/  IMAD.MOV.U32 R16, RZ, RZ, R14 ;  /* 0x000000ffff107224 */ /* 0x001fc600078e000e */
[----:B-1----:R-:W2:Y:S04]  /*86100*/  LDL.LU.64 R18, [R1+0x8330] ;  /* 0x0083300001127983 */ /* 0x002ea80000300a00 */
[----:B------:R-:W2:Y:S04]  /*86110*/  LDL.LU.64 R14, [R1+0x8328] ;  /* 0x00832800010e7983 */ /* 0x000ea80000300a00 */
[----:B------:R-:W3:Y:S01]  /*86120*/  LDL.LU R12, [R1+0x230] ;  /* 0x00023000010c7983 */ /* 0x000ee20000300800 */
[C---:B--2---:R-:W-:Y:S11]  /*86130*/  HMMA.16816.F32 R24, R20.reuse, R14, R24 ;  /* 0x0000000e1418723c */ /* 0x044ff60000001818 */
[----:B------:R-:W-:Y:S11]  /*86140*/  @!UPT UIADD3 URZ, URZ, URZ, URZ ;  /* 0x0000003f3f3ff290 */ /* 0x000ff6000fffe03f */
[----:B------:R-:W-:Y:S01]  /*86150*/  @!UPT UIADD3 URZ, URZ, URZ, URZ ;  /* 0x0000003f3f3ff290 */ /* 0x000fe2000fffe03f */
[----:B------:R-:W-:Y:S04]  /*86160*/  STL.64 [R1+0x300], R24 ;  /* 0x0003001801007387 */ /* 0x000fe80000100a00 */
[----:B------:R-:W-:Y:S04]  /*86170*/  STL.64 [R1+0x308], R26 ;  /* 0x0003081a01007387 */ /* 0x000fe80000100a00 */
[----:B------:R-:W3:Y:S04]  /*86180*/  LDL.LU R13, [R1+0x234] ;  /* 0x00023400010d7983 */ /* 0x000ee80000300800 */
[----:B------:R-:W2:Y:S04]  /*86190*/  LDL.LU R14, [R1+0x238] ;  /* 0x00023800010e7983 */ /* 0x000ea80000300800 */
[----:B------:R-:W2:Y:S04]  /*861a0*/  LDL.LU R15, [R1+0x23c] ;  /* 0x00023c00010f7983 */ /* 0x000ea80000300800 */
[----:B--2---:R0:W-:Y:S04]  /*861b0*/  STL.64 [R1+0x82f8], R14 ;  /* 0x0082f80e01007387 */ /* 0x0041e80000100a00 */
[----:B---3--:R-:W-:Y:S04]  /*861c0*/  STL.64 [R1+0x82f0], R12 ;  /* 0x0082f00c01007387 */ /* 0x008fe80000100a00 */
[----:B0-----:R-:W2:Y:S01]  /*861d0*/  LDL.64 R14, [R1+0x58] ;  /* 0x00005800010e7983 */ /* 0x001ea20000100a00 */
[----:B----4-:R-:W-:Y:S03]  /*861e0*/  HMMA.16816.F32 R4, R20, R10, R4 ;  /* 0x0000000a1404723c */ /* 0x010fe60000001804 */
[----:B--2---:R-:W-:Y:S04]  /*861f0*/  STL.64 [R1+0x8310], R14 ;  /* 0x0083100e01007387 */ /* 0x004fe80000100a00 */
[----:B------:R-:W2:Y:S01]  /*86200*/  LDL.LU.64 R26, [R1+0x8] ;  /* 0x00000800011a7983 */ /* 0x000ea20000300a00 */
[----:B------:R-:W-:-:S03]  /*86210*/  IMAD.MOV.U32 R17, RZ, RZ, R11 ;  /* 0x000000ffff117224 */ /* 0x000fc600078e000b */
[----:B--2---:R-:W-:Y:S11]  /*86220*/  STL.64 [R1+0x82c0], R26 ;  /* 0x0082c01a01007387 */ /* 0x004ff60000100a00 */
[----:B------:R-:W-:Y:S01]  /*86230*/  @!UPT UIADD3 URZ, URZ, URZ, URZ ;  /* 0x0000003f3f3ff290 */ /* 0x000fe2000fffe03f */
[----:B------:R-:W-:Y:S04]  /*86240*/  STL.64 [R1+0x2f0], R4 ;  /* 0x0002f00401007387 */ /* 0x000fe80000100a00 */
[----:B------:R-:W-:Y:S04]  /*86250*/  STL.64 [R1+0x2f8], R6 ;  /* 0x0002f80601007387 */ /* 0x000fe80000100a00 */
[----:B------:R-:W-:Y:S04]  /*86260*/  STL.64 [R1+0x8308], R18 ;  /* 0x0083081201007387 */ /* 0x000fe80000100a00 */
[----:B------:R0:W-:Y:S04]  /*86270*/  STL.64 [R1+0x8300], R16 ;  /* 0x0083001001007387 */ /* 0x0001e80000100a00 */
[----:B0-----:R-:W2:Y:S04]  /*86280*/  LDL.LU R16, [R1+0x2c0] ;  /* 0x0002c00001107983 */ /* 0x001ea80000300800 */
[----:B------:R-:W2:Y:S04]  /*86290*/  LDL.LU R17, [R1+0x2c4] ;  /* 0x0002c40001117983 */ /* 0x000ea80000300800 */
[----:B------:R-:W3:Y:S04]  /*862a0*/  LDL.LU R18, [R1+0x2c8] ;  /* 0x0002c80001127983 */ /* 0x000ee80000300800 */
[----:B------:R-:W3:Y:S04]  /*862b0*/  LDL.LU R19, [R1+0x2cc] ;  /* 0x0002cc0001137983 */ /* 0x000ee80000300800 */
[----:B---3--:R-:W-:Y:S04]  /*862c0*/  STL.64 [R1+0x8320], R18 ;  /* 0x0083201201007387 */ /* 0x008fe80000100a00 */
[----:B--2---:R0:W-:Y:S04]  /*862d0*/  STL.64 [R1+0x8318], R16 ;  /* 0x0083181001007387 */ /* 0x0041e80000100a00 */
[----:B0-----:R-:W2:Y:S04]  /*862e0*/  LDL.LU R16, [R1+0x2d0] ;  /* 0x0002d00001107983 */ /* 0x001ea80000300800 */
[----:B------:R-:W2:Y:S04]  /*862f0*/  LDL.LU R17, [R1+0x2d4] ;  /* 0x0002d40001117983 */ /* 0x000ea80000300800 */
[----:B------:R-:W2:Y:S04]  /*86300*/  LDL.LU R18, [R1+0x2d8] ;  /* 0x0002d80001127983 */ /* 0x000ea80000300800 */
[----:B------:R-:W2:Y:S04]  /*86310*/  LDL.LU R19, [R1+0x2dc] ;  /* 0x0002dc0001137983 */ /* 0x000ea80000300800 */
[----:B------:R-:W3:Y:S01]  /*86320*/  LDL.LU.64 R26, [R1+0x18] ;  /* 0x00001800011a7983 */ /* 0x000ee20000300a00 */
[----:B------:R-:W-:-:S02]  /*86330*/  IMAD.MOV.U32 R14, RZ, RZ, R8 ;  /* 0x000000ffff0e7224 */ /* 0x000fc400078e0008 */
[----:B------:R-:W-:Y:S01]  /*86340*/  IMAD.MOV.U32 R28, RZ, RZ, R10 ;  /* 0x000000ffff1c7224 */ /* 0x000fe200078e000a */
[----:B---3--:R0:W-:Y:S04]  /*86350*/  STL.64 [R1+0x82c8], R26 ;  /* 0x0082c81a01007387 */ /* 0x0081e80000100a00 */
[----:B0-----:R-:W3:Y:S04]  /*86360*/  LDL.LU.64 R26, [R1+0x28] ;  /* 0x00002800011a7983 */ /* 0x001ee80000300a00 */
[----:B------:R-:W4:Y:S04]  /*86370*/  LDL.LU R8, [R1+0x1f0] ;  /* 0x0001f00001087983 */ /* 0x000f280000300800 */
[----:B------:R-:W4:Y:S04]  /*86380*/  LDL.LU R9, [R1+0x1f4] ;  /* 0x0001f40001097983 */ /* 0x000f280000300800 */
[----:B------:R-:W2:Y:S04]  /*86390*/  LDL.LU R10, [R1+0x1f8] ;  /* 0x0001f800010a7983 */ /* 0x000ea80000300800 */
[----:B------:R-:W2:Y:S01]  /*863a0*/  LDL.LU R11, [R1+0x1fc] ;  /* 0x0001fc00010b7983 */ /* 0x000ea20000300800 */
[----:B------:R-:W-:-:S03]  /*863b0*/  IMAD.MOV.U32 R15, RZ, RZ, R0 ;  /* 0x000000ffff0f7224 */ /* 0x000fc600078e0000 */
[----:B--2---:R-:W-:Y:S04]  /*863c0*/  STL.64 [R1+0x82b8], R10 ;  /* 0x0082b80a01007387 */ /* 0x004fe80000100a00 */
[----:B----4-:R0:W-:Y:S04]  /*863d0*/  STL.64 [R1+0x82b0], R8 ;  /* 0x0082b00801007387 */ /* 0x0101e80000100a00 */
[----:B0-----:R-:W2:Y:S04]  /*863e0*/  LDL.LU R8, [R1+0x200] ;  /* 0x0002000001087983 */ /* 0x001ea80000300800 */
[----:B------:R-:W2:Y:S04]  /*863f0*/  LDL.LU R9, [R1+0x204] ;  /* 0x0002040001097983 */ /* 0x000ea80000300800 */
[----:B------:R-:W4:Y:S04]  /*86400*/  LDL.LU R10, [R1+0x208] ;  /* 0x00020800010a7983 */ /* 0x000f280000300800 */
[----:B------:R-:W4:Y:S01]  /*86410*/  LDL.LU R11, [R1+0x20c] ;  /* 0x00020c00010b7983 */ /* 0x000f220000300800 */
[C---:B------:R-:W-:Y:S03]  /*86420*/  HMMA.16816.F32 R12, R20.reuse, R14, R16 ;  /* 0x0000000e140c723c */ /* 0x040fe60000001810 */
        /* <DEDUP_REMOVED lines=10> */
[----:B------:R-:W2:Y:S04]  /*864d0*/  LDL.LU.64 R18, [R1+0x8320] ;  /* 0x0083200001127983 */ /* 0x000ea80000300a00 */
[----:B------:R-:W2:Y:S04]  /*864e0*/  LDL.LU.64 R16, [R1+0x8318] ;  /* 0x0083180001107983 */ /* 0x000ea80000300a00 */
[----:B------:R-:W-:Y:S04]  /*864f0*/  STL.64 [R1+0x2e0], R12 ;  /* 0x0002e00c01007387 */ /* 0x000fe80000100a00 */
[----:B------:R0:W-:Y:S04]  /*86500*/  STL.64 [R1+0x2e8], R14 ;  /* 0x0002e80e01007387 */ /* 0x0001e80000100a00 */
[----:B0-----:R-:W2:Y:S02]  /*86510*/  LDL.LU.64 R14, [R1+0x8310] ;  /* 0x00831000010e7983 */ /* 0x001ea40000300a00 */
        /* <DEDUP_REMOVED lines=8> */
[----:B------:R-:W2:Y:S04]  /*865a0*/  LDL.LU.64 R14, [R1+0x82f8] ;  /* 0x0082f800010e7983 */ /* 0x000ea80000300a00 */
[----:B------:R-:W2:Y:S02]  /*865b0*/  LDL.LU.64 R12, [R1+0x82f0] ;  /* 0x0082f000010c7983 */ /* 0x000ea40000300a00 */
[----:B--2---:R-:W-:Y:S02]  /*865c0*/  HMMA.16816.F32 R20, R20, R18, R12 ;  /* 0x000000121414723c */ /* 0x004fe4000000180c */
[----:B------:R-:W2:Y:S04]  /*865d0*/  LDL.LU.64 R14, [R1+0x82e8] ;  /* 0x0082e800010e7983 */ /* 0x000ea80000300a00 */
[----:B------:R-:W2:Y:S11]  /*865e0*/  LDL.LU.64 R12, [R1+0x82e0] ;  /* 0x0082e000010c7983 */ /* 0x000eb60000300a00 */
[----:B------:R-:W-:Y:S06]  /*865f0*/  @!UPT UIADD3 URZ, URZ, URZ, URZ ;  /* 0x0000003f3f3ff290 */ /* 0x000fec000fffe03f */
[----:B------:R0:W-:Y:S04]  /*86600*/  STL.64 [R1+0x230], R20 ;  /* 0x0002301401007387 */ /* 0x0001e80000100a00 */
[----:B------:R1:W-:Y:S04]  /*86610*/  STL.64 [R1+0x238], R22 ;  /* 0x0002381601007387 */ /* 0x0003e80000100a00 */
[----:B0-----:R-:W4:Y:S04]  /*86620*/  LDL.LU R20, [R1+0x210] ;  /* 0x0002100001147983 */ /* 0x001f280000300800 */
[----:B------:R-:W4:Y:S04]  /*86630*/  LDL.LU R21, [R1+0x214] ;  /* 0x0002140001157983 */ /* 0x000f280000300800 */
[----:B-1----:R-:W4:Y:S04]  /*86640*/  LDL.LU R22, [R1+0x218] ;  /* 0x0002180001167983 */ /* 0x002f280000300800 */
[----:B------:R-:W4:Y:S04]  /*86650*/  LDL.LU R23, [R1+0x21c] ;  /* 0x00021c0001177983 */ /* 0x000f280000300800 */
[----:B------:R3:W-:Y:S02]  /*86660*/  STL.64 [R1+0x81c0], R18 ;  /* 0x0081c01201007387 */ /* 0x0007e40000100a00 */
[----:B---3--:R-:W-:-:S02]  /*86670*/  IMAD.MOV.U32 R19, RZ, RZ, R26 ;  /* 0x000000ffff137224 */ /* 0x008fc400078e001a */
[----:B------:R-:W-:Y:S01]  /*86680*/  IMAD.MOV.U32 R18, RZ, RZ, R27 ;  /* 0x000000ffff127224 */ /* 0x000fe200078e001b */
[C---:B--2---:R-:W-:Y:S11]  /*86690*/  HMMA.16816.F32 R8, R12.reuse, R26, R8 ;  /* 0x0000001a0c08723c */ /* 0x044ff60000001808 */
[----:B------:R-:W-:Y:S11]  /*866a0*/  @!UPT UIADD3 URZ, URZ, URZ, URZ ;  /* 0x0000003f3f3ff290 */ /* 0x000ff6000fffe03f */
[----:B------:R-:W-:Y:S01]  /*866b0*/  @!UPT UIADD3 URZ, URZ, URZ, URZ ;  /* 0x0000003f3f3ff290 */ /* 0x000fe2000fffe03f */
[----:B------:R-:W-:Y:S04]  /*866c0*/  STL.64 [R1+0x220], R8 ;  /* 0x0002200801007387 */ /* 0x000fe80000100a00 */
[----:B------:R0:W-:Y:S04]  /*866d0*/  STL.64 [R1+0x228], R10 ;  /* 0x0002280a01007387 */ /* 0x0001e80000100a00 */
[----:B0-----:R-:W2:Y:S04]  /*866e0*/  LDL.LU.64 R10, [R1+0x82d8] ;  /* 0x0082d800010a7983 */ /* 0x001ea80000300a00 */
[----:B------:R-:W2:Y:S04]  /*866f0*/  LDL.LU.64 R8, [R1+0x82d0] ;  /* 0x0082d00001087983 */ /* 0x000ea80000300a00 */
[----:B------:R-:W4:Y:S04]  /*86700*/  LDL.LU.64 R26, [R1+0x82c8] ;  /* 0x0082c800011a7983 */ /* 0x000f280000300a00 */
[----:B------:R0:W-:Y:S04]  /*86710*/  STL.64 [R1+0x8278], R18 ;  /* 0x0082781201007387 */ /* 0x0001e80000100a00 */
[----:B------:R1:W-:Y:S04]  /*86720*/  STL.64 [R1+0x8270], R16 ;  /* 0x0082701001007387 */ /* 0x0003e80000100a00 */
[----:B0-----:R-:W3:Y:S01]  /*86730*/  LDL.LU.64 R18, [R1+0x38] ;  /* 0x0000380001127983 */ /* 0x001ee20000300a00 */
[----:B----4-:R-:W-:Y:S03]  /*86740*/  HMMA.16816.F32 R20, R12, R26, R20 ;  /* 0x0000001a0c14723c */ /* 0x010fe60000001814 */
[----:B---3--:R0:W-:Y:S04]  /*86750*/  STL.64 [R1+0x8290], R18 ;  /* 0x0082901201007387 */ /* 0x0081e80000100a00 */
[----:B-1----:R-:W3:Y:S04]  /*86760*/  LDL.LU R16, [R1+0x1d0] ;  /* 0x0001d00001107983 */ /* 0x002ee80000300800 */
[----:B------:R-:W3:Y:S04]  /*86770*/  LDL.LU R17, [R1+0x1d4] ;  /* 0x0001d40001117983 */ /* 0x000ee80000300800 */
[----:B0-----:R-:W3:Y:S04]  /*86780*/  LDL.LU R18, [R1+0x1d8] ;  /* 0x0001d80001127983 */ /* 0x001ee80000300800 */
[----:B------:R-:W3:Y:S04]  /*86790*/  LDL.LU R19, [R1+0x1dc] ;  /* 0x0001dc0001137983 */ /* 0x000ee80000300800 */
[----:B------:R0:W-:Y:S04]  /*867a0*/  STL.64 [R1+0x210], R20 ;  /* 0x0002101401007387 */ /* 0x0001e80000100a00 */
[----:B------:R1:W-:Y:S01]  /*867b0*/  STL.64 [R1+0x218], R22 ;  /* 0x0002181601007387 */ /* 0x0003e20000100a00 */
[----:B0-----:R-:W-:-:S02]  /*867c0*/  IMAD.MOV.U32 R21, RZ, RZ, R26 ;  /* 0x000000ffff157224 */ /* 0x001fc400078e001a */
[----:B------:R-:W-:Y:S02]  /*867d0*/  IMAD.MOV.U32 R20, RZ, RZ, R27 ;  /* 0x000000ffff147224 */ /* 0x000fe400078e001b */
[----:B------:R-:W2:Y:S02]  /*867e0*/  LDL.LU.64 R26, [R1+0x82c0] ;  /* 0x0082c000011a7983 */ /* 0x000ea40000300a00 */
[C---:B--2---:R-:W-:Y:S01]  /*867f0*/  HMMA.16816.F32 R8, R12.reuse, R26, R8 ;  /* 0x0000001a0c08723c */ /* 0x044fe20000001808 */
[----:B-1----:R-:W-:Y:S02]  /*86800*/  IMAD.MOV.U32 R23, RZ, RZ, R26 ;  /* 0x000000ffff177224 */ /* 0x002fe400078e001a */
[----:B------:R-:W-:Y:S11]  /*86810*/  IMAD.MOV.U32 R22, RZ, RZ, R27 ;  /* 0x000000ffff167224 */ /* 0x000ff600078e001b */
[----:B------:R-:W-:Y:S09]  /*86820*/  @!UPT UIADD3 URZ, URZ, URZ, URZ ;  /* 0x0000003f3f3ff290 */ /* 0x000ff2000fffe03f */
[----:B------:R-:W-:Y:S04]  /*86830*/  STL.64 [R1+0x200], R8 ;  /* 0x0002000801007387 */ /* 0x000fe80000100a00 */
[----:B------:R0:W-:Y:S04]  /*86840*/  STL.64 [R1+0x208], R10 ;  /* 0x0002080a01007387 */ /* 0x0001e80000100a00 */
[----:B0-----:R-:W2:Y:S04]  /*86850*/  LDL.LU.64 R10, [R1+0x82b8] ;  /* 0x0082b800010a7983 */ /* 0x001ea80000300a00 */
[----:B------:R-:W2:Y:S04]  /*86860*/  LDL.LU.64 R8, [R1+0x82b0] ;  /* 0x0082b00001087983 */ /* 0x000ea80000300a00 */
[----:B------:R-:W2:Y:S04]  /*86870*/  LDL.LU.64 R26, [R1+0x82a8] ;  /* 0x0082a800011a7983 */ /* 0x000ea80000300a00 */
[----:B------:R-:W-:Y:S04]  /*86880*/  STL.64 [R1+0x8288], R22 ;  /* 0x0082881601007387 */ /* 0x000fe80000100a00 */
[----:B------:R0:W-:Y:S04]  /*86890*/  STL.64 [R1+0x8280], R20 ;  /* 0x0082801401007387 */ /* 0x0001e80000100a00 */
[----:B0-----:R-:W4:Y:S04]  /*868a0*/  LDL.LU R20, [R1+0x1c0] ;  /* 0x0001c00001147983 */ /* 0x001f280000300800 */
[----:B------:R-:W4:Y:S04]  /*868b0*/  LDL.LU R21, [R1+0x1c4] ;  /* 0x0001c40001157983 */ /* 0x000f280000300800 */
[----:B------:R-:W4:Y:S04]  /*868c0*/  LDL.LU R22, [R1+0x1c8] ;  /* 0x0001c80001167983 */ /* 0x000f280000300800 */
[----:B------:R-:W4:Y:S01]  /*868d0*/  LDL.LU R23, [R1+0x1cc] ;  /* 0x0001cc0001177983 */ /* 0x000f220000300800 */
[C---:B--2---:R-:W-:Y:S11]  /*868e0*/  HMMA.16816.F32 R8, R12.reuse, R26, R8 ;  /* 0x0000001a0c08723c */ /* 0x044ff60000001808 */
[----:B------:R-:W-:Y:S11]  /*868f0*/  @!UPT UIADD3 URZ, URZ, URZ, URZ ;  /* 0x0000003f3f3ff290 */ /* 0x000ff6000fffe03f */
[----:B------:R-:W-:Y:S01]  /*86900*/  @!UPT UIADD3 URZ, URZ, URZ, URZ ;  /* 0x0000003f3f3ff290 */ /* 0x000fe2000fffe03f */
[----:B------:R-:W-:Y:S04]  /*86910*/  STL.64 [R1+0x1f0], R8 ;  /* 0x0001f00801007387 */ /* 0x000fe80000100a00 */
[----:B------:R0:W-:Y:S04]  /*86920*/  STL.64 [R1+0x1f8], R10 ;  /* 0x0001f80a01007387 */ /* 0x0001e80000100a00 */
[----:B0-----:R-:W2:Y:S02]  /*86930*/  LDL.LU.64 R10, [R1+0x82a0] ;  /* 0x0082a000010a7983 */ /* 0x001ea40000300a00 */
[C---:B--2---:R-:W-:Y:S11]  /*86940*/  HMMA.16816.F32 R4, R12.reuse, R10, R4 ;  /* 0x0000000a0c04723c */ /* 0x044ff60000001804 */
[----:B------:R-:W-:Y:S11]  /*86950*/  @!UPT UIADD3 URZ, URZ, URZ, URZ ;  /* 0x0000003f3f3ff290 */ /* 0x000ff6000fffe03f */
[----:B------:R-:W-:Y:S01]  /*86960*/  @!UPT UIADD3 URZ, URZ, URZ, URZ ;  /* 0x0000003f3f3ff290 */ /* 0x000fe2000fffe03f */
        /* <DEDUP_REMOVED lines=9> */
[----:B------:R0:W-:Y:S04]  /*86a00*/  STL.64 [R1+0x8150], R6 ;  /* 0x0081500601007387 */ /* 0x0001e80000100a00 */
[----:B0-----:R-:W2:Y:S01]  /*86a10*/  LDL.LU.64 R6, [R1+0xc8] ;  /* 0x0000c80001067983 */ /* 0x001ea20000300a00 */
[----:B----4-:R-:W-:Y:S01]  /*86a20*/  HMMA.16816.F32 R20, R12, R18, R20 ;  /* 0x000000120c14723c */ /* 0x010fe20000001814 */
[----:B------:R-:W-:-:S02]  /*86a30*/  IMAD.MOV.U32 R25, RZ, RZ, R18 ;  /* 0x000000ffff197224 */ /* 0x000fc400078e0012 */
[----:B------:R-:W-:Y:S11]  /*86a40*/  IMAD.MOV.U32 R24, RZ, RZ, R19 ;  /* 0x000000ffff187224 */ /* 0x000ff600078e0013 */
[----:B------:R-:W-:Y:S09]  /*86a50*/  @!UPT UIADD3 URZ, URZ, URZ, URZ ;  /* 0x0000003f3f3ff290 */ /* 0x000ff2000fffe03f */
[----:B------:R-:W-:Y:S04]  /*86a60*/  STL.64 [R1+0x1c0], R20 ;  /* 0x0001c01401007387 */ /* 0x000fe80000100a00 */
[----:B------:R0:W-:Y:S04]  /*86a70*/  STL.64 [R1+0x1c8], R22 ;  /* 0x0001c81601007387 */ /* 0x0001e80000100a00 */
[----:B0-----:R-:W3:Y:S04]  /*86a80*/  LDL.LU.64 R22, [R1+0x8288] ;  /* 0x0082880001167983 */ /* 0x001ee80000300a00 */
[----:B------:R-:W4:Y:S04]  /*86a90*/  LDL.LU.64 R20, [R1+0x8280] ;  /* 0x0082800001147983 */ /* 0x000f280000300a00 */
[----:B------:R-:W3:Y:S04]  /*86aa0*/  LDL.LU.64 R18, [R1+0x8278] ;  /* 0x0082780001127983 */ /* 0x000ee80000300a00 */
[----:B------:R-:W3:Y:S04]  /*86ab0*/  LDL.LU.64 R16, [R1+0x8270] ;  /* 0x0082700001107983 */ /* 0x000ee80000300a00 */
[----:B------:R-:W-:Y:S04]  /*86ac0*/  STL.64 [R1+0x8160], R26 ;  /* 0x0081601a01007387 */ /* 0x000fe80000100a00 */
[----:B------:R0:W-:Y:S04]  /*86ad0*/  STL.64 [R1+0x8158], R24 ;  /* 0x0081581801007387 */ /* 0x0001e80000100a00 */
[----:B0-----:R-:W3:Y:S04]  /*86ae0*/  LDL.LU R24, [R1+0x1b0] ;  /* 0x0001b00001187983 */ /* 0x001ee80000300800 */
[----:B------:R-:W3:Y:S04]  /*86af0*/  LDL.LU R25, [R1+0x1b4] ;  /* 0x0001b40001197983 */ /* 0x000ee80000300800 */
[----:B------:R-:W3:Y:S04]  /*86b00*/  LDL.LU R26, [R1+0x1b8] ;  /* 0x0001b800011a7983 */ /* 0x000ee80000300800 */
[----:B------:R-:W3:Y:S01]  /*86b10*/  LDL.LU R27, [R1+0x1bc] ;  /* 0x0001bc00011b7983 */ /* 0x000ee20000300800 */
[----:B--2---:R-:W-:-:S02]  /*86b20*/  IMAD.MOV.U32 R9, RZ, RZ, R6 ;  /* 0x000000ffff097224 */ /* 0x004fc400078e0006 */
[----:B------:R-:W-:Y:S01]  /*86b30*/  IMAD.MOV.U32 R8, RZ, RZ, R7 ;  /* 0x000000ffff087224 */ /* 0x000fe200078e0007 */
[----:B---3--:R-:W-:Y:S11]  /*86b40*/  HMMA.16816.F32 R24, R12, R6, R24 ;  /* 0x000000060c18723c */ /* 0x008ff60000001818 */
[----:B------:R-:W-:Y:S11]  /*86b50*/  @!UPT UIADD3 URZ, URZ, URZ, URZ ;  /* 0x0000003f3f3ff290 */ /* 0x000ff6000fffe03f */
[----:B------:R-:W-:Y:S01]  /*86b60*/  @!UPT UIADD3 URZ, URZ, URZ, URZ ;  /* 0x0000003f3f3ff290 */ /* 0x000fe2000fffe03f */
[----:B------:R-:W-:Y:S04]  /*86b70*/  STL.64 [R1+0x1b0], R24 ;  /* 0x0001b01801007387 */ /* 0x000fe80000100a00 */
[----:B------:R0:W-:Y:S04]  /*86b80*/  STL.64 [R1+0x1b8], R26 ;  /* 0x0001b81a01007387 */ /* 0x0001e80000100a00 */
[----:B------:R-:W-:Y:S04]  /*86b90*/  STL.64 [R1+0x8170], R10 ;  /* 0x0081700a01007387 */ /* 0x000fe80000100a00 */
[----:B------:R-:W-:Y:S04]  /*86ba0*/  STL.64 [R1+0x8168], R8 ;  /* 0x0081680801007387 */ /* 0x000fe80000100a00 */
[----:B------:R-:W2:Y:S04]  /*86bb0*/  LDL.LU R4, [R1+0xf0] ;  /* 0x0000f00001047983 */ /* 0x000ea80000300800 */
[----:B------:R-:W2:Y:S04]  /*86bc0*/  LDL.LU R5, [R1+0xf4] ;  /* 0x0000f40001057983 */ /* 0x000ea80000300800 */
[----:B------:R-:W3:Y:S04]  /*86bd0*/  LDL.LU R6, [R1+0xf8] ;  /* 0x0000f80001067983 */ /* 0x000ee80000300800 */
[----:B------:R-:W3:Y:S01]  /*86be0*/  LDL.LU R7, [R1+0xfc] ;  /* 0x0000fc0001077983 */ /* 0x000ee20000300800 */
[----:B0-----:R-:W-:-:S02]  /*86bf0*/  IMAD.MOV.U32 R26, RZ, RZ, R23 ;  /* 0x000000ffff1a7224 */ /* 0x001fc400078e0017 */
[----:B------:R-:W-:Y:S01]  /*86c00*/  IMAD.MOV.U32 R27, RZ, RZ, R22 ;  /* 0x000000ffff1b7224 */ /* 0x000fe200078e0016 */
[----:B---3--:R4:W-:Y:S04]  /*86c10*/  STL.64 [R1+0x8180], R6 ;  /* 0x0081800601007387 */ /* 0x0089e80000100a00 */
[----:B--2---:R-:W-:Y:S04]  /*86c20*/  STL.64 [R1+0x8178], R4 ;  /* 0x0081780401007387 */ /* 0x004fe80000100a00 */
[----:B------:R0:W-:Y:S01]  /*86c30*/  STL.64 [R1+0x8188], R26 ;  /* 0x0081881a01007387 */ /* 0x0001e20000100a00 */
[----:B----4-:R-:W-:-:S02]  /*86c40*/  IMAD.MOV.U32 R6, RZ, RZ, R21 ;  /* 0x000000ffff067224 */ /* 0x010fc400078e0015 */
[----:B------:R-:W-:-:S05]  /*86c50*/  IMAD.MOV.U32 R7, RZ, RZ, R20 ;  /* 0x000000ffff077224 */ /* 0x000fca00078e0014 */
[----:B------:R1:W-:Y:S04]  /*86c60*/  STL.64 [R1+0x8190], R6 ;  /* 0x0081900601007387 */ /* 0x0003e80000100a00 */
[----:B------:R-:W2:Y:S04]  /*86c70*/  LDL.LU R24, [R1+0x110] ;  /* 0x0001100001187983 */ /* 0x000ea80000300800 */
[----:B------:R-:W2:Y:S04]  /*86c80*/  LDL.LU R25, [R1+0x114] ;  /* 0x0001140001197983 */ /* 0x000ea80000300800 */
[----:B0-----:R-:W3:Y:S04]  /*86c90*/  LDL.LU R26, [R1+0x118] ;  /* 0x00011800011a7983 */ /* 0x001ee80000300800 */
[----:B------:R-:W3:Y:S01]  /*86ca0*/  LDL.LU R27, [R1+0x11c] ;  /* 0x00011c00011b7983 */ /* 0x000ee20000300800 */
[----:B-1----:R-:W-:-:S02]  /*86cb0*/  IMAD.MOV.U32 R6, RZ, RZ, R19 ;  /* 0x000000ffff067224 */ /* 0x002fc400078e0013 */
[----:B------:R-:W-:Y:S02]  /*86cc0*/  IMAD.MOV.U32 R7, RZ, RZ, R18 ;  /* 0x000000ffff077224 */ /* 0x000fe400078e0012 */
[----:B------:R-:W-:Y:S02]  /*86cd0*/  IMAD.MOV.U32 R18, RZ, RZ, R0 ;  /* 0x000000ffff127224 */ /* 0x000fe400078e0000 */
[----:B------:R-:W-:Y:S01]  /*86ce0*/  IMAD.MOV.U32 R19, RZ, RZ, R29 ;  /* 0x000000ffff137224 */ /* 0x000fe200078e001d */
[----:B---3--:R-:W-:Y:S04]  /*86cf0*/  STL.64 [R1+0x81a0], R26 ;  /* 0x0081a01a01007387 */ /* 0x008fe80000100a00 */
[----:B--2---:R-:W-:Y:S04]  /*86d00*/  STL.64 [R1+0x8198], R24 ;  /* 0x0081981801007387 */ /* 0x004fe80000100a00 */
[----:B------:R-:W2:Y:S04]  /*86d10*/  LDL.LU R0, [R1+0x826c] ;  /* 0x00826c0001007983 */ /* 0x000ea80000300800 */
[----:B------:R-:W3:Y:S04]  /*86d20*/  LDL.LU R29, [R1+0x8268] ;  /* 0x00826800011d7983 */ /* 0x000ee80000300800 */
[----:B------:R-:W-:Y:S04]  /*86d30*/  STL.64 [R1+0x81d8], R18 ;  /* 0x0081d81201007387 */ /* 0x000fe80000100a00 */
[----:B------:R0:W-:Y:S04]  /*86d40*/  STL.64 [R1+0x81b8], R6 ;  /* 0x0081b80601007387 */ /* 0x0001e80000100a00 */
[----:B------:R-:W4:Y:S04]  /*86d50*/  LDL.LU R4, [R1+0x130] ;  /* 0x0001300001047983 */ /* 0x000f280000300800 */
[----:B------:R-:W4:Y:S04]  /*86d60*/  LDL.LU R5, [R1+0x134] ;  /* 0x0001340001057983 */ /* 0x000f280000300800 */
[----:B0-----:R-:W2:Y:S04]  /*86d70*/  LDL.LU R6, [R1+0x138] ;  /* 0x0001380001067983 */ /* 0x001ea80000300800 */
[----:B------:R-:W2:Y:S04]  /*86d80*/  LDL.LU R7, [R1+0x13c] ;  /* 0x00013c0001077983 */ /* 0x000ea80000300800 */
[----:B------:R-:W2:Y:S04]  /*86d90*/  LDL.64 R18, [R1+0x68] ;  /* 0x0000680001127983 */ /* 0x000ea80000100a00 */
[----:B--2---:R0:W-:Y:S02]  /*86da0*/  STL.64 [R1+0x81f0], R18 ;  /* 0x0081f01201007387 */ /* 0x0041e40000100a00 */
[----:B0-----:R-:W-:-:S02]  /*86db0*/  IMAD.MOV.U32 R18, RZ, RZ, R28 ;  /* 0x000000ffff127224 */ /* 0x001fc400078e001c */
[----:B------:R-:W-:-:S05]  /*86dc0*/  IMAD.MOV.U32 R19, RZ, RZ, R17 ;  /* 0x000000ffff137224 */ /* 0x000fca00078e0011 */
[----:B------:R-:W-:Y:S04]  /*86dd0*/  STL.64 [R1+0x8208], R18 ;  /* 0x0082081201007387 */ /* 0x000fe80000100a00 */
[----:B------:R-:W-:Y:S04]  /*86de0*/  STL.64 [R1+0x81d0], R6 ;  /* 0x0081d00601007387 */ /* 0x000fe80000100a00 */
[----:B----4-:R0:W-:Y:S04]  /*86df0*/  STL.64 [R1+0x81c8], R4 ;  /* 0x0081c80401007387 */ /* 0x0101e80000100a00 */
[----:B0-----:R-:W2:Y:S04]  /*86e00*/  LDL.LU R4, [R1+0x140] ;  /* 0x0001400001047983 */ /* 0x001ea80000300800 */
[----:B------:R-:W2:Y:S04]  /*86e10*/  LDL.LU R5, [R1+0x144] ;  /* 0x0001440001057983 */ /* 0x000ea80000300800 */
[----:B------:R-:W4:Y:S04]  /*86e20*/  LDL.LU R6, [R1+0x148] ;  /* 0x0001480001067983 */ /* 0x000f280000300800 */
[----:B------:R-:W4:Y:S04]  /*86e30*/  LDL.LU R7, [R1+0x14c] ;  /* 0x00014c0001077983 */ /* 0x000f280000300800 */
[----:B------:R-:W2:Y:S04]  /*86e40*/  LDL.64 R18, [R1+0x88] ;  /* 0x0000880001127983 */ /* 0x000ea80000100a00 */
[----:B--2---:R0:W-:Y:S04]  /*86e50*/  STL.64 [R1+0x8220], R18 ;  /* 0x0082201201007387 */ /* 0x0041e80000100a00 */
[----:B----4-:R-:W-:Y:S04]  /*86e60*/  STL.64 [R1+0x81e8], R6 ;  /* 0x0081e80601007387 */ /* 0x010fe80000100a00 */
[----:B------:R1:W-:Y:S01]  /*86e70*/  STL.64 [R1+0x81e0], R4 ;  /* 0x0081e00401007387 */ /* 0x0003e20000100a00 */
[----:B0-----:R-:W-:-:S02]  /*86e80*/  IMAD.MOV.U32 R18, RZ, RZ, R16 ;  /* 0x000000ffff127224 */ /* 0x001fc400078e0010 */
[----:B------:R-:W-:Y:S01]  /*86e90*/  IMAD.MOV.U32 R19, RZ, RZ, R3 ;  /* 0x000000ffff137224 */ /* 0x000fe200078e0003 */
[----:B-1----:R-:W2:Y:S04]  /*86ea0*/  LDL.LU R4, [R1+0x150] ;  /* 0x0001500001047983 */ /* 0x002ea80000300800 */
[----:B------:R-:W2:Y:S04]  /*86eb0*/  LDL.LU R5, [R1+0x154] ;  /* 0x0001540001057983 */ /* 0x000ea80000300800 */
[----:B------:R-:W4:Y:S04]  /*86ec0*/  LDL.LU R6, [R1+0x158] ;  /* 0x0001580001067983 */ /* 0x000f280000300800 */
[----:B------:R-:W4:Y:S04]  /*86ed0*/  LDL.LU R7, [R1+0x15c] ;  /* 0x00015c0001077983 */ /* 0x000f280000300800 */
[----:B------:R0:W-:Y:S04]  /*86ee0*/  STL.64 [R1+0x8238], R18 ;  /* 0x0082381201007387 */ /* 0x0001e80000100a00 */
[----:B0-----:R-:W2:Y:S04]  /*86ef0*/  LDL.64 R18, [R1+0xa8] ;  /* 0x0000a80001127983 */ /* 0x001ea80000100a00 */
[----:B--2---:R-:W-:Y:S04]  /*86f00*/  STL.64 [R1+0x8250], R18 ;  /* 0x0082501201007387 */ /* 0x004fe80000100a00 */
[----:B----4-:R-:W-:Y:S04]  /*86f10*/  STL.64 [R1+0x8200], R6 ;  /* 0x0082000601007387 */ /* 0x010fe80000100a00 */
[----:B------:R0:W-:Y:S04]  /*86f20*/  STL.64 [R1+0x81f8], R4 ;  /* 0x0081f80401007387 */ /* 0x0001e80000100a00 */
[----:B0-----:R-:W2:Y:S04]  /*86f30*/  LDL.LU R4, [R1+0x160] ;  /* 0x0001600001047983 */ /* 0x001ea80000300800 */
[----:B------:R-:W2:Y:S04]  /*86f40*/  LDL.LU R5, [R1+0x164] ;  /* 0x0001640001057983 */ /* 0x000ea80000300800 */
[----:B------:R-:W4:Y:S04]  /*86f50*/  LDL.LU R6, [R1+0x168] ;  /* 0x0001680001067983 */ /* 0x000f280000300800 */
[----:B------:R-:W4:Y:S04]  /*86f60*/  LDL.LU R7, [R1+0x16c] ;  /* 0x00016c0001077983 */ /* 0x000f280000300800 */
[----:B------:R-:W2:Y:S04]  /*86f70*/  LDL.LU R16, [R1+0x1a0] ;  /* 0x0001a00001107983 */ /* 0x000ea80000300800 */
[----:B------:R-:W3:Y:S04]  /*86f80*/  LDL.LU R17, [R1+0x1a4] ;  /* 0x0001a40001117983 */ /* 0x000ee80000300800 */
[----:B------:R-:W3:Y:S04]  /*86f90*/  LDL.LU R18, [R1+0x1a8] ;  /* 0x0001a80001127983 */ /* 0x000ee80000300800 */
[----:B------:R-:W3:Y:S04]  /*86fa0*/  LDL.LU R19, [R1+0x1ac] ;  /* 0x0001ac0001137983 */ /* 0x000ee80000300800 */
[----:B----4-:R-:W-:Y:S04]  /*86fb0*/  STL.64 [R1+0x8218], R6 ;  /* 0x0082180601007387 */ /* 0x010fe80000100a00 */
[----:B--2---:R0:W-:Y:S04]  /*86fc0*/  STL.64 [R1+0x8210], R4 ;  /* 0x0082100401007387 */ /* 0x0041e80000100a00 */
        /* <DEDUP_REMOVED lines=16> */
[----:B----4-:R0:W-:Y:S04]  /*870d0*/  STL.64 [R1+0x8260], R6 ;  /* 0x0082600601007387 */ /* 0x0101e80000100a00 */
[----:B--2---:R1:W-:Y:S04]  /*870e0*/  STL.64 [R1+0x8258], R4 ;  /* 0x0082580401007387 */ /* 0x0043e80000100a00 */
[----:B0-----:R-:W3:Y:S04]  /*870f0*/  LDL.64 R6, [R1+0xb8] ;  /* 0x0000b80001067983 */ /* 0x001ee80000100a00 */
[----:B------:R-:W2:Y:S04]  /*87100*/  LDL.LU R24, [R1+0x120] ;  /* 0x0001200001187983 */ /* 0x000ea80000300800 */
[----:B------:R-:W2:Y:S04]  /*87110*/  LDL.LU R25, [R1+0x124] ;  /* 0x0001240001197983 */ /* 0x000ea80000300800 */
[----:B------:R-:W2:Y:S04]  /*87120*/  LDL.LU R26, [R1+0x128] ;  /* 0x00012800011a7983 */ /* 0x000ea80000300800 */
[----:B------:R-:W2:Y:S04]  /*87130*/  LDL.LU R27, [R1+0x12c] ;  /* 0x00012c00011b7983 */ /* 0x000ea80000300800 */
[----:B------:R-:W4:Y:S04]  /*87140*/  LDL.LU R8, [R1+0x100] ;  /* 0x0001000001087983 */ /* 0x000f280000300800 */
[----:B------:R-:W4:Y:S04]  /*87150*/  LDL.LU R9, [R1+0x104] ;  /* 0x0001040001097983 */ /* 0x000f280000300800 */
[----:B------:R-:W4:Y:S04]  /*87160*/  LDL.LU R10, [R1+0x108] ;  /* 0x00010800010a7983 */ /* 0x000f280000300800 */
[----:B------:R-:W4:Y:S04]  /*87170*/  LDL.LU R11, [R1+0x10c] ;  /* 0x00010c00010b7983 */ /* 0x000f280000300800 */
[----:B------:R-:W2:Y:S04]  /*87180*/  LDL.LU R20, [R1+0xd0] ;  /* 0x0000d00001147983 */ /* 0x000ea80000300800 */
[----:B------:R-:W2:Y:S01]  /*87190*/  LDL.LU R21, [R1+0xd4] ;  /* 0x0000d40001157983 */ /* 0x000ea20000300800 */
[----:B------:R-:W-:-:S03]  /*871a0*/  IMAD.MOV.U32 R23, RZ, RZ, R2 ;  /* 0x000000ffff177224 */ /* 0x000fc600078e0002 */
[----:B------:R-:W2:Y:S01]  /*871b0*/  LDL.LU R22, [R1+0xd8] ;  /* 0x0000d80001167983 */ /* 0x000ea20000300800 */
[----:B---3--:R-:W-:Y:S01]  /*871c0*/  HMMA.16816.F32 R16, R12, R6, R16 ;  /* 0x000000060c10723c */ /* 0x008fe20000001810 */
[----:B------:R-:W-:Y:S02]  /*871d0*/  IMAD.MOV.U32 R3, RZ, RZ, R7 ;  /* 0x000000ffff037224 */ /* 0x000fe400078e0007 */
[----:B------:R-:W3:Y:S04]  /*871e0*/  LDL.LU.64 R6, [R1+0x8260] ;  /* 0x0082600001067983 */ /* 0x000ee80000300a00 */
[----:B-1----:R-:W3:Y:S11]  /*871f0*/  LDL.LU.64 R4, [R1+0x8258] ;  /* 0x0082580001047983 */ /* 0x002ef60000300a00 */
[----:B------:R-:W-:Y:S05]  /*87200*/  @!UPT UIADD3 URZ, URZ, URZ, URZ ;  /* 0x0000003f3f3ff290 */ /* 0x000fea000fffe03f */
[----:B------:R-:W-:Y:S01]  /*87210*/  STL.64 [R1+0x1a0], R16 ;  /* 0x0001a01001007387 */ /* 0x000fe20000100a00 */
[----:B------:R-:W-:-:S03]  /*87220*/  IMAD.MOV.U32 R2, RZ, RZ, R19 ;  /* 0x000000ffff027224 */ /* 0x000fc600078e0013 */
[----:B------:R0:W-:Y:S04]  /*87230*/  STL [R1+0x1a8], R18 ;  /* 0x0001a81201007387 */ /* 0x0001e80000100800 */
[----:B0-----:R-:W3:Y:S04]  /*87240*/  LDL.LU.64 R18, [R1+0x8250] ;  /* 0x0082500001127983 */ /* 0x001ee80000300a00 */
[----:B------:R-:W-:Y:S01]  /*87250*/  STL [R1+0x7ef0], R2 ;  /* 0x007ef00201007387 */ /* 0x000fe20000100800 */
[C---:B---3--:R-:W-:Y:S01]  /*87260*/  HMMA.16816.F32 R4, R12.reuse, R18, R4 ;  /* 0x000000120c04723c */ /* 0x048fe20000001804 */
[----:B------:R-:W-:Y:S11]  /*87270*/  IMAD.MOV.U32 R28, RZ, RZ, R19 ;  /* 0x000000ffff1c7224 */ /* 0x000ff600078e0013 */
[----:B------:R-:W-:Y:S11]  /*87280*/  @!UPT UIADD3 URZ, URZ, URZ, URZ ;  /* 0x0000003f3f3ff290 */ /* 0x000ff6000fffe03f */
[----:B------:R-:W-:Y:S04]  /*87290*/  STL.64 [R1+0x190], R4 ;  /* 0x0001900401007387 */ /* 0x000fe80000100a00 */
[----:B------:R0:W-:Y:S04]  /*872a0*/  STL.64 [R1+0x198], R6 ;  /* 0x0001980601007387 */ /* 0x0001e80000100a00 */
[----:B0-----:R-:W3:Y:S04]  /*872b0*/  LDL.LU.64 R6, [R1+0x8248] ;  /* 0x0082480001067983 */ /* 0x001ee80000300a00 */
[----:B------:R-:W3:Y:S04]  /*872c0*/  LDL.LU.64 R4, [R1+0x8240] ;  /* 0x0082400001047983 */ /* 0x000ee80000300a00 */
[----:B------:R-:W3:Y:S04]  /*872d0*/  LDL.LU.64 R18, [R1+0x8238] ;  /* 0x0082380001127983 */ /* 0x000ee80000300a00 */
[----:B------:R-:W-:Y:S01]  /*872e0*/  STL [R1+0x8124], R28 ;  /* 0x0081241c01007387 */ /* 0x000fe20000100800 */
[C---:B---3--:R-:W-:Y:S03]  /*872f0*/  HMMA.16816.F32 R16, R12.reuse, R18, R4 ;  /* 0x000000120c10723c */ /* 0x048fe60000001804 */
[----:B------:R-:W3:Y:S04]  /*87300*/  LDL.LU.64 R6, [R1+0x8230] ;  /* 0x0082300001067983 */ /* 0x000ee80000300a00 */
[----:B------:R-:W3:Y:S11]  /*87310*/  LDL.LU.64 R4, [R1+0x8228] ;  /* 0x0082280001047983 */ /* 0x000ef60000300a00 */
[----:B------:R-:W-:Y:S05]  /*87320*/  @!UPT UIADD3 URZ, URZ, URZ, URZ ;  /* 0x0000003f3f3ff290 */ /* 0x000fea000fffe03f */
[----:B------:R-:W-:Y:S04]  /*87330*/  STL.64 [R1+0x180], R16 ;  /* 0x0001801001007387 */ /* 0x000fe80000100a00 */
[----:B------:R0:W-:Y:S04]  /*87340*/  STL.64 [R1+0x188], R18 ;  /* 0x0001881201007387 */ /* 0x0001e80000100a00 */
[----:B0-----:R-:W3:Y:S02]  /*87350*/  LDL.LU.64 R18, [R1+0x8220] ;  /* 0x0082200001127983 */ /* 0x001ee40000300a00 */
        /* <DEDUP_REMOVED lines=32> */
[----:B---3--:R-:W-:Y:S02]  /*87560*/  HMMA.16816.F32 R12, R12, R18, R4 ;  /* 0x000000120c0c723c */ /* 0x008fe40000001804 */
[----:B------:R-:W2:Y:S01]  /*87570*/  LDL.LU.64 R6, [R1+0x81b8] ;  /* 0x0081b80001067983 */ /* 0x000ea20000300a00 */
[----:B------:R-:W-:-:S03]  /*87580*/  IMAD.MOV.U32 R28, RZ, RZ, R18 ;  /* 0x000000ffff1c7224 */ /* 0x000fc600078e0012 */
[----:B------:R-:W2:Y:S11]  /*87590*/  LDL.LU.64 R18, [R1+0x81b0] ;  /* 0x0081b00001127983 */ /* 0x000eb60000300a00 */
[----:B------:R-:W-:Y:S06]  /*875a0*/  @!UPT UIADD3 URZ, URZ, URZ, URZ ;  /* 0x0000003f3f3ff290 */ /* 0x000fec000fffe03f */
[----:B------:R0:W-:Y:S04]  /*875b0*/  STL.64 [R1+0x570], R12 ;  /* 0x0005700c01007387 */ /* 0x0001e80000100a00 */
[----:B------:R1:W-:Y:S04]  /*875c0*/  STL.64 [R1+0x578], R14 ;  /* 0x0005780e01007387 */ /* 0x0003e80000100a00 */
[----:B------:R-:W2:Y:S04]  /*875d0*/  LDL.LU.64 R16, [R1+0x81a8] ;  /* 0x0081a80001107983 */ /* 0x000ea80000300a00 */
[----:B0-----:R-:W3:Y:S04]  /*875e0*/  LDL.LU R12, [R1+0xe0] ;  /* 0x0000e000010c7983 */ /* 0x001ee80000300800 */
[----:B------:R-:W3:Y:S01]  /*875f0*/  LDL.LU R13, [R1+0xe4] ;  /* 0x0000e400010d7983 */ /* 0x000ee20000300800 */
[----:B-1----:R-:W-:Y:S01]  /*87600*/  IMAD.MOV.U32 R14, RZ, RZ, R29 ;  /* 0x000000ffff0e7224 */ /* 0x002fe200078e001d */
[----:B--2---:R-:W-:Y:S02]  /*87610*/  HMMA.16816.F32 R4, R16, R6, R24 ;  /* 0x000000061004723c */ /* 0x004fe40000001818 */
[----:B------:R-:W2:Y:S04]  /*87620*/  LDL.LU.64 R26, [R1+0x81a0] ;  /* 0x0081a000011a7983 */ /* 0x000ea80000300a00 */
[----:B------:R-:W2:Y:S11]  /*87630*/  LDL.LU.64 R24, [R1+0x8198] ;  /* 0x0081980001187983 */ /* 0x000eb60000300a00 */
[----:B------:R-:W-:Y:S06]  /*87640*/  @!UPT UIADD3 URZ, URZ, URZ, URZ ;  /* 0x0000003f3f3ff290 */ /* 0x000fec000fffe03f */
[----:B------:R-:W-:Y:S01]  /*87650*/  STL.64 [R1+0x550], R4 ;  /* 0x0005500401007387 */ /* 0x000fe20000100a00 */
[----:B------:R-:W-:-:S03]  /*87660*/  IMAD.MOV.U32 R29, RZ, RZ, R7 ;  /* 0x000000ffff1d7224 */ /* 0x000fc600078e0007 */
[----:B------:R0:W-:Y:S04]  /*87670*/  STL [R1+0x558], R6 ;  /* 0x0005580601007387 */ /* 0x0001e80000100800 */
[----:B0-----:R-:W2:Y:S04]  /*87680*/  LDL.LU.64 R6, [R1+0x8190] ;  /* 0x0081900001067983 */ /* 0x001ea80000300a00 */
[----:B------:R-:W-:Y:S01]  /*87690*/  STL [R1+0x7db0], R29 ;  /* 0x007db01d01007387 */ /* 0x000fe20000100800 */
[C---:B--2---:R-:W-:Y:S03]  /*876a0*/  HMMA.16816.F32 R4, R16.reuse, R6, R24 ;  /* 0x000000061004723c */ /* 0x044fe60000001818 */
[----:B------:R-:W4:Y:S11]  /*876b0*/  LDL.LU.64 R26, [R1+0x8188] ;  /* 0x00818800011a7983 */ /* 0x000f360000300a00 */
[----:B------:R-:W-:Y:S09]  /*876c0*/  @!UPT UIADD3 URZ, URZ, URZ, URZ ;  /* 0x0000003f3f3ff290 */ /* 0x000ff2000fffe03f */
[----:B------:R-:W-:Y:S04]  /*876d0*/  STL.64 [R1+0x530], R4 ;  /* 0x0005300401007387 */ /* 0x000fe80000100a00 */
[----:B------:R0:W-:Y:S04]  /*876e0*/  STL.64 [R1+0x538], R6 ;  /* 0x0005380601007387 */ /* 0x0001e80000100a00 */
[----:B0-----:R-:W2:Y:S04]  /*876f0*/  LDL.LU.64 R6, [R1+0x8180] ;  /* 0x0081800001067983 */ /* 0x001ea80000300a00 */
[----:B------:R-:W2:Y:S01]  /*87700*/  LDL.LU.64 R4, [R1+0x8178] ;  /* 0x0081780001047983 */ /* 0x000ea20000300a00 */
[----:B----4-:R-:W-:Y:S03]  /*87710*/  HMMA.16816.F32 R24, R16, R26, R8 ;  /* 0x0000001a1018723c */ /* 0x010fe60000001808 */
[----:B------:R-:W3:Y:S04]  /*87720*/  LDL.LU.64 R10, [R1+0x8170] ;  /* 0x00817000010a7983 */ /* 0x000ee80000300a00 */
[----:B------:R-:W4:Y:S11]  /*87730*/  LDL.LU.64 R8, [R1+0x8168] ;  /* 0x0081680001087983 */ /* 0x000f360000300a00 */
[----:B------:R-:W-:Y:S05]  /*87740*/  @!UPT UIADD3 URZ, URZ, URZ, URZ ;  /* 0x0000003f3f3ff290 */ /* 0x000fea000fffe03f */
[----:B------:R-:W-:Y:S01]  /*87750*/  STL.64 [R1+0x510], R24 ;  /* 0x0005101801007387 */ /* 0x000fe20000100a00 */
[----:B------:R-:W-:-:S03]  /*87760*/  IMAD.MOV.U32 R29, RZ, RZ, R27 ;  /* 0x000000ffff1d7224 */ /* 0x000fc600078e001b */
[----:B------:R0:W-:Y:S04]  /*87770*/  STL [R1+0x518], R26 ;  /* 0x0005181a01007387 */ /* 0x0001e80000100800 */
[----:B0-----:R-:W2:Y:S01]  /*87780*/  LDL.LU.64 R26, [R1+0x8160] ;  /* 0x00816000011a7983 */ /* 0x001ea20000300a00 */
[----:B------:R-:W-:-:S03]  /*87790*/  IMAD.MOV.U32 R15, RZ, RZ, R0 ;  /* 0x000000ffff0f7224 */ /* 0x000fc600078e0000 */
[----:B------:R-:W4:Y:S04]  /*877a0*/  LDL.LU.64 R24, [R1+0x8158] ;  /* 0x0081580001187983 */ /* 0x000f280000300a00 */
[----:B------:R0:W-:Y:S01]  /*877b0*/  STL [R1+0x7db4], R29 ;  /* 0x007db41d01007387 */ /* 0x0001e20000100800 */
[C---:B---3--:R-:W-:Y:S08]  /*877c0*/  HMMA.16816.F32 R12, R16.reuse, R10, R12 ;  /* 0x0000000a100c723c */ /* 0x048ff0000000180c */
[----:B--2---:R-:W-:Y:S11]  /*877d0*/  HMMA.16816.F32 R4, R16, R26, R4 ;  /* 0x0000001a1004723c */ /* 0x004ff60000001804 */
[----:B------:R-:W-:Y:S05]  /*877e0*/  @!UPT UIADD3 URZ, URZ, URZ, URZ ;  /* 0x0000003f3f3ff290 */ /* 0x000fea000fffe03f */
[----:B0-----:R-:W-:-:S07]  /*877f0*/  IMAD.MOV.U32 R29, RZ, RZ, R15 ;  /* 0x000000ffff1d7224 */ /* 0x001fce00078e000f */
[----:B------:R-:W-:Y:S04]  /*87800*/  STL.64 [R1+0x500], R4 ;  /* 0x0005000401007387 */ /* 0x000fe80000100a00 */
[----:B------:R0:W-:Y:S04]  /*87810*/  STL.64 [R1+0x508], R6 ;  /* 0x0005080601007387 */ /* 0x0001e80000100a00 */
[----:B0-----:R-:W2:Y:S04]  /*87820*/  LDL.LU.64 R6, [R1+0x8150] ;  /* 0x0081500001067983 */ /* 0x001ea80000300a00 */
[----:B------:R-:W-:Y:S04]  /*87830*/  STL.64 [R1+0x4f0], R12 ;  /* 0x0004f00c01007387 */ /* 0x000fe80000100a00 */
[----:B------:R-:W-:Y:S04]  /*87840*/  STL [R1+0x4f8], R14 ;  /* 0x0004f80e01007387 */ /* 0x000fe80000100800 */
[----:B------:R0:W-:Y:S04]  /*87850*/  STL [R1+0x7dd0], R29 ;  /* 0x007dd01d01007387 */ /* 0x0001e80000100800 */
[----:B0-----:R-:W3:Y:S04]  /*87860*/  LDL R29, [R1+0x9c4] ;  /* 0x0009c400011d7983 */ /* 0x001ee80000100800 */
[----:B------:R-:W0:Y:S02]  /*87870*/  S2R R4, SR_TID.X ;  /* 0x0000000000047919 */ /* 0x000e240000002100 */
[----:B0-----:R-:W-:-:S05]  /*87880*/  LOP3.LUT R5, R4, 0x7, RZ, 0xc0, !PT ;  /* 0x0000000704057812 */ /* 0x001fca00078ec0ff */
[----:B------:R-:W-:Y:S01]  /*87890*/  IMAD.SHL.U32 R5, R5, 0x10, RZ ;  /* 0x0000001005057824 */ /* 0x000fe200078e00ff */
[----:B--2---:R-:W-:Y:S07]  /*878a0*/  HMMA.16816.F32 R12, R16, R6, R20 ;  /* 0x00000006100c723c */ /* 0x004fee0000001814 */
[----:B------:R-:W-:-:S05]  /*878b0*/  IMAD.SHL.U32 R23, R4, 0x80, RZ ;  /* 0x0000008004177824 */ /* 0x000fca00078e00ff */
[----:B------:R-:W-:Y:S02]  /*878c0*/  LOP3.LUT R2, R23, 0x3000, RZ, 0xc0, !PT ;  /* 0x0000300017027812 */ /* 0x000fe400078ec0ff */
[----:B---3--:R-:W0:Y:S10]  /*878d0*/  LDSM.16.MT88.4 R20, [R29+0x41000] ;  /* 0x041000001d14783b */ /* 0x008e340000004200 */
[----:B------:R-:W-:-:S02]  /*878e0*/  IMAD.MOV.U32 R0, RZ, RZ, R15 ;  /* 0x000000ffff007224 */ /* 0x000fc400078e000f */
[C---:B------:R-:W-:Y:S01]  /*878f0*/  IMAD.SHL.U32 R15, R4.reuse, 0x2, RZ ;  /* 0x00000002040f7824 */ /* 0x040fe200078e00ff */
[----:B------:R-:W-:-:S04]  /*87900*/  LOP3.LUT R4, R4, 0x7, RZ, 0xc0, !PT ;  /* 0x0000000704047812 */ /* 0x000fc800078ec0ff */
[----:B------:R-:W-:Y:S01]  /*87910*/  LOP3.LUT R5, R5, 0x30, R15, 0x78, !PT ;  /* 0x0000003005057812 */ /* 0x000fe200078e780f */
[----:B------:R-:W-:-:S04]  /*87920*/  IMAD R4, R4, 0x200, R2 ;  /* 0x0000020004047824 */ /* 0x000fc800078e0202 */
[----:B------:R-:W-:Y:S01]  /*87930*/  IMAD.IADD R4, R4, 0x1, R5 ;  /* 0x0000000104047824 */ /* 0x000fe200078e0205 */
[----:B------:R-:W-:Y:S04]  /*87940*/  STL.64 [R1+0x4e0], R12 ;  /* 0x0004e00c01007387 */ /* 0x000fe80000100a00 */
[----:B------:R-:W-:Y:S01]  /*87950*/  LOP3.LUT R4, R4, 0x40, RZ, 0x3c, !PT ;  /* 0x0000004004047812 */ /* 0x000fe200078e3cff */
[----:B------:R-:W-:Y:S04]  /*87960*/  STL [R1+0x4e8], R14 ;  /* 0x0004e80e01007387 */ /* 0x000fe80000100800 */
[----:B------:R-:W-:Y:S04]  /*87970*/  STL [R1+0x7db8], R0 ;  /* 0x007db80001007387 */ /* 0x000fe80000100800 */
[----:B------:R-:W1:Y:S04]  /*87980*/  LDSM.16.M88.4 R12, [R4] ;  /* 0x00000000040c783b */ /* 0x000e680000000200 */
[----:B0-----:R-:W-:Y:S04]  /*87990*/  STL.64 [R1+0x8080], R22 ;  /* 0x0080801601007387 */ /* 0x001fe80000100a00 */
[----:B------:R-:W-:Y:S04]  /*879a0*/  STL.64 [R1+0x8078], R20 ;  /* 0x0080781401007387 */ /* 0x000fe80000100a00 */
[----:B------:R-:W0:Y:S04]  /*879b0*/  LDSM.16.M88.4 R20, [R4+0x4000] ;  /* 0x004000000414783b */ /* 0x000e280000000200 */
[----:B------:R-:W-:Y:S04]  /*879c0*/  STL [R1+0x7ef4], R29 ;  /* 0x007ef41d01007387 */ /* 0x000fe80000100800 */
[----:B-1----:R-:W-:Y:S04]  /*879d0*/  STL.64 [R1+0x20], R12 ;  /* 0x0000200c01007387 */ /* 0x002fe80000100a00 */
[----:B------:R-:W-:Y:S04]  /*879e0*/  STL.64 [R1+0x28], R14 ;  /* 0x0000280e01007387 */ /* 0x000fe80000100a00 */
[----:B------:R-:W1:Y:S04]  /*879f0*/  LDSM.16.M88.4 R12, [R4+0x8000] ;  /* 0x00800000040c783b */ /* 0x000e680000000200 */
[----:B0-----:R-:W-:Y:S04]  /*87a00*/  STL.64 [R1+0x10], R20 ;  /* 0x0000101401007387 */ /* 0x001fe80000100a00 */
[----:B------:R0:W-:Y:S04]  /*87a10*/  STL.64 [R1+0x18], R22 ;  /* 0x0000181601007387 */ /* 0x0001e80000100a00 */
[----:B0-----:R-:W2:Y:S01]  /*87a20*/  LDL.LU R22, [R1+0xb8] ;  /* 0x0000b80001167983 */ /* 0x001ea20000300800 */
[----:B------:R-:W-:-:S03]  /*87a30*/  IMAD.MOV.U32 R23, RZ, RZ, R3 ;  /* 0x000000ffff177224 */ /* 0x000fc600078e0003 */
[----:B-1----:R-:W-:Y:S04]  /*87a40*/  STL.64 [R1], R12 ;  /* 0x0000000c01007387 */ /* 0x002fe80000100a00 */
[----:B------:R-:W-:Y:S04]  /*87a50*/  STL.64 [R1+0x8], R14 ;  /* 0x0000080e01007387 */ /* 0x000fe80000100a00 */
[----:B------:R-:W3:Y:S04]  /*87a60*/  LDL.LU R3, [R1+0x8148] ;  /* 0x0081480001037983 */ /* 0x000ee80000300800 */
[----:B------:R-:W-:Y:S04]  /*87a70*/  LDSM.16.M88.4 R12, [R4+0x10000] ;  /* 0x01000000040c783b */ /* 0x000fe80000000200 */
[----:B--2---:R4:W-:Y:S02]  /*87a80*/  STL.64 [R1+0x8130], R22 ;  /* 0x0081301601007387 */ /* 0x0049e40000100a00 */
[----:B----4-:R-:W-:-:S02]  /*87a90*/  IMAD.MOV.U32 R22, RZ, RZ, R25 ;  /* 0x000000ffff167224 */ /* 0x010fc400078e0019 */
[----:B------:R-:W-:Y:S02]  /*87aa0*/  IMAD.MOV.U32 R23, RZ, RZ, R24 ;  /* 0x000000ffff177224 */ /* 0x000fe400078e0018 */
[----:B------:R-:W0:Y:S04]  /*87ab0*/  LDSM.16.M88.4 R24, [R4+0xc000] ;  /* 0x00c000000418783b */ /* 0x000e280000000200 */
[----:B0-----:R-:W-:Y:S04]  /*87ac0*/  STL [R1+0x7bb4], R26 ;  /* 0x007bb41a01007387 */ /* 0x001fe80000100800 */
[----:B------:R-:W-:Y:S04]  /*87ad0*/  STL [R1+0x7bb0], R27 ;  /* 0x007bb01b01007387 */ /* 0x000fe80000100800 */
        /* <DEDUP_REMOVED lines=9> */
[----:B------:R-:W2:Y:S04]  /*87b70*/  LDL.LU R26, [R1+0x438] ;  /* 0x00043800011a7983 */ /* 0x000ea80000300800 */
[----:B------:R-:W2:Y:S04]  /*87b80*/  LDL.LU R27, [R1+0x43c] ;  /* 0x00043c00011b7983 */ /* 0x000ea80000300800 */
[----:B------:R0:W-:Y:S02]  /*87b90*/  STL.64 [R1+0x8030], R14 ;  /* 0x0080300e01007387 */ /* 0x0001e40000100a00 */
[----:B0-----:R-:W-:-:S02]  /*87ba0*/  IMAD.MOV.U32 R14, RZ, RZ, R9 ;  /* 0x000000ffff0e7224 */ /* 0x001fc400078e0009 */
[----:B------:R-:W-:Y:S02]  /*87bb0*/  IMAD.MOV.U32 R15, RZ, RZ, R8 ;  /* 0x000000ffff0f7224 */ /* 0x000fe400078e0008 */
[----:B------:R-:W0:Y:S04]  /*87bc0*/  LDSM.16.M88.4 R8, [R4+0x14000] ;  /* 0x014000000408783b */ /* 0x000e280000000200 */
[----:B------:R-:W-:Y:S04]  /*87bd0*/  STL.64 [R1+0x8028], R12 ;  /* 0x0080280c01007387 */ /* 0x000fe80000100a00 */
[----:B0-----:R-:W-:Y:S04]  /*87be0*/  STL [R1+0x7efc], R10 ;  /* 0x007efc0a01007387 */ /* 0x001fe80000100800 */
[----:B------:R-:W-:Y:S01]  /*87bf0*/  STL [R1+0x7ef8], R11 ;  /* 0x007ef80b01007387 */ /* 0x000fe20000100800 */
[----:B--2---:R-:W-:Y:S03]  /*87c00*/  HMMA.16816.F32 R20, R16, R22, R24 ;  /* 0x000000161014723c */ /* 0x004fe60000001818 */
[----:B------:R-:W2:Y:S04]  /*87c10*/  LDL.LU.64 R26, [R1+0x8140] ;  /* 0x00814000011a7983 */ /* 0x000ea80000300a00 */
[----:B------:R-:W2:Y:S11]  /*87c20*/  LDL.LU.64 R24, [R1+0x8138] ;  /* 0x0081380001187983 */ /* 0x000eb60000300a00 */
[----:B------:R-:W-:Y:S05]  /*87c30*/  @!UPT UIADD3 URZ, URZ, URZ, URZ ;  /* 0x0000003f3f3ff290 */ /* 0x000fea000fffe03f */
[----:B------:R-:W-:Y:S04]  /*87c40*/  STL.64 [R1+0x4a0], R20 ;  /* 0x0004a01401007387 */ /* 0x000fe80000100a00 */
[----:B------:R-:W-:Y:S04]  /*87c50*/  STL.64 [R1+0x4a8], R22 ;  /* 0x0004a81601007387 */ /* 0x000fe80000100a00 */
[----:B------:R-:W0:Y:S04]  /*87c60*/  LDSM.16.M88.4 R20, [R4+0x18000] ;  /* 0x018000000414783b */ /* 0x000e280000000200 */
[----:B0-----:R-:W-:Y:S04]  /*87c70*/  STL.64 [R1+0x30], R20 ;  /* 0x0000301401007387 */ /* 0x001fe80000100a00 */
[----:B------:R-:W-:Y:S04]  /*87c80*/  STL.64 [R1+0x38], R22 ;  /* 0x0000381601007387 */ /* 0x000fe80000100a00 */
[----:B------:R-:W0:Y:S04]  /*87c90*/  LDSM.16.M88.4 R20, [R4+0x1c000] ;  /* 0x01c000000414783b */ /* 0x000e280000000200 */
[----:B0-----:R-:W-:Y:S01]  /*87ca0*/  STL.64 [R1+0x150], R20 ;  /* 0x0001501401007387 */ /* 0x001fe20000100a00 */
[----:B------:R-:W-:-:S02]  /*87cb0*/  IMAD.MOV.U32 R10, RZ, RZ, R20 ;  /* 0x000000ffff0a7224 */ /* 0x000fc400078e0014 */
[----:B------:R-:W-:Y:S01]  /*87cc0*/  IMAD.MOV.U32 R2, RZ, RZ, R21 ;  /* 0x000000ffff027224 */ /* 0x000fe200078e0015 */
[----:B------:R-:W-:Y:S04]  /*87cd0*/  STL.64 [R1+0x158], R22 ;  /* 0x0001581601007387 */ /* 0x000fe80000100a00 */
[----:B------:R-:W0:Y:S04]  /*87ce0*/  LDSM.16.M88.4 R20, [R4+0x20000] ;  /* 0x020000000414783b */ /* 0x000e280000000200 */
[----:B------:R-:W-:Y:S04]  /*87cf0*/  STL [R1+0x8020], R10 ;  /* 0x0080200a01007387 */ /* 0x000fe80000100800 */
[----:B------:R1:W-:Y:S04]  /*87d00*/  STL.64 [R1+0x8018], R8 ;  /* 0x0080180801007387 */ /* 0x0003e80000100a00 */
[----:B-1----:R-:W4:Y:S04]  /*87d10*/  LDL.LU R8, [R1+0x440] ;  /* 0x0004400001087983 */ /* 0x002f280000300800 */
[----:B------:R-:W4:Y:S04]  /*87d20*/  LDL.LU R9, [R1+0x444] ;  /* 0x0004440001097983 */ /* 0x000f280000300800 */
[----:B------:R-:W4:Y:S04]  /*87d30*/  LDL.LU R10, [R1+0x448] ;  /* 0x00044800010a7983 */ /* 0x000f280000300800 */
[----:B------:R-:W4:Y:S04]  /*87d40*/  LDL.LU R11, [R1+0x44c] ;  /* 0x00044c00010b7983 */ /* 0x000f280000300800 */
[----:B0-----:R-:W-:Y:S04]  /*87d50*/  STL.64 [R1+0x140], R20 ;  /* 0x0001401401007387 */ /* 0x001fe80000100a00 */
[----:B------:R-:W-:Y:S04]  /*87d60*/  STL.64 [R1+0x148], R22 ;  /* 0x0001481601007387 */ /* 0x000fe80000100a00 */
[----:B------:R-:W0:Y:S04]  /*87d70*/  LDSM.16.M88.4 R20, [R4+0x24000] ;  /* 0x024000000414783b */ /* 0x000e280000000200 */
        /* <DEDUP_REMOVED lines=15> */
[----:B------:R-:W1:Y:S04]  /*87e70*/  LDSM.16.M88.4 R4, [R4+0x3c000] ;  /* 0x03c000000404783b */ /* 0x000e680000000200 */
[----:B0-----:R-:W-:Y:S04]  /*87e80*/  STL.64 [R1+0xe0], R20 ;  /* 0x0000e01401007387 */ /* 0x001fe80000100a00 */
[----:B------:R0:W-:Y:S04]  /*87e90*/  STL.64 [R1+0xe8], R22 ;  /* 0x0000e81601007387 */ /* 0x0001e80000100a00 */
[----:B0-----:R-:W2:Y:S04]  /*87ea0*/  LDL.LU.64 R22, [R1+0x8130] ;  /* 0x0081300001167983 */ /* 0x001ea80000300a00 */
[----:B-1----:R-:W-:Y:S04]  /*87eb0*/  STL.64 [R1+0xd0], R4 ;  /* 0x0000d00401007387 */ /* 0x002fe80000100a00 */
[----:B------:R-:W-:Y:S04]  /*87ec0*/  STL.64 [R1+0xd8], R6 ;  /* 0x0000d80601007387 */ /* 0x000fe80000100a00 */
[----:B---3--:R-:W0:Y:S01]  /*87ed0*/  LDSM.16.MT88.4 R4, [R3+0x41000] ;  /* 0x041000000304783b */ /* 0x008e220000004200 */
[C---:B----4-:R-:W-:Y:S03]  /*87ee0*/  HMMA.16816.F32 R8, R16.reuse, R14, R8 ;  /* 0x0000000e1008723c */ /* 0x050fe60000001808 */
[----:B0-----:R-:W-:Y:S04]  /*87ef0*/  STL.64 [R1+0x7f80], R6 ;  /* 0x007f800601007387 */ /* 0x001fe80000100a00 */
[----:B------:R2:W-:Y:S04]  /*87f00*/  STL.64 [R1+0x7f78], R4 ;  /* 0x007f780401007387 */ /* 0x0005e80000100a00 */
[----:B------:R-:W-:Y:S04]  /*87f10*/  STL [R1+0x7c58], R3 ;  /* 0x007c580301007387 */ /* 0x000fe80000100800 */
[----:B------:R-:W3:Y:S08]  /*87f20*/  LDL.LU R12, [R1+0x280] ;  /* 0x00028000010c7983 */ /* 0x000ef00000300800 */
[----:B------:R-:W-:Y:S04]  /*87f30*/  STL.64 [R1+0x4d0], R8 ;  /* 0x0004d00801007387 */ /* 0x000fe80000100a00 */
[----:B------:R-:W-:Y:S01]  /*87f40*/  STL.64 [R1+0x4d8], R10 ;  /* 0x0004d80a01007387 */ /* 0x000fe20000100a00 */
[----:B--2---:R-:W-:Y:S07]  /*87f50*/  HMMA.16816.F32 R4, R16, R22, R24 ;  /* 0x000000161004723c */ /* 0x004fee0000001818 */
[----:B------:R-:W-:Y:S11]  /*87f60*/  IMAD.MOV.U32 R22, RZ, RZ, R28 ;  /* 0x000000ffff167224 */ /* 0x000ff600078e001c */
[----:B------:R-:W-:Y:S05]  /*87f70*/  @!UPT UIADD3 URZ, URZ, URZ, URZ ;  /* 0x0000003f3f3ff290 */ /* 0x000fea000fffe03f */
[----:B------:R0:W-:Y:S04]  /*87f80*/  STL.64 [R1+0x4c0], R4 ;  /* 0x0004c00401007387 */ /* 0x0001e80000100a00 */
[----:B------:R1:W-:Y:S04]  /*87f90*/  STL.64 [R1+0x4c8], R6 ;  /* 0x0004c80601007387 */ /* 0x0003e80000100a00 */
[----:B------:R-:W3:Y:S04]  /*87fa0*/  LDL.LU R13, [R1+0x284] ;  /* 0x00028400010d7983 */ /* 0x000ee80000300800 */
[----:B------:R-:W2:Y:S04]  /*87fb0*/  LDL.LU R14, [R1+0x288] ;  /* 0x00028800010e7983 */ /* 0x000ea80000300800 */
[----:B------:R-:W2:Y:S04]  /*87fc0*/  LDL.LU R15, [R1+0x28c] ;  /* 0x00028c00010f7983 */ /* 0x000ea80000300800 */
[----:B0-----:R-:W4:Y:S04]  /*87fd0*/  LDL.LU R4, [R1+0x2a0] ;  /* 0x0002a00001047983 */ /* 0x001f280000300800 */
[----:B------:R-:W4:Y:S04]  /*87fe0*/  LDL.LU R5, [R1+0x2a4] ;  /* 0x0002a40001057983 */ /* 0x000f280000300800 */
[----:B-1----:R-:W2:Y:S04]  /*87ff0*/  LDL.LU R6, [R1+0x2a8] ;  /* 0x0002a80001067983 */ /* 0x002ea80000300800 */
[----:B------:R-:W2:Y:S04]  /*88000*/  LDL.LU R7, [R1+0x2ac] ;  /* 0x0002ac0001077983 */ /* 0x000ea80000300800 */
[----:B------:R-:W2:Y:S04]  /*88010*/  LDL.LU R28, [R1+0x812c] ;  /* 0x00812c00011c7983 */ /* 0x000ea80000300800 */
[----:B------:R-:W2:Y:S04]  /*88020*/  LDL.LU R23, [R1+0x4c] ;  /* 0x00004c0001177983 */ /* 0x000ea80000300800 */
[----:B--2---:R0:W-:Y:S04]  /*88030*/  STL.64 [R1+0x8090], R22 ;  /* 0x0080901601007387 */ /* 0x0041e80000100a00 */
[----:B0-----:R-:W2:Y:S04]  /*88040*/  LDL.LU R22, [R1+0x58] ;  /* 0x0000580001167983 */ /* 0x001ea80000300800 */
[----:B------:R-:W2:Y:S04]  /*88050*/  LDL.LU R23, [R1+0x5c] ;  /* 0x00005c0001177983 */ /* 0x000ea80000300800 */
[----:B--2---:R0:W-:Y:S04]  /*88060*/  STL.64 [R1+0x80a8], R22 ;  /* 0x0080a81601007387 */ /* 0x0041e80000100a00 */
[----:B0-----:R-:W2:Y:S01]  /*88070*/  LDL.LU R22, [R1+0x68] ;  /* 0x0000680001167983 */ /* 0x001ea20000300800 */
[----:B------:R-:W-:-:S03]  /*88080*/  IMAD.MOV.U32 R23, RZ, RZ, R28 ;  /* 0x000000ffff177224 */ /* 0x000fc600078e001c */
[----:B------:R-:W3:Y:S04]  /*88090*/  LDL.LU R28, [R1+0x8128] ;  /* 0x00812800011c7983 */ /* 0x000ee80000300800 */
[----:B--2---:R-:W-:Y:S04]  /*880a0*/  STL.64 [R1+0x80c0], R22 ;  /* 0x0080c01601007387 */ /* 0x004fe80000100a00 */
[----:B------:R-:W-:Y:S04]  /*880b0*/  STL.64 [R1+0x8068], R6 ;  /* 0x0080680601007387 */ /* 0x000fe80000100a00 */
[----:B----4-:R0:W-:Y:S04]  /*880c0*/  STL.64 [R1+0x8060], R4 ;  /* 0x0080600401007387 */ /* 0x0101e80000100a00 */
[----:B0-----:R-:W2:Y:S04]  /*880d0*/  LDL.64 R4, [R1+0x20] ;  /* 0x0000200001047983 */ /* 0x001ea80000100a00 */
[----:B--2---:R0:W-:Y:S04]  /*880e0*/  STL.64 [R1+0x8088], R4 ;  /* 0x0080880401007387 */ /* 0x0041e80000100a00 */
[----:B0-----:R-:W2:Y:S04]  /*880f0*/  LDL.LU R4, [R1+0x580] ;  /* 0x0005800001047983 */ /* 0x001ea80000300800 */
[----:B------:R-:W2:Y:S04]  /*88100*/  LDL.LU R5, [R1+0x584] ;  /* 0x0005840001057983 */ /* 0x000ea80000300800 */
[----:B------:R-:W4:Y:S04]  /*88110*/  LDL.LU R6, [R1+0x588] ;  /* 0x0005880001067983 */ /* 0x000f280000300800 */
[----:B------:R-:W4:Y:S04]  /*88120*/  LDL.LU R7, [R1+0x58c] ;  /* 0x00058c0001077983 */ /* 0x000f280000300800 */
[----:B------:R-:W2:Y:S04]  /*88130*/  LDL.LU R22, [R1+0x78] ;  /* 0x0000780001167983 */ /* 0x000ea80000300800 */
[----:B------:R-:W2:Y:S04]  /*88140*/  LDL.LU R23, [R1+0x7c] ;  /* 0x00007c0001177983 */ /* 0x000ea80000300800 */
[----:B--2---:R-:W-:Y:S04]  /*88150*/  STL.64 [R1+0x80d8], R22 ;  /* 0x0080d81601007387 */ /* 0x004fe80000100a00 */
[----:B----4-:R-:W-:Y:S04]  /*88160*/  STL.64 [R1+0x80a0], R6 ;  /* 0x0080a00601007387 */ /* 0x010fe80000100a00 */
[----:B------:R0:W-:Y:S04]  /*88170*/  STL.64 [R1+0x8098], R4 ;  /* 0x0080980401007387 */ /* 0x0001e80000100a00 */
[----:B0-----:R-:W2:Y:S04]  /*88180*/  LDL.LU R4, [R1+0x590] ;  /* 0x0005900001047983 */ /* 0x001ea80000300800 */
[----:B------:R-:W2:Y:S04]  /*88190*/  LDL.LU R5, [R1+0x594] ;  /* 0x0005940001057983 */ /* 0x000ea80000300800 */
[----:B------:R-:W4:Y:S04]  /*881a0*/  LDL.LU R6, [R1+0x598] ;  /* 0x0005980001067983 */ /* 0x000f280000300800 */
[----:B------:R-:W4:Y:S04]  /*881b0*/  LDL.LU R7, [R1+0x59c] ;  /* 0x00059c0001077983 */ /* 0x000f280000300800 */
[----:B------:R-:W2:Y:S01]  /*881c0*/  LDL.LU R22, [R1+0x88] ;  /* 0x0000880001167983 */ /* 0x000ea20000300800 */
[----:B---3--:R-:W-:-:S03]  /*881d0*/  IMAD.MOV.U32 R23, RZ, RZ, R28 ;  /* 0x000000ffff177224 */ /* 0x008fc600078e001c */
[----:B------:R-:W3:Y:S04]  /*881e0*/  LDL.LU R28, [R1+0x8124] ;  /* 0x00812400011c7983 */ /* 0x000ee80000300800 */
        /* <DEDUP_REMOVED lines=15> */
[----:B------:R-:W4:Y:S01]  /*882e0*/  LDL.LU R7, [R1+0x54c] ;  /* 0x00054c0001077983 */ /* 0x000f220000300800 */
[----:B---3--:R-:W-:-:S03]  /*882f0*/  IMAD.MOV.U32 R23, RZ, RZ, R28 ;  /* 0x000000ffff177224 */ /* 0x008fc600078e001c */
        /* <DEDUP_REMOVED lines=16> */
[----:B0-----:R-:W3:Y:S04]  /*88400*/  LDL.LU R4, [R1+0x470] ;  /* 0x0004700001047983 */ /* 0x001ee80000300800 */
[----:B------:R-:W3:Y:S04]  /*88410*/  LDL.LU R5, [R1+0x474] ;  /* 0x0004740001057983 */ /* 0x000ee80000300800 */
[----:B------:R-:W3:Y:S04]  /*88420*/  LDL.LU R6, [R1+0x478] ;  /* 0x0004780001067983 */ /* 0x000ee80000300800 */
[----:B------:R-:W3:Y:S04]  /*88430*/  LDL.LU R7, [R1+0x47c] ;  /* 0x00047c0001077983 */ /* 0x000ee80000300800 */
[----:B------:R-:W-:Y:S04]  /*88440*/  STL.64 [R1+0x8048], R14 ;  /* 0x0080480e01007387 */ /* 0x000fe80000100a00 */
[----:B------:R0:W-:Y:S04]  /*88450*/  STL.64 [R1+0x8040], R12 ;  /* 0x0080400c01007387 */ /* 0x0001e80000100a00 */
[----:B0-----:R-:W2:Y:S04]  /*88460*/  LDL.LU R12, [R1+0x290] ;  /* 0x00029000010c7983 */ /* 0x001ea80000300800 */
[----:B------:R-:W2:Y:S04]  /*88470*/  LDL.LU R13, [R1+0x294] ;  /* 0x00029400010d7983 */ /* 0x000ea80000300800 */
[----:B------:R-:W4:Y:S04]  /*88480*/  LDL.LU R14, [R1+0x298] ;  /* 0x00029800010e7983 */ /* 0x000f280000300800 */
[----:B------:R-:W4:Y:S04]  /*88490*/  LDL.LU R15, [R1+0x29c] ;  /* 0x00029c00010f7983 */ /* 0x000f280000300800 */
[----:B----4-:R-:W-:Y:S04]  /*884a0*/  STL.64 [R1+0x8058], R14 ;  /* 0x0080580e01007387 */ /* 0x010fe80000100a00 */
[----:B--2---:R0:W-:Y:S04]  /*884b0*/  STL.64 [R1+0x8050], R12 ;  /* 0x0080500c01007387 */ /* 0x0041e80000100a00 */
[----:B0-----:R-:W2:Y:S01]  /*884c0*/  LDL.64 R12, [R1+0x10] ;  /* 0x00001000010c7983 */ /* 0x001ea20000100a00 */
[C---:B---3--:R-:W-:Y:S03]  /*884d0*/  HMMA.16816.F32 R20, R16.reuse, R22, R4 ;  /* 0x000000161014723c */ /* 0x048fe60000001804 */
[----:B--2---:R0:W-:Y:S04]  /*884e0*/  STL.64 [R1+0x8070], R12 ;  /* 0x0080700c01007387 */ /* 0x0041e80000100a00 */
[----:B0-----:R-:W2:Y:S04]  /*884f0*/  LDL.LU R12, [R1+0x2b0] ;  /* 0x0002b000010c7983 */ /* 0x001ea80000300800 */
[----:B------:R-:W2:Y:S04]  /*88500*/  LDL.LU R13, [R1+0x2b4] ;  /* 0x0002b400010d7983 */ /* 0x000ea80000300800 */
[----:B------:R-:W2:Y:S04]  /*88510*/  LDL.LU R14, [R1+0x2b8] ;  /* 0x0002b800010e7983 */ /* 0x000ea80000300800 */
[----:B------:R-:W2:Y:S04]  /*88520*/  LDL.LU R15, [R1+0x2bc] ;  /* 0x0002bc00010f7983 */ /* 0x000ea80000300800 */
[----:B------:R-:W3:Y:S04]  /*88530*/  LDL.64 R24, [R1] ;  /* 0x0000000001187983 */ /* 0x000ee80000100a00 */
        /* <DEDUP_REMOVED lines=46> */
[----:B--2---:R-:W-:Y:S03]  /*88820*/  HMMA.16816.F32 R16, R16, R22, R4 ;  /* 0x000000161010723c */ /* 0x004fe60000001804 */
[----:B------:R-:W2:Y:S04]  /*88830*/  LDL.LU.64 R4, [R1+0x8088] ;  /* 0x0080880001047983 */ /* 0x000ea80000300a00 */
[----:B------:R-:W2:Y:S04]  /*88840*/  LDL.LU.64 R22, [R1+0x8080] ;  /* 0x0080800001167983 */ /* 0x000ea80000300a00 */
[----:B------:R-:W2:Y:S11]  /*88850*/  LDL.LU.64 R20, [R1+0x8078] ;  /* 0x0080780001147983 */ /* 0x000eb60000300a00 */
[----:B------:R-:W-:Y:S01]  /*88860*/  @!UPT UIADD3 URZ, URZ, URZ, URZ ;  /* 0x0000003f3f3ff290 */ /* 0x000fe2000fffe03f */
[----:B------:R0:W-:Y:S04]  /*88870*/  STL.64 [R1+0x2c0], R16 ;  /* 0x0002c01001007387 */ /* 0x0001e80000100a00 */
[----:B------:R1:W-:Y:S04]  /*88880*/  STL.64 [R1+0x2c8], R18 ;  /* 0x0002c81201007387 */ /* 0x0003e80000100a00 */
[----:B0-----:R-:W3:Y:S04]  /*88890*/  LDL.LU R16, [R1+0x260] ;  /* 0x0002600001107983 */ /* 0x001ee80000300800 */
[----:B------:R-:W3:Y:S04]  /*888a0*/  LDL.LU R17, [R1+0x264] ;  /* 0x0002640001117983 */ /* 0x000ee80000300800 */
[----:B-1----:R-:W3:Y:S04]  /*888b0*/  LDL.LU R18, [R1+0x268] ;  /* 0x0002680001127983 */ /* 0x002ee80000300800 */
[----:B------:R-:W3:Y:S01]  /*888c0*/  LDL.LU R19, [R1+0x26c] ;  /* 0x00026c0001137983 */ /* 0x000ee20000300800 */
[----:B--2---:R-:W-:Y:S01]  /*888d0*/  HMMA.16816.F32 R12, R20, R4, R12 ;  /* 0x00000004140c723c */ /* 0x004fe2000000180c */
[----:B------:R-:W-:-:S02]  /*888e0*/  IMAD.MOV.U32 R3, RZ, RZ, R4 ;  /* 0x000000ffff037224 */ /* 0x000fc400078e0004 */
[----:B------:R-:W-:Y:S11]  /*888f0*/  IMAD.MOV.U32 R0, RZ, RZ, R5 ;  /* 0x000000ffff007224 */ /* 0x000ff600078e0005 */
[----:B------:R-:W-:Y:S09]  /*88900*/  @!UPT UIADD3 URZ, URZ, URZ, URZ ;  /* 0x0000003f3f3ff290 */ /* 0x000ff2000fffe03f */
[----:B------:R0:W-:Y:S04]  /*88910*/  STL.64 [R1+0x2b0], R12 ;  /* 0x0002b00c01007387 */ /* 0x0001e80000100a00 */
[----:B------:R1:W-:Y:S04]  /*88920*/  STL.64 [R1+0x2b8], R14 ;  /* 0x0002b80e01007387 */ /* 0x0003e80000100a00 */
[----:B0-----:R-:W2:Y:S04]  /*88930*/  LDL.LU.64 R12, [R1+0x8070] ;  /* 0x00807000010c7983 */ /* 0x001ea80000300a00 */
[----:B------:R-:W2:Y:S04]  /*88940*/  LDL.LU.64 R6, [R1+0x8068] ;  /* 0x0080680001067983 */ /* 0x000ea80000300a00 */
[----:B------:R-:W2:Y:S04]  /*88950*/  LDL.LU.64 R4, [R1+0x8060] ;  /* 0x0080600001047983 */ /* 0x000ea80000300a00 */
[----:B------:R-:W-:Y:S04]  /*88960*/  STL [R1+0x7fdc], R0 ;  /* 0x007fdc0001007387 */ /* 0x000fe80000100800 */
[----:B------:R-:W-:Y:S01]  /*88970*/  STL [R1+0x7fd8], R3 ;  /* 0x007fd80301007387 */ /* 0x000fe20000100800 */
[----:B--2---:R-:W-:Y:S11]  /*88980*/  HMMA.16816.F32 R4, R20, R12, R4 ;  /* 0x0000000c1404723c */ /* 0x004ff60000001804 */
[----:B------:R-:W-:Y:S11]  /*88990*/  @!UPT UIADD3 URZ, URZ, URZ, URZ ;  /* 0x0000003f3f3ff290 */ /* 0x000ff6000fffe03f */
[----:B------:R-:W-:Y:S01]  /*889a0*/  @!UPT UIADD3 URZ, URZ, URZ, URZ ;  /* 0x0000003f3f3ff290 */ /* 0x000fe2000fffe03f */
[----:B------:R-:W-:Y:S04]  /*889b0*/  STL.64 [R1+0x2a0], R4 ;  /* 0x0002a00401007387 */ /* 0x000fe80000100a00 */
[----:B------:R0:W-:Y:S04]  /*889c0*/  STL.64 [R1+0x2a8], R6 ;  /* 0x0002a80601007387 */ /* 0x0001e80000100a00 */
[----:B-1----:R-:W2:Y:S01]  /*889d0*/  LDL.LU.64 R14, [R1+0x8058] ;  /* 0x00805800010e7983 */ /* 0x002ea20000300a00 */
[----:B0-----:R-:W-:Y:S02]  /*889e0*/  IMAD.MOV.U32 R7, RZ, RZ, R12 ;  /* 0x000000ffff077224 */ /* 0x001fe400078e000c */
[----:B------:R-:W-:-:S02]  /*889f0*/  IMAD.MOV.U32 R6, RZ, RZ, R13 ;  /* 0x000000ffff067224 */ /* 0x000fc400078e000d */
[----:B------:R-:W2:Y:S04]  /*88a00*/  LDL.LU.64 R12, [R1+0x8050] ;  /* 0x00805000010c7983 */ /* 0x000ea80000300a00 */
[----:B------:R0:W-:Y:S04]  /*88a10*/  STL.64 [R1+0x8010], R6 ;  /* 0x0080100601007387 */ /* 0x0001e80000100a00 */
[----:B------:R-:W4:Y:S04]  /*88a20*/  LDL.LU R4, [R1+0x250] ;  /* 0x0002500001047983 */ /* 0x000f280000300800 */
[----:B------:R-:W4:Y:S04]  /*88a30*/  LDL.LU R5, [R1+0x254] ;  /* 0x0002540001057983 */ /* 0x000f280000300800 */
[----:B0-----:R-:W4:Y:S04]  /*88a40*/  LDL.LU R6, [R1+0x258] ;  /* 0x0002580001067983 */ /* 0x001f280000300800 */
[----:B------:R-:W4:Y:S01]  /*88a50*/  LDL.LU R7, [R1+0x25c] ;  /* 0x00025c0001077983 */ /* 0x000f220000300800 */
        /* <DEDUP_REMOVED lines=9> */
[----:B------:R-:W2:Y:S02]  /*88af0*/  LDL.LU.64 R24, [R1+0x8038] ;  /* 0x0080380001187983 */ /* 0x000ea40000300a00 */
[C---:B--2---:R-:W-:Y:S11]  /*88b00*/  HMMA.16816.F32 R12, R20.reuse, R24, R12 ;  /* 0x00000018140c723c */ /* 0x044ff6000000180c */
[----:B------:R-:W-:Y:S11]  /*88b10*/  @!UPT UIADD3 URZ, URZ, URZ, URZ ;  /* 0x0000003f3f3ff290 */ /* 0x000ff6000fffe03f */
[----:B------:R-:W-:Y:S01]  /*88b20*/  @!UPT UIADD3 URZ, URZ, URZ, URZ ;  /* 0x0000003f3f3ff290 */ /* 0x000fe2000fffe03f */
[----:B------:R-:W-:Y:S04]  /*88b30*/  STL.64 [R1+0x280], R12 ;  /* 0x0002800c01007387 */ /* 0x000fe80000100a00 */
[----:B------:R0:W-:Y:S04]  /*88b40*/  STL.64 [R1+0x288], R14 ;  /* 0x0002880e01007387 */ /* 0x0001e80000100a00 */
[----:B0-----:R-:W2:Y:S04]  /*88b50*/  LDL.LU.64 R14, [R1+0x8030] ;  /* 0x00803000010e7983 */ /* 0x001ea80000300a00 */
[----:B------:R-:W4:Y:S02]  /*88b60*/  LDL.LU.64 R12, [R1+0x8028] ;  /* 0x00802800010c7983 */ /* 0x000f240000300a00 */
[C---:B----4-:R-:W-:Y:S11]  /*88b70*/  HMMA.16816.F32 R8, R20.reuse, R12, R8 ;  /* 0x0000000c1408723c */ /* 0x050ff60000001808 */
[----:B------:R-:W-:Y:S11]  /*88b80*/  @!UPT UIADD3 URZ, URZ, URZ, URZ ;  /* 0x0000003f3f3ff290 */ /* 0x000ff6000fffe03f */
[----:B------:R-:W-:Y:S01]  /*88b90*/  @!UPT UIADD3 URZ, URZ, URZ, URZ ;  /* 0x0000003f3f3ff290 */ /* 0x000fe2000fffe03f */
[----:B------:R-:W-:Y:S04]  /*88ba0*/  STL.64 [R1+0x270], R8 ;  /* 0x0002700801007387 */ /* 0x000fe80000100a00 */
[----:B------:R0:W-:Y:S04]  /*88bb0*/  STL.64 [R1+0x278], R10 ;  /* 0x0002780a01007387 */ /* 0x0001e80000100a00 */
[----:B0-----:R-:W3:Y:S04]  /*88bc0*/  LDL.LU R10, [R1+0x8020] ;  /* 0x00802000010a7983 */ /* 0x001ee80000300800 */
[----:B------:R-:W4:Y:S04]  /*88bd0*/  LDL.LU.64 R8, [R1+0x8018] ;  /* 0x0080180001087983 */ /* 0x000f280000300a00 */
[----:B--2---:R-:W-:Y:S04]  /*88be0*/  STL.64 [R1+0x7f20], R14 ;  /* 0x007f200e01007387 */ /* 0x004fe80000100a00 */
[----:B------:R0:W-:Y:S04]  /*88bf0*/  STL.64 [R1+0x7f18], R12 ;  /* 0x007f180c01007387 */ /* 0x0001e80000100a00 */
[----:B0-----:R-:W2:Y:S04]  /*88c00*/  LDL.64 R12, [R1+0x130] ;  /* 0x00013000010c7983 */ /* 0x001ea80000100a00 */
[----:B--2---:R0:W-:Y:S04]  /*88c10*/  STL.64 [R1+0x7ff0], R12 ;  /* 0x007ff00c01007387 */ /* 0x0041e80000100a00 */
[----:B0-----:R-:W2:Y:S01]  /*88c20*/  LDL.64 R12, [R1+0x140] ;  /* 0x00014000010c7983 */ /* 0x001ea20000100a00 */
[----:B----4-:R-:W-:Y:S03]  /*88c30*/  HMMA.16816.F32 R16, R20, R8, R16 ;  /* 0x000000081410723c */ /* 0x010fe60000001810 */
[----:B--2---:R0:W-:Y:S11]  /*88c40*/  STL.64 [R1+0x8008], R12 ;  /* 0x0080080c01007387 */ /* 0x0041f60000100a00 */
[----:B------:R-:W-:Y:S09]  /*88c50*/  @!UPT UIADD3 URZ, URZ, URZ, URZ ;  /* 0x0000003f3f3ff290 */ /* 0x000ff2000fffe03f */
[----:B------:R-:W-:Y:S04]  /*88c60*/  STL.64 [R1+0x260], R16 ;  /* 0x0002601001007387 */ /* 0x000fe80000100a00 */
[----:B------:R-:W-:Y:S04]  /*88c70*/  STL.64 [R1+0x268], R18 ;  /* 0x0002681201007387 */ /* 0x000fe80000100a00 */
[----:B0-----:R-:W2:Y:S04]  /*88c80*/  LDL.LU R12, [R1+0x420] ;  /* 0x00042000010c7983 */ /* 0x001ea80000300800 */
[----:B------:R-:W2:Y:S04]  /*88c90*/  LDL.LU R13, [R1+0x424] ;  /* 0x00042400010d7983 */ /* 0x000ea80000300800 */
[----:B------:R-:W2:Y:S04]  /*88ca0*/  LDL.LU R14, [R1+0x428] ;  /* 0x00042800010e7983 */ /* 0x000ea80000300800 */
[----:B------:R-:W2:Y:S04]  /*88cb0*/  LDL.LU R15, [R1+0x42c] ;  /* 0x00042c00010f7983 */ /* 0x000ea80000300800 */
[----:B------:R0:W-:Y:S04]  /*88cc0*/  STL.64 [R1+0x7fb8], R8 ;  /* 0x007fb80801007387 */ /* 0x0001e80000100a00 */
[----:B------:R-:W1:Y:S04]  /*88cd0*/  LDSM.16.MT88.4 R16, [R28+0x41000] ;  /* 0x041000001c10783b */ /* 0x000e680000004200 */
[----:B0-----:R-:W4:Y:S04]  /*88ce0*/  LDL.64 R8, [R1+0x30] ;  /* 0x0000300001087983 */ /* 0x001f280000100a00 */
[----:B-1----:R-:W-:Y:S04]  /*88cf0*/  STL.64 [R1+0x7e50], R18 ;  /* 0x007e501201007387 */ /* 0x002fe80000100a00 */
[----:B------:R0:W-:Y:S04]  /*88d00*/  STL.64 [R1+0x7e48], R16 ;  /* 0x007e481001007387 */ /* 0x0001e80000100a00 */
[----:B------:R-:W-:Y:S01]  /*88d10*/  STL [R1+0x7bb8], R28 ;  /* 0x007bb81c01007387 */ /* 0x000fe20000100800 */
[----:B0-----:R-:W-:-:S02]  /*88d20*/  IMAD.MOV.U32 R17, RZ, RZ, R2 ;  /* 0x000000ffff117224 */ /* 0x001fc400078e0002 */
[----:B---3--:R-:W-:Y:S01]  /*88d30*/  IMAD.MOV.U32 R16, RZ, RZ, R10 ;  /* 0x000000ffff107224 */ /* 0x008fe200078e000a */
[C---:B----4-:R-:W-:Y:S01]  /*88d40*/  HMMA.16816.F32 R4, R20.reuse, R8, R4 ;  /* 0x000000081404723c */ /* 0x050fe20000001804 */
[----:B------:R-:W-:Y:S02]  /*88d50*/  IMAD.MOV.U32 R29, RZ, RZ, R8 ;  /* 0x000000ffff1d7224 */ /* 0x000fe400078e0008 */
[----:B------:R-:W-:Y:S11]  /*88d60*/  IMAD.MOV.U32 R2, RZ, RZ, R9 ;  /* 0x000000ffff027224 */ /* 0x000ff600078e0009 */
[----:B------:R-:W-:Y:S09]  /*88d70*/  @!UPT UIADD3 URZ, URZ, URZ, URZ ;  /* 0x0000003f3f3ff290 */ /* 0x000ff2000fffe03f */
[----:B------:R-:W-:Y:S04]  /*88d80*/  STL.64 [R1+0x250], R4 ;  /* 0x0002500401007387 */ /* 0x000fe80000100a00 */
[----:B------:R0:W-:Y:S04]  /*88d90*/  STL.64 [R1+0x258], R6 ;  /* 0x0002580601007387 */ /* 0x0001e80000100a00 */
[----:B0-----:R-:W3:Y:S04]  /*88da0*/  LDL.LU.64 R6, [R1+0x8010] ;  /* 0x0080100001067983 */ /* 0x001ee80000300a00 */
[----:B------:R-:W4:Y:S04]  /*88db0*/  LDL.LU R8, [R1+0x3e0] ;  /* 0x0003e00001087983 */ /* 0x000f280000300800 */
[----:B------:R-:W4:Y:S04]  /*88dc0*/  LDL.LU R9, [R1+0x3e4] ;  /* 0x0003e40001097983 */ /* 0x000f280000300800 */
[----:B------:R-:W3:Y:S04]  /*88dd0*/  LDL.LU R10, [R1+0x3e8] ;  /* 0x0003e800010a7983 */ /* 0x000ee80000300800 */
        /* <DEDUP_REMOVED lines=15> */
[----:B------:R-:W3:Y:S04]  /*88ed0*/  LDL.64 R4, [R1+0x110] ;  /* 0x0001100001047983 */ /* 0x000ee80000100a00 */
[----:B------:R-:W-:Y:S04]  /*88ee0*/  STL [R1+0x7f04], R2 ;  /* 0x007f040201007387 */ /* 0x000fe80000100800 */
[----:B------:R-:W-:Y:S04]  /*88ef0*/  STL [R1+0x7f00], R29 ;  /* 0x007f001d01007387 */ /* 0x000fe80000100800 */
[----:B------:R0:W-:Y:S04]  /*88f00*/  STL [R1+0x430], R12 ;  /* 0x0004300c01007387 */ /* 0x0001e80000100800 */
[----:B0-----:R-:W2:Y:S01]  /*88f10*/  LDL.LU.64 R12, [R1+0x8008] ;  /* 0x00800800010c7983 */ /* 0x001ea20000300a00 */
[----:B------:R-:W-:-:S02]  /*88f20*/  IMAD.MOV.U32 R27, RZ, RZ, R15 ;  /* 0x000000ffff1b7224 */ /* 0x000fc400078e000f */
[----:B------:R-:W-:-:S03]  /*88f30*/  IMAD.MOV.U32 R26, RZ, RZ, R14 ;  /* 0x000000ffff1a7224 */ /* 0x000fc600078e000e */
[----:B------:R-:W-:Y:S04]  /*88f40*/  STL [R1+0x7c94], R27 ;  /* 0x007c941b01007387 */ /* 0x000fe80000100800 */
[----:B------:R-:W-:Y:S04]  /*88f50*/  STL [R1+0x7c90], R26 ;  /* 0x007c901a01007387 */ /* 0x000fe80000100800 */
[----:B------:R0:W-:Y:S04]  /*88f60*/  STL.64 [R1+0x7f88], R24 ;  /* 0x007f881801007387 */ /* 0x0001e80000100a00 */
[----:B0-----:R-:W4:Y:S04]  /*88f70*/  LDL.64 R24, [R1+0x120] ;  /* 0x0001200001187983 */ /* 0x001f280000100a00 */
[----:B------:R0:W-:Y:S01]  /*88f80*/  STL [R1+0x7c8c], R28 ;  /* 0x007c8c1c01007387 */ /* 0x0001e20000100800 */
[C---:B--2---:R-:W-:Y:S01]  /*88f90*/  HMMA.16816.F32 R8, R20.reuse, R12, R8 ;  /* 0x0000000c1408723c */ /* 0x044fe20000001808 */
[----:B0-----:R-:W-:Y:S11]  /*88fa0*/  IMAD.MOV.U32 R28, RZ, RZ, R13 ;  /* 0x000000ffff1c7224 */ /* 0x001ff600078e000d */
[----:B------:R-:W-:Y:S11]  /*88fb0*/  @!UPT UIADD3 URZ, URZ, URZ, URZ ;  /* 0x0000003f3f3ff290 */ /* 0x000ff6000fffe03f */
[----:B------:R-:W-:Y:S04]  /*88fc0*/  STL.64 [R1+0x420], R8 ;  /* 0x0004200801007387 */ /* 0x000fe80000100a00 */
[----:B------:R0:W-:Y:S04]  /*88fd0*/  STL.64 [R1+0x428], R10 ;  /* 0x0004280a01007387 */ /* 0x0001e80000100a00 */
[----:B0-----:R-:W2:Y:S04]  /*88fe0*/  LDL.LU.64 R10, [R1+0x8000] ;  /* 0x00800000010a7983 */ /* 0x001ea80000300a00 */
[----:B------:R-:W2:Y:S04]  /*88ff0*/  LDL.LU.64 R8, [R1+0x7ff8] ;  /* 0x007ff80001087983 */ /* 0x000ea80000300a00 */
[----:B------:R-:W2:Y:S02]  /*89000*/  LDL.LU.64 R12, [R1+0x7ff0] ;  /* 0x007ff000010c7983 */ /* 0x000ea40000300a00 */
[----:B--2---:R-:W-:Y:S01]  /*89010*/  HMMA.16816.F32 R8, R20, R12, R8 ;  /* 0x0000000c1408723c */ /* 0x004fe20000001808 */
[----:B------:R-:W-:-:S02]  /*89020*/  IMAD.MOV.U32 R19, RZ, RZ, R12 ;  /* 0x000000ffff137224 */ /* 0x000fc400078e000c */
[----:B------:R-:W-:Y:S11]  /*89030*/  IMAD.MOV.U32 R18, RZ, RZ, R13 ;  /* 0x000000ffff127224 */ /* 0x000ff600078e000d */
[----:B------:R-:W-:Y:S09]  /*89040*/  @!UPT UIADD3 URZ, URZ, URZ, URZ ;  /* 0x0000003f3f3ff290 */ /* 0x000ff2000fffe03f */
[----:B------:R-:W-:Y:S04]  /*89050*/  STL.64 [R1+0x410], R8 ;  /* 0x0004100801007387 */ /* 0x000fe80000100a00 */
[----:B------:R0:W-:Y:S04]  /*89060*/  STL.64 [R1+0x418], R10 ;  /* 0x0004180a01007387 */ /* 0x0001e80000100a00 */
[----:B0-----:R-:W3:Y:S04]  /*89070*/  LDL.LU.64 R10, [R1+0x7fe8] ;  /* 0x007fe800010a7983 */ /* 0x001ee80000300a00 */
[----:B------:R-:W3:Y:S04]  /*89080*/  LDL.LU.64 R8, [R1+0x7fe0] ;  /* 0x007fe00001087983 */ /* 0x000ee80000300a00 */
[----:B------:R-:W2:Y:S04]  /*89090*/  LDL.LU R12, [R1+0x370] ;  /* 0x00037000010c7983 */ /* 0x000ea80000300800 */
[----:B------:R-:W2:Y:S04]  /*890a0*/  LDL.LU R13, [R1+0x374] ;  /* 0x00037400010d7983 */ /* 0x000ea80000300800 */
[----:B------:R-:W2:Y:S04]  /*890b0*/  LDL.LU R14, [R1+0x378] ;  /* 0x00037800010e7983 */ /* 0x000ea80000300800 */
[----:B------:R-:W2:Y:S04]  /*890c0*/  LDL.LU R15, [R1+0x37c] ;  /* 0x00037c00010f7983 */ /* 0x000ea80000300800 */
[----:B--2---:R-:W-:Y:S04]  /*890d0*/  STL.64 [R1+0x7f30], R14 ;  /* 0x007f300e01007387 */ /* 0x004fe80000100a00 */
[----:B------:R0:W-:Y:S02]  /*890e0*/  STL.64 [R1+0x7f28], R12 ;  /* 0x007f280c01007387 */ /* 0x0001e40000100a00 */
[----:B0-----:R-:W-:-:S02]  /*890f0*/  IMAD.MOV.U32 R12, RZ, RZ, R0 ;  /* 0x000000ffff0c7224 */ /* 0x001fc400078e0000 */
[----:B------:R-:W-:Y:S01]  /*89100*/  IMAD.MOV.U32 R13, RZ, RZ, R3 ;  /* 0x000000ffff0d7224 */ /* 0x000fe200078e0003 */
[----:B------:R-:W2:Y:S04]  /*89110*/  LDL.LU R0, [R1+0x7fdc] ;  /* 0x007fdc0001007983 */ /* 0x000ea80000300800 */
[----:B------:R-:W2:Y:S04]  /*89120*/  LDL.LU R3, [R1+0x7fd8] ;  /* 0x007fd80001037983 */ /* 0x000ea80000300800 */
[----:B------:R0:W-:Y:S04]  /*89130*/  STL.64 [R1+0x7f48], R12 ;  /* 0x007f480c01007387 */ /* 0x0001e80000100a00 */
[----:B0-----:R-:W2:Y:S04]  /*89140*/  LDL.LU R12, [R1+0x3f0] ;  /* 0x0003f000010c7983 */ /* 0x001ea80000300800 */
[----:B------:R-:W2:Y:S04]  /*89150*/  LDL.LU R13, [R1+0x3f4] ;  /* 0x0003f400010d7983 */ /* 0x000ea80000300800 */
[----:B------:R-:W2:Y:S04]  /*89160*/  LDL.LU R14, [R1+0x3f8] ;  /* 0x0003f800010e7983 */ /* 0x000ea80000300800 */
[----:B------:R-:W2:Y:S01]  /*89170*/  LDL.LU R15, [R1+0x3fc] ;  /* 0x0003fc00010f7983 */ /* 0x000ea20000300800 */
[----:B---3--:R-:W-:Y:S03]  /*89180*/  HMMA.16816.F32 R8, R20, R4, R8 ;  /* 0x000000041408723c */ /* 0x008fe60000001808 */
[----:B------:R-:W-:Y:S04]  /*89190*/  STL.64 [R1+0x7ee8], R18 ;  /* 0x007ee81201007387 */ /* 0x000fe80000100a00 */
[----:B------:R4:W-:Y:S02]  /*891a0*/  STL.64 [R1+0x7ee0], R16 ;  /* 0x007ee01001007387 */ /* 0x0009e40000100a00 */
[----:B----4-:R-:W-:-:S02]  /*891b0*/  IMAD.MOV.U32 R17, RZ, RZ, R24 ;  /* 0x000000ffff117224 */ /* 0x010fc400078e0018 */
[----:B------:R-:W-:Y:S01]  /*891c0*/  IMAD.MOV.U32 R16, RZ, RZ, R25 ;  /* 0x000000ffff107224 */ /* 0x000fe200078e0019 */
[----:B--2---:R-:W-:Y:S11]  /*891d0*/  HMMA.16816.F32 R12, R20, R24, R12 ;  /* 0x00000018140c723c */ /* 0x004ff6000000180c */
[----:B------:R-:W-:Y:S11]  /*891e0*/  @!UPT UIADD3 URZ, URZ, URZ, URZ ;  /* 0x0000003f3f3ff290 */ /* 0x000ff6000fffe03f */
[----:B------:R-:W-:Y:S01]  /*891f0*/  @!UPT UIADD3 URZ, URZ, URZ, URZ ;  /* 0x0000003f3f3ff290 */ /* 0x000fe2000fffe03f */
[----:B------:R0:W-:Y:S04]  /*89200*/  STL.64 [R1+0x400], R12 ;  /* 0x0004000c01007387 */ /* 0x0001e80000100a00 */
[----:B------:R-:W-:Y:S01]  /*89210*/  STL.64 [R1+0x408], R14 ;  /* 0x0004080e01007387 */ /* 0x000fe20000100a00 */
[----:B0-----:R-:W-:Y:S02]  /*89220*/  IMAD.MOV.U32 R12, RZ, RZ, R7 ;  /* 0x000000ffff0c7224 */ /* 0x001fe400078e0007 */
[----:B------:R-:W-:-:S05]  /*89230*/  IMAD.MOV.U32 R13, RZ, RZ, R6 ;  /* 0x000000ffff0d7224 */ /* 0x000fca00078e0006 */
[----:B------:R0:W-:Y:S04]  /*89240*/  STL.64 [R1+0x7f60], R12 ;  /* 0x007f600c01007387 */ /* 0x0001e80000100a00 */
[----:B------:R-:W-:Y:S04]  /*89250*/  STL.64 [R1+0x3f0], R8 ;  /* 0x0003f00801007387 */ /* 0x000fe80000100a00 */
[----:B------:R-:W-:Y:S01]  /*89260*/  STL.64 [R1+0x3f8], R10 ;  /* 0x0003f80a01007387 */ /* 0x000fe20000100a00 */
[----:B0-----:R-:W-:Y:S02]  /*89270*/  IMAD.MOV.U32 R12, RZ, RZ, R3 ;  /* 0x000000ffff0c7224 */ /* 0x001fe400078e0003 */
[----:B------:R-:W-:-:S05]  /*89280*/  IMAD.MOV.U32 R13, RZ, RZ, R0 ;  /* 0x000000ffff0d7224 */ /* 0x000fca00078e0000 */
[----:B------:R-:W-:Y:S04]  /*89290*/  STL.64 [R1+0x7f90], R12 ;  /* 0x007f900c01007387 */ /* 0x000fe80000100a00 */
[----:B------:R-:W2:Y:S04]  /*892a0*/  LDL.LU R24, [R1+0x240] ;  /* 0x0002400001187983 */ /* 0x000ea80000300800 */
[----:B------:R-:W2:Y:S04]  /*892b0*/  LDL.LU R25, [R1+0x244] ;  /* 0x0002440001197983 */ /* 0x000ea80000300800 */
[----:B------:R-:W3:Y:S04]  /*892c0*/  LDL.LU R26, [R1+0x248] ;  /* 0x00024800011a7983 */ /* 0x000ee80000300800 */
[----:B------:R-:W3:Y:S04]  /*892d0*/  LDL.LU R27, [R1+0x24c] ;  /* 0x00024c00011b7983 */ /* 0x000ee80000300800 */
[----:B---3--:R-:W-:Y:S04]  /*892e0*/  STL.64 [R1+0x7fa0], R26 ;  /* 0x007fa01a01007387 */ /* 0x008fe80000100a00 */
[----:B--2---:R0:W-:Y:S04]  /*892f0*/  STL.64 [R1+0x7f98], R24 ;  /* 0x007f981801007387 */ /* 0x0041e80000100a00 */
[----:B0-----:R-:W2:Y:S04]  /*89300*/  LDL.LU R24, [R1+0x3b0] ;  /* 0x0003b00001187983 */ /* 0x001ea80000300800 */
[----:B------:R-:W2:Y:S04]  /*89310*/  LDL.LU R25, [R1+0x3b4] ;  /* 0x0003b40001197983 */ /* 0x000ea80000300800 */
[----:B------:R-:W3:Y:S04]  /*89320*/  LDL.LU R26, [R1+0x3b8] ;  /* 0x0003b800011a7983 */ /* 0x000ee80000300800 */
[----:B------:R-:W3:Y:S04]  /*89330*/  LDL.LU R27, [R1+0x3bc] ;  /* 0x0003bc00011b7983 */ /* 0x000ee80000300800 */
[----:B------:R-:W4:Y:S04]  /*89340*/  LDL.LU R8, [R1+0x3c0] ;  /* 0x0003c00001087983 */ /* 0x000f280000300800 */
[----:B------:R-:W4:Y:S04]  /*89350*/  LDL.LU R9, [R1+0x3c4] ;  /* 0x0003c40001097983 */ /* 0x000f280000300800 */
[----:B------:R-:W2:Y:S04]  /*89360*/  LDL.LU R10, [R1+0x3c8] ;  /* 0x0003c800010a7983 */ /* 0x000ea80000300800 */
[----:B------:R-:W2:Y:S04]  /*89370*/  LDL.LU R11, [R1+0x3cc] ;  /* 0x0003cc00010b7983 */ /* 0x000ea80000300800 */
[----:B--2---:R-:W-:Y:S04]  /*89380*/  STL.64 [R1+0x7fc8], R10 ;  /* 0x007fc80a01007387 */ /* 0x004fe80000100a00 */
[----:B----4-:R0:W-:Y:S04]  /*89390*/  STL.64 [R1+0x7fc0], R8 ;  /* 0x007fc00801007387 */ /* 0x0101e80000100a00 */
[----:B0-----:R-:W2:Y:S04]  /*893a0*/  LDL.64 R8, [R1+0x100] ;  /* 0x0001000001087983 */ /* 0x001ea80000100a00 */
[----:B---3--:R-:W-:Y:S04]  /*893b0*/  STL.64 [R1+0x7fb0], R26 ;  /* 0x007fb01a01007387 */ /* 0x008fe80000100a00 */
[----:B------:R0:W-:Y:S04]  /*893c0*/  STL.64 [R1+0x7fa8], R24 ;  /* 0x007fa81801007387 */ /* 0x0001e80000100a00 */
[----:B0-----:R-:W3:Y:S01]  /*893d0*/  LDL.64 R24, [R1+0xf0] ;  /* 0x0000f00001187983 */ /* 0x001ee20000100a00 */
[----:B------:R-:W-:-:S02]  /*893e0*/  IMAD.MOV.U32 R19, RZ, RZ, R4 ;  /* 0x000000ffff137224 */ /* 0x000fc400078e0004 */
[----:B------:R-:W-:Y:S01]  /*893f0*/  IMAD.MOV.U32 R18, RZ, RZ, R5 ;  /* 0x000000ffff127224 */ /* 0x000fe200078e0005 */
[----:B---3--:R0:W-:Y:S04]  /*89400*/  STL.64 [R1+0x7fd0], R24 ;  /* 0x007fd01801007387 */ /* 0x0081e80000100a00 */
[----:B0-----:R-:W2:Y:S04]  /*89410*/  LDL.LU R24, [R1+0x3d0] ;  /* 0x0003d00001187983 */ /* 0x001ea80000300800 */
[----:B------:R-:W2:Y:S04]  /*89420*/  LDL.LU R25, [R1+0x3d4] ;  /* 0x0003d40001197983 */ /* 0x000ea80000300800 */
[----:B------:R-:W2:Y:S04]  /*89430*/  LDL.LU R26, [R1+0x3d8] ;  /* 0x0003d800011a7983 */ /* 0x000ea80000300800 */
[----:B------:R-:W2:Y:S04]  /*89440*/  LDL.LU R27, [R1+0x3dc] ;  /* 0x0003dc00011b7983 */ /* 0x000ea80000300800 */
[----:B------:R-:W3:Y:S04]  /*89450*/  LDL.64 R12, [R1+0xe0] ;  /* 0x0000e000010c7983 */ /* 0x000ee80000100a00 */
[----:B------:R-:W4:Y:S04]  /*89460*/  LDL.64 R4, [R1+0xd0] ;  /* 0x0000d00001047983 */ /* 0x000f280000100a00 */
[----:B------:R-:W-:Y:S04]  /*89470*/  STL.64 [R1+0x7f10], R18 ;  /* 0x007f101201007387 */ /* 0x000fe80000100a00 */
[----:B------:R0:W-:Y:S04]  /*89480*/  STL.64 [R1+0x7f08], R16 ;  /* 0x007f081001007387 */ /* 0x0001e80000100a00 */
[----:B0-----:R-:W2:Y:S04]  /*89490*/  LDL.LU R16, [R1+0x360] ;  /* 0x0003600001107983 */ /* 0x001ea80000300800 */
[----:B------:R-:W2:Y:S04]  /*894a0*/  LDL.LU R17, [R1+0x364] ;  /* 0x0003640001117983 */ /* 0x000ea80000300800 */
[----:B------:R-:W2:Y:S04]  /*894b0*/  LDL.LU R18, [R1+0x368] ;  /* 0x0003680001127983 */ /* 0x000ea80000300800 */
[----:B------:R-:W2:Y:S04]  /*894c0*/  LDL.LU R19, [R1+0x36c] ;  /* 0x00036c0001137983 */ /* 0x000ea80000300800 */
[----:B--2---:R-:W-:Y:S04]  /*894d0*/  STL.64 [R1+0x7f40], R18 ;  /* 0x007f401201007387 */ /* 0x004fe80000100a00 */
[----:B------:R0:W-:Y:S04]  /*894e0*/  STL.64 [R1+0x7f38], R16 ;  /* 0x007f381001007387 */ /* 0x0001e80000100a00 */
[----:B0-----:R-:W2:Y:S04]  /*894f0*/  LDL.LU R16, [R1+0x380] ;  /* 0x0003800001107983 */ /* 0x001ea80000300800 */
[----:B------:R-:W2:Y:S04]  /*89500*/  LDL.LU R17, [R1+0x384] ;  /* 0x0003840001117983 */ /* 0x000ea80000300800 */
[----:B------:R-:W2:Y:S04]  /*89510*/  LDL.LU R18, [R1+0x388] ;  /* 0x0003880001127983 */ /* 0x000ea80000300800 */
[----:B------:R-:W2:Y:S01]  /*89520*/  LDL.LU R19, [R1+0x38c] ;  /* 0x00038c0001137983 */ /* 0x000ea20000300800 */
[----:B------:R-:W-:Y:S03]  /*89530*/  HMMA.16816.F32 R24, R20, R8, R24 ;  /* 0x000000081418723c */ /* 0x000fe60000001818 */
[----:B--2---:R-:W-:Y:S04]  /*89540*/  STL.64 [R1+0x7f58], R18 ;  /* 0x007f581201007387 */ /* 0x004fe80000100a00 */
[----:B------:R0:W-:Y:S04]  /*89550*/  STL.64 [R1+0x7f50], R16 ;  /* 0x007f501001007387 */ /* 0x0001e80000100a00 */
[----:B0-----:R-:W2:Y:S04]  /*89560*/  LDL.LU R16, [R1+0x390] ;  /* 0x0003900001107983 */ /* 0x001ea80000300800 */
[----:B------:R-:W2:Y:S04]  /*89570*/  LDL.LU R17, [R1+0x394] ;  /* 0x0003940001117983 */ /* 0x000ea80000300800 */
[----:B------:R-:W2:Y:S04]  /*89580*/  LDL.LU R18, [R1+0x398] ;  /* 0x0003980001127983 */ /* 0x000ea80000300800 */
[----:B------:R-:W2:Y:S01]  /*89590*/  LDL.LU R19, [R1+0x39c] ;  /* 0x00039c0001137983 */ /* 0x000ea20000300800 */
[----:B------:R-:W-:-:S02]  /*895a0*/  IMAD.MOV.U32 R3, RZ, RZ, R8 ;  /* 0x000000ffff037224 */ /* 0x000fc400078e0008 */
[----:B------:R-:W-:Y:S01]  /*895b0*/  IMAD.MOV.U32 R0, RZ, RZ, R9 ;  /* 0x000000ffff007224 */ /* 0x000fe200078e0009 */
[----:B--2---:R-:W-:Y:S04]  /*895c0*/  STL.64 [R1+0x7f70], R18 ;  /* 0x007f701201007387 */ /* 0x004fe80000100a00 */
[----:B------:R0:W-:Y:S04]  /*895d0*/  STL.64 [R1+0x7f68], R16 ;  /* 0x007f681001007387 */ /* 0x0001e80000100a00 */
[----:B0-----:R-:W2:Y:S04]  /*895e0*/  LDL.LU R16, [R1+0x3a0] ;  /* 0x0003a00001107983 */ /* 0x001ea80000300800 */
[----:B------:R-:W2:Y:S04]  /*895f0*/  LDL.LU R17, [R1+0x3a4] ;  /* 0x0003a40001117983 */ /* 0x000ea80000300800 */
[----:B------:R-:W2:Y:S04]  /*89600*/  LDL.LU R18, [R1+0x3a8] ;  /* 0x0003a80001127983 */ /* 0x000ea80000300800 */
[----:B------:R-:W2:Y:S04]  /*89610*/  LDL.LU R19, [R1+0x3ac] ;  /* 0x0003ac0001137983 */ /* 0x000ea80000300800 */
[----:B------:R0:W-:Y:S04]  /*89620*/  STL.64 [R1+0x3e0], R24 ;  /* 0x0003e01801007387 */ /* 0x0001e80000100a00 */
[----:B------:R-:W-:Y:S04]  /*89630*/  STL.64 [R1+0x3e8], R26 ;  /* 0x0003e81a01007387 */ /* 0x000fe80000100a00 */
        /* <DEDUP_REMOVED lines=9> */
[----:B-1----:R-:W-:-:S03]  /*896d0*/  IMAD.MOV.U32 R10, RZ, RZ, R24 ;  /* 0x000000ffff0a7224 */ /* 0x002fc600078e0018 */
[----:B------:R-:W3:Y:S01]  /*896e0*/  LDL.LU.64 R26, [R1+0x7fb0] ;  /* 0x007fb000011a7983 */ /* 0x000ee20000300a00 */
[----:B------:R-:W-:-:S03]  /*896f0*/  IMAD.MOV.U32 R11, RZ, RZ, R25 ;  /* 0x000000ffff0b7224 */ /* 0x000fc600078e0019 */
[----:B------:R-:W3:Y:S02]  /*89700*/  LDL.LU.64 R24, [R1+0x7fa8] ;  /* 0x007fa80001187983 */ /* 0x000ee40000300a00 */
[----:B---3--:R-:W-:Y:S11]  /*89710*/  HMMA.16816.F32 R24, R20, R12, R24 ;  /* 0x0000000c1418723c */ /* 0x008ff60000001818 */
[----:B------:R-:W-:Y:S11]  /*89720*/  @!UPT UIADD3 URZ, URZ, URZ, URZ ;  /* 0x0000003f3f3ff290 */ /* 0x000ff6000fffe03f */
[----:B------:R-:W-:Y:S01]  /*89730*/  @!UPT UIADD3 URZ, URZ, URZ, URZ ;  /* 0x0000003f3f3ff290 */ /* 0x000fe2000fffe03f */
[----:B------:R-:W-:Y:S04]  /*89740*/  STL.64 [R1+0x3c0], R24 ;  /* 0x0003c01801007387 */ /* 0x000fe80000100a00 */
[----:B------:R0:W-:Y:S04]  /*89750*/  STL.64 [R1+0x3c8], R26 ;  /* 0x0003c81a01007387 */ /* 0x0001e80000100a00 */
[----:B0-----:R-:W4:Y:S04]  /*89760*/  LDL.LU.64 R26, [R1+0x7fa0] ;  /* 0x007fa000011a7983 */ /* 0x001f280000300a00 */
[----:B------:R-:W4:Y:S01]  /*89770*/  LDL.LU.64 R24, [R1+0x7f98] ;  /* 0x007f980001187983 */ /* 0x000f220000300a00 */
[----:B------:R-:W-:-:S02]  /*89780*/  IMAD.MOV.U32 R2, RZ, RZ, R12 ;  /* 0x000000ffff027224 */ /* 0x000fc400078e000c */
[----:B------:R-:W-:Y:S02]  /*89790*/  IMAD.MOV.U32 R29, RZ, RZ, R13 ;  /* 0x000000ffff1d7224 */ /* 0x000fe400078e000d */
[----:B------:R-:W3:Y:S01]  /*897a0*/  LDL.LU.64 R12, [R1+0x7f90] ;  /* 0x007f9000010c7983 */ /* 0x000ee20000300a00 */
[----:B----4-:R-:W-:Y:S03]  /*897b0*/  HMMA.16816.F32 R20, R20, R4, R24 ;  /* 0x000000041414723c */ /* 0x010fe60000001818 */
[----:B------:R-:W4:Y:S04]  /*897c0*/  LDL.LU.64 R24, [R1+0x7f88] ;  /* 0x007f880001187983 */ /* 0x000f280000300a00 */
[----:B------:R-:W-:-:S02]  /*897d0*/  IMAD.MOV.U32 R27, RZ, RZ, R4 ;  /* 0x000000ffff1b7224 */ /* 0x000fc400078e0004 */
[----:B------:R-:W-:Y:S11]  /*897e0*/  IMAD.MOV.U32 R26, RZ, RZ, R5 ;  /* 0x000000ffff1a7224 */ /* 0x000ff600078e0005 */
[----:B------:R-:W-:Y:S03]  /*897f0*/  @!UPT UIADD3 URZ, URZ, URZ, URZ ;  /* 0x0000003f3f3ff290 */ /* 0x000fe6000fffe03f */
[----:B------:R0:W-:Y:S04]  /*89800*/  STL.64 [R1+0x240], R20 ;  /* 0x0002401401007387 */ /* 0x0001e80000100a00 */
[----:B------:R1:W-:Y:S04]  /*89810*/  STL.64 [R1+0x248], R22 ;  /* 0x0002481601007387 */ /* 0x0003e80000100a00 */
[----:B------:R-:W3:Y:S04]  /*89820*/  LDL.LU.64 R6, [R1+0x7f80] ;  /* 0x007f800001067983 */ /* 0x000ee80000300a00 */
[----:B------:R-:W3:Y:S04]  /*89830*/  LDL.LU.64 R4, [R1+0x7f78] ;  /* 0x007f780001047983 */ /* 0x000ee80000300a00 */
[----:B0-----:R-:W2:Y:S04]  /*89840*/  LDL.LU R20, [R1+0x350] ;  /* 0x0003500001147983 */ /* 0x001ea80000300800 */
[----:B------:R-:W2:Y:S04]  /*89850*/  LDL.LU R21, [R1+0x354] ;  /* 0x0003540001157983 */ /* 0x000ea80000300800 */
[----:B-1----:R-:W2:Y:S04]  /*89860*/  LDL.LU R22, [R1+0x358] ;  /* 0x0003580001167983 */ /* 0x002ea80000300800 */
[----:B------:R-:W2:Y:S01]  /*89870*/  LDL.LU R23, [R1+0x35c] ;  /* 0x00035c0001177983 */ /* 0x000ea20000300800 */
[C---:B---3--:R-:W-:Y:S03]  /*89880*/  HMMA.16816.F32 R12, R4.reuse, R12, R16 ;  /* 0x0000000c040c723c */ /* 0x048fe60000001810 */
[----:B------:R-:W3:Y:S04]  /*89890*/  LDL.LU.64 R18, [R1+0x7f70] ;  /* 0x007f700001127983 */ /* 0x000ee80000300a00 */
[----:B------:R-:W3:Y:S11]  /*898a0*/  LDL.LU.64 R16, [R1+0x7f68] ;  /* 0x007f680001107983 */ /* 0x000ef60000300a00 */
[----:B------:R-:W-:Y:S05]  /*898b0*/  @!UPT UIADD3 URZ, URZ, URZ, URZ ;  /* 0x0000003f3f3ff290 */ /* 0x000fea000fffe03f */
[----:B------:R0:W-:Y:S04]  /*898c0*/  STL.64 [R1+0x3b0], R12 ;  /* 0x0003b00c01007387 */ /* 0x0001e80000100a00 */
[----:B------:R3:W-:Y:S04]  /*898d0*/  STL.64 [R1+0x3b8], R14 ;  /* 0x0003b80e01007387 */ /* 0x0007e80000100a00 */
[----:B0-----:R-:W3:Y:S02]  /*898e0*/  LDL.LU.64 R12, [R1+0x7f60] ;  /* 0x007f6000010c7983 */ /* 0x001ee40000300a00 */
[C---:B---3--:R-:W-:Y:S02]  /*898f0*/  HMMA.16816.F32 R12, R4.reuse, R12, R16 ;  /* 0x0000000c040c723c */ /* 0x048fe40000001810 */
[----:B------:R-:W3:Y:S04]  /*89900*/  LDL.LU.64 R18, [R1+0x7f58] ;  /* 0x007f580001127983 */ /* 0x000ee80000300a00 */
[----:B------:R-:W3:Y:S11]  /*89910*/  LDL.LU.64 R16, [R1+0x7f50] ;  /* 0x007f500001107983 */ /* 0x000ef60000300a00 */
[----:B------:R-:W-:Y:S06]  /*89920*/  @!UPT UIADD3 URZ, URZ, URZ, URZ ;  /* 0x0000003f3f3ff290 */ /* 0x000fec000fffe03f */
[----:B------:R0:W-:Y:S04]  /*89930*/  STL.64 [R1+0x3a0], R12 ;  /* 0x0003a00c01007387 */ /* 0x0001e80000100a00 */
        /* <DEDUP_REMOVED lines=8> */
[----:B0-----:R-:W4:Y:S04]  /*899c0*/  LDL.LU.64 R14, [R1+0x7f30] ;  /* 0x007f3000010e7983 */ /* 0x001f280000300a00 */
[----:B------:R-:W4:Y:S02]  /*899d0*/  LDL.LU.64 R12, [R1+0x7f28] ;  /* 0x007f2800010c7983 */ /* 0x000f240000300a00 */
[C---:B----4-:R-:W-:Y:S11]  /*899e0*/  HMMA.16816.F32 R12, R4.reuse, R24, R12 ;  /* 0x00000018040c723c */ /* 0x050ff6000000180c */
[----:B------:R-:W-:Y:S11]  /*899f0*/  @!UPT UIADD3 URZ, URZ, URZ, URZ ;  /* 0x0000003f3f3ff290 */ /* 0x000ff6000fffe03f */
[----:B------:R-:W-:Y:S01]  /*89a00*/  @!UPT UIADD3 URZ, URZ, URZ, URZ ;  /* 0x0000003f3f3ff290 */ /* 0x000fe2000fffe03f */
[----:B------:R-:W-:Y:S04]  /*89a10*/  STL.64 [R1+0x380], R12 ;  /* 0x0003800c01007387 */ /* 0x000fe80000100a00 */
[----:B------:R0:W-:Y:S04]  /*89a20*/  STL.64 [R1+0x388], R14 ;  /* 0x0003880e01007387 */ /* 0x0001e80000100a00 */
[----:B0-----:R-:W4:Y:S04]  /*89a30*/  LDL.LU.64 R14, [R1+0x7f20] ;  /* 0x007f2000010e7983 */ /* 0x001f280000300a00 */
[----:B------:R-:W3:Y:S01]  /*89a40*/  LDL.LU.64 R12, [R1+0x7f18] ;  /* 0x007f1800010c7983 */ /* 0x000ee20000300a00 */
[C---:B--2---:R-:W-:Y:S03]  /*89a50*/  HMMA.16816.F32 R20, R4.reuse, R8, R20 ;  /* 0x000000080414723c */ /* 0x044fe60000001814 */
[----:B------:R-:W-:Y:S05]  /*89a60*/  STL.64 [R1+0x7e10], R24 ;  /* 0x007e101801007387 */ /* 0x000fea0000100a00 */
[----:B---3--:R-:W-:Y:S11]  /*89a70*/  HMMA.16816.F32 R16, R4, R12, R16 ;  /* 0x0000000c0410723c */ /* 0x008ff60000001810 */
[----:B------:R-:W-:Y:S11]  /*89a80*/  @!UPT UIADD3 URZ, URZ, URZ, URZ ;  /* 0x0000003f3f3ff290 */ /* 0x000ff6000fffe03f */
[----:B------:R-:W-:Y:S01]  /*89a90*/  @!UPT UIADD3 URZ, URZ, URZ, URZ ;  /* 0x0000003f3f3ff290 */ /* 0x000fe2000fffe03f */
[----:B------:R-:W-:Y:S04]  /*89aa0*/  STL.64 [R1+0x370], R16 ;  /* 0x0003701001007387 */ /* 0x000fe80000100a00 */
[----:B------:R0:W-:Y:S04]  /*89ab0*/  STL.64 [R1+0x378], R18 ;  /* 0x0003781201007387 */ /* 0x0001e80000100a00 */
[----:B0-----:R-:W2:Y:S04]  /*89ac0*/  LDL.LU.64 R18, [R1+0x7f10] ;  /* 0x007f100001127983 */ /* 0x001ea80000300a00 */
[----:B------:R-:W3:Y:S04]  /*89ad0*/  LDL.LU.64 R16, [R1+0x7f08] ;  /* 0x007f080001107983 */ /* 0x000ee80000300a00 */
[----:B----4-:R-:W-:Y:S04]  /*89ae0*/  STL.64 [R1+0x7e08], R14 ;  /* 0x007e080e01007387 */ /* 0x010fe80000100a00 */
[----:B------:R0:W-:Y:S02]  /*89af0*/  STL.64 [R1+0x7e00], R12 ;  /* 0x007e000c01007387 */ /* 0x0001e40000100a00 */
[----:B0-----:R-:W-:-:S02]  /*89b00*/  IMAD.MOV.U32 R12, RZ, RZ, R2 ;  /* 0x000000ffff0c7224 */ /* 0x001fc400078e0002 */
[----:B------:R-:W-:Y:S01]  /*89b10*/  IMAD.MOV.U32 R13, RZ, RZ, R29 ;  /* 0x000000ffff0d7224 */ /* 0x000fe200078e001d */
[----:B------:R-:W4:Y:S04]  /*89b20*/  LDL.LU R2, [R1+0x7f04] ;  /* 0x007f040001027983 */ /* 0x000f280000300800 */
[----:B------:R-:W2:Y:S04]  /*89b30*/  LDL.LU R29, [R1+0x7f00] ;  /* 0x007f0000011d7983 */ /* 0x000ea80000300800 */
[----:B------:R0:W-:Y:S02]  /*89b40*/  STL.64 [R1+0x7e58], R12 ;  /* 0x007e580c01007387 */ /* 0x0001e40000100a00 */
[----:B0-----:R-:W-:-:S02]  /*89b50*/  IMAD.MOV.U32 R12, RZ, RZ, R10 ;  /* 0x000000ffff0c7224 */ /* 0x001fc400078e000a */
[----:B------:R-:W-:Y:S01]  /*89b60*/  IMAD.MOV.U32 R13, RZ, RZ, R11 ;  /* 0x000000ffff0d7224 */ /* 0x000fe200078e000b */
[----:B------:R-:W2:Y:S04]  /*89b70*/  LDL.LU R10, [R1+0x7efc] ;  /* 0x007efc00010a7983 */ /* 0x000ea80000300800 */
[----:B------:R-:W2:Y:S04]  /*89b80*/  LDL.LU R11, [R1+0x7ef8] ;  /* 0x007ef800010b7983 */ /* 0x000ea80000300800 */
[----:B------:R0:W-:Y:S04]  /*89b90*/  STL.64 [R1+0x7e70], R12 ;  /* 0x007e700c01007387 */ /* 0x0001e80000100a00 */
[----:B0-----:R-:W2:Y:S04]  /*89ba0*/  LDL.LU R12, [R1+0x2f0] ;  /* 0x0002f000010c7983 */ /* 0x001ea80000300800 */
[----:B------:R-:W-:Y:S04]  /*89bb0*/  STL.64 [R1+0x360], R20 ;  /* 0x0003601401007387 */ /* 0x000fe80000100a00 */
[----:B------:R-:W-:Y:S04]  /*89bc0*/  STL.64 [R1+0x368], R22 ;  /* 0x0003681601007387 */ /* 0x000fe80000100a00 */
[----:B------:R-:W2:Y:S04]  /*89bd0*/  LDL.LU R13, [R1+0x2f4] ;  /* 0x0002f400010d7983 */ /* 0x000ea80000300800 */
[----:B------:R-:W2:Y:S04]  /*89be0*/  LDL.LU R14, [R1+0x2f8] ;  /* 0x0002f800010e7983 */ /* 0x000ea80000300800 */
[----:B------:R-:W2:Y:S04]  /*89bf0*/  LDL.LU R15, [R1+0x2fc] ;  /* 0x0002fc00010f7983 */ /* 0x000ea80000300800 */
[----:B--2---:R-:W-:Y:S04]  /*89c00*/  STL.64 [R1+0x7e80], R14 ;  /* 0x007e800e01007387 */ /* 0x004fe80000100a00 */
[----:B------:R0:W-:Y:S02]  /*89c10*/  STL.64 [R1+0x7e78], R12 ;  /* 0x007e780c01007387 */ /* 0x0001e40000100a00 */
[----:B0-----:R-:W-:-:S02]  /*89c20*/  IMAD.MOV.U32 R12, RZ, RZ, R19 ;  /* 0x000000ffff0c7224 */ /* 0x001fc400078e0013 */
[----:B------:R-:W-:-:S05]  /*89c30*/  IMAD.MOV.U32 R13, RZ, RZ, R18 ;  /* 0x000000ffff0d7224 */ /* 0x000fca00078e0012 */
[----:B------:R3:W-:Y:S04]  /*89c40*/  STL.64 [R1+0x7e98], R12 ;  /* 0x007e980c01007387 */ /* 0x0007e80000100a00 */
[----:B------:R-:W-:Y:S04]  /*89c50*/  STL.64 [R1+0x7df8], R10 ;  /* 0x007df80a01007387 */ /* 0x000fe80000100a00 */
[----:B------:R0:W-:Y:S01]  /*89c60*/  STL.64 [R1+0x7df0], R8 ;  /* 0x007df00801007387 */ /* 0x0001e20000100a00 */
[----:B---3--:R-:W-:Y:S02]  /*89c70*/  IMAD.MOV.U32 R12, RZ, RZ, R17 ;  /* 0x000000ffff0c7224 */ /* 0x008fe400078e0011 */
[----:B------:R-:W-:Y:S01]  /*89c80*/  IMAD.MOV.U32 R13, RZ, RZ, R16 ;  /* 0x000000ffff0d7224 */ /* 0x000fe200078e0010 */
[----:B0-----:R-:W2:Y:S04]  /*89c90*/  LDL.LU R8, [R1+0x2d0] ;  /* 0x0002d00001087983 */ /* 0x001ea80000300800 */
[----:B------:R-:W2:Y:S04]  /*89ca0*/  LDL.LU R9, [R1+0x2d4] ;  /* 0x0002d40001097983 */ /* 0x000ea80000300800 */
[----:B------:R-:W3:Y:S04]  /*89cb0*/  LDL.LU R10, [R1+0x2d8] ;  /* 0x0002d800010a7983 */ /* 0x000ee80000300800 */
[----:B------:R-:W3:Y:S04]  /*89cc0*/  LDL.LU R11, [R1+0x2dc] ;  /* 0x0002dc00010b7983 */ /* 0x000ee80000300800 */
[----:B------:R0:W-:Y:S04]  /*89cd0*/  STL.64 [R1+0x7eb0], R12 ;  /* 0x007eb00c01007387 */ /* 0x0001e80000100a00 */
[----:B0-----:R-:W2:Y:S04]  /*89ce0*/  LDL.LU R12, [R1+0x320] ;  /* 0x00032000010c7983 */ /* 0x001ea80000300800 */
[----:B------:R-:W2:Y:S04]  /*89cf0*/  LDL.LU R13, [R1+0x324] ;  /* 0x00032400010d7983 */ /* 0x000ea80000300800 */
[----:B------:R-:W2:Y:S04]  /*89d00*/  LDL.LU R14, [R1+0x328] ;  /* 0x00032800010e7983 */ /* 0x000ea80000300800 */
[----:B------:R-:W2:Y:S01]  /*89d10*/  LDL.LU R15, [R1+0x32c] ;  /* 0x00032c00010f7983 */ /* 0x000ea20000300800 */
[----:B------:R-:W-:-:S02]  /*89d20*/  IMAD.MOV.U32 R24, RZ, RZ, R29 ;  /* 0x000000ffff187224 */ /* 0x000fc400078e001d */
[----:B----4-:R-:W-:Y:S01]  /*89d30*/  IMAD.MOV.U32 R25, RZ, RZ, R2 ;  /* 0x000000ffff197224 */ /* 0x010fe200078e0002 */
[----:B--2---:R-:W-:Y:S04]  /*89d40*/  STL.64 [R1+0x7ec0], R14 ;  /* 0x007ec00e01007387 */ /* 0x004fe80000100a00 */
[----:B------:R0:W-:Y:S04]  /*89d50*/  STL.64 [R1+0x7eb8], R12 ;  /* 0x007eb80c01007387 */ /* 0x0001e80000100a00 */
[----:B0-----:R-:W2:Y:S01]  /*89d60*/  LDL R12, [R1+0x140] ;  /* 0x00014000010c7983 */ /* 0x001ea20000100800 */
[----:B------:R-:W-:-:S03]  /*89d70*/  IMAD.MOV.U32 R13, RZ, RZ, R28 ;  /* 0x000000ffff0d7224 */ /* 0x000fc600078e001c */
[----:B------:R-:W4:Y:S04]  /*89d80*/  LDL.LU R29, [R1+0x7ef4] ;  /* 0x007ef400011d7983 */ /* 0x000f280000300800 */
[----:B------:R-:W3:Y:S04]  /*89d90*/  LDL.LU R2, [R1+0x7ef0] ;  /* 0x007ef00001027983 */ /* 0x000ee80000300800 */
[----:B------:R-:W3:Y:S04]  /*89da0*/  LDL R28, [R1+0x9dc] ;  /* 0x0009dc00011c7983 */ /* 0x000ee80000100800 */
[----:B------:R-:W3:Y:S04]  /*89db0*/  LDL.LU R16, [R1+0x5c0] ;  /* 0x0005c00001107983 */ /* 0x000ee80000300800 */
[----:B------:R-:W3:Y:S04]  /*89dc0*/  LDL.LU R17, [R1+0x5c4] ;  /* 0x0005c40001117983 */ /* 0x000ee80000300800 */
[----:B------:R-:W3:Y:S04]  /*89dd0*/  LDL.LU R18, [R1+0x5c8] ;  /* 0x0005c80001127983 */ /* 0x000ee80000300800 */
[----:B------:R-:W3:Y:S04]  /*89de0*/  LDL.LU R19, [R1+0x5cc] ;  /* 0x0005cc0001137983 */ /* 0x000ee80000300800 */
[----:B--2---:R0:W-:Y:S04]  /*89df0*/  STL.64 [R1+0x7ed8], R12 ;  /* 0x007ed80c01007387 */ /* 0x0041e80000100a00 */
[----:B0-----:R-:W2:Y:S04]  /*89e00*/  LDL.LU R12, [R1+0x340] ;  /* 0x00034000010c7983 */ /* 0x001ea80000300800 */
[----:B------:R-:W2:Y:S04]  /*89e10*/  LDL.LU R13, [R1+0x344] ;  /* 0x00034400010d7983 */ /* 0x000ea80000300800 */
[----:B------:R-:W2:Y:S04]  /*89e20*/  LDL.LU R14, [R1+0x348] ;  /* 0x00034800010e7983 */ /* 0x000ea80000300800 */
[----:B------:R-:W2:Y:S04]  /*89e30*/  LDL.LU R15, [R1+0x34c] ;  /* 0x00034c00010f7983 */ /* 0x000ea80000300800 */
[----:B---3--:R-:W-:Y:S04]  /*89e40*/  STL.64 [R1+0x7e68], R10 ;  /* 0x007e680a01007387 */ /* 0x008fe80000100a00 */
[----:B------:R0:W-:Y:S04]  /*89e50*/  STL.64 [R1+0x7e60], R8 ;  /* 0x007e600801007387 */ /* 0x0001e80000100a00 */
[----:B------:R-:W1:Y:S04]  /*89e60*/  LDSM.16.MT88.4 R20, [R28+0x41000] ;  /* 0x041000001c14783b */ /* 0x000e680000004200 */
[----:B0-----:R-:W3:Y:S04]  /*89e70*/  LDL.LU R8, [R1+0x2e0] ;  /* 0x0002e00001087983 */ /* 0x001ee80000300800 */
[----:B------:R-:W3:Y:S04]  /*89e80*/  LDL.LU R9, [R1+0x2e4] ;  /* 0x0002e40001097983 */ /* 0x000ee80000300800 */
[----:B------:R-:W2:Y:S04]  /*89e90*/  LDL.LU R10, [R1+0x2e8] ;  /* 0x0002e800010a7983 */ /* 0x000ea80000300800 */
[----:B------:R-:W2:Y:S04]  /*89ea0*/  LDL.LU R11, [R1+0x2ec] ;  /* 0x0002ec00010b7983 */ /* 0x000ea80000300800 */
[----:B--2---:R-:W-:Y:S04]  /*89eb0*/  STL.64 [R1+0x7e90], R10 ;  /* 0x007e900a01007387 */ /* 0x004fe80000100a00 */
[----:B---3--:R0:W-:Y:S04]  /*89ec0*/  STL.64 [R1+0x7e88], R8 ;  /* 0x007e880801007387 */ /* 0x0081e80000100a00 */
        /* <DEDUP_REMOVED lines=16> */
[----:B-1----:R-:W-:Y:S04]  /*89fd0*/  STL.64 [R1+0x7d20], R22 ;  /* 0x007d201601007387 */ /* 0x002fe80000100a00 */
[----:B------:R0:W-:Y:S02]  /*89fe0*/  STL.64 [R1+0x7d18], R20 ;  /* 0x007d181401007387 */ /* 0x0001e40000100a00 */
[----:B0-----:R-:W-:-:S02]  /*89ff0*/  IMAD.MOV.U32 R20, RZ, RZ, R27 ;  /* 0x000000ffff147224 */ /* 0x001fc400078e001b */
[----:B------:R-:W-:Y:S02]  /*8a000*/  IMAD.MOV.U32 R21, RZ, RZ, R26 ;  /* 0x000000ffff157224 */ /* 0x000fe400078e001a */
[----:B------:R-:W-:Y:S01]  /*8a010*/  HMMA.16816.F32 R24, R4, R24, R16 ;  /* 0x000000180418723c */ /* 0x000fe20000001810 */
[----:B------:R-:W3:Y:S04]  /*8a020*/  LDL.LU.64 R18, [R1+0x7ee8] ;  /* 0x007ee80001127983 */ /* 0x000ee80000300a00 */
[----:B------:R-:W2:Y:S11]  /*8a030*/  LDL.LU.64 R16, [R1+0x7ee0] ;  /* 0x007ee00001107983 */ /* 0x000eb60000300a00 */
[----:B------:R-:W-:Y:S07]  /*8a040*/  @!UPT UIADD3 URZ, URZ, URZ, URZ ;  /* 0x0000003f3f3ff290 */ /* 0x000fee000fffe03f */
[----:B------:R0:W-:Y:S04]  /*8a050*/  STL.64 [R1+0x350], R24 ;  /* 0x0003501801007387 */ /* 0x0001e80000100a00 */
[----:B------:R-:W-:Y:S04]  /*8a060*/  STL.64 [R1+0x358], R26 ;  /* 0x0003581a01007387 */ /* 0x000fe80000100a00 */
[----:B0-----:R-:W2:Y:S04]  /*8a070*/  LDL.LU.64 R24, [R1] ;  /* 0x0000000001187983 */ /* 0x001ea80000300a00 */
[----:B--2---:R3:W-:Y:S02]  /*8a080*/  STL.64 [R1+0x7e28], R24 ;  /* 0x007e281801007387 */ /* 0x0047e40000100a00 */
[----:B---3--:R-:W-:-:S02]  /*8a090*/  IMAD.MOV.U32 R24, RZ, RZ, R19 ;  /* 0x000000ffff187224 */ /* 0x008fc400078e0013 */
[----:B------:R-:W-:Y:S02]  /*8a0a0*/  IMAD.MOV.U32 R25, RZ, RZ, R18 ;  /* 0x000000ffff197224 */ /* 0x000fe400078e0012 */
[C---:B------:R-:W-:Y:S01]  /*8a0b0*/  HMMA.16816.F32 R16, R4.reuse, R16, R12 ;  /* 0x000000100410723c */ /* 0x040fe2000000180c */
[----:B------:R-:W2:Y:S11]  /*8a0c0*/  LDL.LU.64 R12, [R1+0x7ed8] ;  /* 0x007ed800010c7983 */ /* 0x000eb60000300a00 */
[----:B------:R-:W-:Y:S11]  /*8a0d0*/  @!UPT UIADD3 URZ, URZ, URZ, URZ ;  /* 0x0000003f3f3ff290 */ /* 0x000ff6000fffe03f */
[----:B------:R0:W-:Y:S04]  /*8a0e0*/  STL.64 [R1+0x340], R16 ;  /* 0x0003401001007387 */ /* 0x0001e80000100a00 */
[----:B------:R1:W-:Y:S04]  /*8a0f0*/  STL.64 [R1+0x348], R18 ;  /* 0x0003481201007387 */ /* 0x0003e80000100a00 */
[----:B0-----:R-:W3:Y:S04]  /*8a100*/  LDL.LU R16, [R1+0x230] ;  /* 0x0002300001107983 */ /* 0x001ee80000300800 */
[----:B------:R-:W3:Y:S04]  /*8a110*/  LDL.LU R17, [R1+0x234] ;  /* 0x0002340001117983 */ /* 0x000ee80000300800 */
[----:B-1----:R-:W3:Y:S04]  /*8a120*/  LDL.LU R18, [R1+0x238] ;  /* 0x0002380001127983 */ /* 0x002ee80000300800 */
[----:B------:R-:W3:Y:S01]  /*8a130*/  LDL.LU R19, [R1+0x23c] ;  /* 0x00023c0001137983 */ /* 0x000ee20000300800 */
[C---:B--2---:R-:W-:Y:S03]  /*8a140*/  HMMA.16816.F32 R12, R4.reuse, R12, R8 ;  /* 0x0000000c040c723c */ /* 0x044fe60000001808 */
[----:B------:R-:W2:Y:S04]  /*8a150*/  LDL.LU.64 R10, [R1+0x7ed0] ;  /* 0x007ed000010a7983 */ /* 0x000ea80000300a00 */
[----:B------:R-:W2:Y:S11]  /*8a160*/  LDL.LU.64 R8, [R1+0x7ec8] ;  /* 0x007ec80001087983 */ /* 0x000eb60000300a00 */
[----:B------:R-:W-:Y:S05]  /*8a170*/  @!UPT UIADD3 URZ, URZ, URZ, URZ ;  /* 0x0000003f3f3ff290 */ /* 0x000fea000fffe03f */
[----:B------:R-:W-:Y:S04]  /*8a180*/  STL.64 [R1+0x330], R12 ;  /* 0x0003300c01007387 */ /* 0x000fe80000100a00 */
[----:B------:R0:W-:Y:S04]  /*8a190*/  STL.64 [R1+0x338], R14 ;  /* 0x0003380e01007387 */ /* 0x0001e80000100a00 */
[----:B0-----:R-:W2:Y:S04]  /*8a1a0*/  LDL.LU.64 R14, [R1+0x7ec0] ;  /* 0x007ec000010e7983 */ /* 0x001ea80000300a00 */
[----:B------:R-:W2:Y:S02]  /*8a1b0*/  LDL.LU.64 R12, [R1+0x7eb8] ;  /* 0x007eb800010c7983 */ /* 0x000ea40000300a00 */
[C---:B--2---:R-:W-:Y:S02]  /*8a1c0*/  HMMA.16816.F32 R24, R4.reuse, R24, R12 ;  /* 0x000000180418723c */ /* 0x044fe4000000180c */
[----:B------:R-:W2:Y:S11]  /*8a1d0*/  LDL.LU.64 R12, [R1+0x7eb0] ;  /* 0x007eb000010c7983 */ /* 0x000eb60000300a00 */
[----:B------:R-:W-:Y:S10]  /*8a1e0*/  @!UPT UIADD3 URZ, URZ, URZ, URZ ;  /* 0x0000003f3f3ff290 */ /* 0x000ff4000fffe03f */
[----:B------:R0:W-:Y:S04]  /*8a1f0*/  STL.64 [R1+0x320], R24 ;  /* 0x0003201801007387 */ /* 0x0001e80000100a00 */
[----:B------:R-:W-:Y:S04]  /*8a200*/  STL.64 [R1+0x328], R26 ;  /* 0x0003281a01007387 */ /* 0x000fe80000100a00 */
[----:B0-----:R-:W3:Y:S01]  /*8a210*/  LDL.LU.64 R24, [R1+0x10] ;  /* 0x0000100001187983 */ /* 0x001ee20000300a00 */
[C---:B--2---:R-:W-:Y:S03]  /*8a220*/  HMMA.16816.F32 R12, R4.reuse, R12, R8 ;  /* 0x0000000c040c723c */ /* 0x044fe60000001808 */
[----:B---3--:R-:W-:Y:S04]  /*8a230*/  STL.64 [R1+0x7e40], R24 ;  /* 0x007e401801007387 */ /* 0x008fe80000100a00 */
[----:B------:R-:W2:Y:S04]  /*8a240*/  LDL.LU.64 R10, [R1+0x7ea8] ;  /* 0x007ea800010a7983 */ /* 0x000ea80000300a00 */
[----:B------:R-:W2:Y:S11]  /*8a250*/  LDL.LU.64 R8, [R1+0x7ea0] ;  /* 0x007ea00001087983 */ /* 0x000eb60000300a00 */
[----:B------:R-:W-:Y:S01]  /*8a260*/  @!UPT UIADD3 URZ, URZ, URZ, URZ ;  /* 0x0000003f3f3ff290 */ /* 0x000fe2000fffe03f */
        /* <DEDUP_REMOVED lines=9> */
[----:B0-----:R-:W3:Y:S04]  /*8a300*/  LDL.LU.64 R14, [R1+0x7e80] ;  /* 0x007e8000010e7983 */ /* 0x001ee80000300a00 */
[----:B------:R-:W3:Y:S01]  /*8a310*/  LDL.LU.64 R12, [R1+0x7e78] ;  /* 0x007e7800010c7983 */ /* 0x000ee20000300a00 */
[----:B------:R-:W-:-:S02]  /*8a320*/  IMAD.MOV.U32 R24, RZ, RZ, R3 ;  /* 0x000000ffff187224 */ /* 0x000fc400078e0003 */
[----:B------:R-:W-:-:S07]  /*8a330*/  IMAD.MOV.U32 R25, RZ, RZ, R0 ;  /* 0x000000ffff197224 */ /* 0x000fce00078e0000 */
[C---:B---3--:R-:W-:Y:S01]  /*8a340*/  HMMA.16816.F32 R24, R4.reuse, R24, R12 ;  /* 0x000000180418723c */ /* 0x048fe2000000180c */
[----:B------:R-:W2:Y:S11]  /*8a350*/  LDL.LU.64 R12, [R1+0x7e70] ;  /* 0x007e7000010c7983 */ /* 0x000eb60000300a00 */
[----:B------:R-:W-:Y:S11]  /*8a360*/  @!UPT UIADD3 URZ, URZ, URZ, URZ ;  /* 0x0000003f3f3ff290 */ /* 0x000ff6000fffe03f */
[----:B------:R0:W-:Y:S04]  /*8a370*/  STL.64 [R1+0x2f0], R24 ;  /* 0x0002f01801007387 */ /* 0x0001e80000100a00 */
[----:B------:R-:W-:Y:S04]  /*8a380*/  STL.64 [R1+0x2f8], R26 ;  /* 0x0002f81a01007387 */ /* 0x000fe80000100a00 */
[----:B0-----:R-:W3:Y:S01]  /*8a390*/  LDL.LU.64 R24, [R1+0x20] ;  /* 0x0000200001187983 */ /* 0x001ee20000300a00 */
        /* <DEDUP_REMOVED lines=8> */
[----:B------:R-:W2:Y:S11]  /*8a420*/  LDL.LU R12, [R1+0x1f0] ;  /* 0x0001f000010c7983 */ /* 0x000eb60000300800 */
[----:B------:R-:W-:Y:S10]  /*8a430*/  @!UPT UIADD3 URZ, URZ, URZ, URZ ;  /* 0x0000003f3f3ff290 */ /* 0x000ff4000fffe03f */
[----:B------:R-:W-:Y:S04]  /*8a440*/  STL.64 [R1+0x2d0], R8 ;  /* 0x0002d00801007387 */ /* 0x000fe80000100a00 */
[----:B------:R-:W-:Y:S04]  /*8a450*/  STL.64 [R1+0x2d8], R10 ;  /* 0x0002d80a01007387 */ /* 0x000fe80000100a00 */
[----:B------:R-:W2:Y:S04]  /*8a460*/  LDL.LU R13, [R1+0x1f4] ;  /* 0x0001f400010d7983 */ /* 0x000ea80000300800 */
[----:B-1----:R-:W2:Y:S04]  /*8a470*/  LDL.LU R14, [R1+0x1f8] ;  /* 0x0001f800010e7983 */ /* 0x002ea80000300800 */
[----:B------:R-:W2:Y:S01]  /*8a480*/  LDL.LU R15, [R1+0x1fc] ;  /* 0x0001fc00010f7983 */ /* 0x000ea20000300800 */
[----:B------:R-:W-:Y:S03]  /*8a490*/  HMMA.16816.F32 R4, R4, R20, R16 ;  /* 0x000000140404723c */ /* 0x000fe60000001810 */
[----:B--2---:R-:W-:Y:S04]  /*8a4a0*/  STL.64 [R1+0x7e20], R14 ;  /* 0x007e200e01007387 */ /* 0x004fe80000100a00 */
        /* <DEDUP_REMOVED lines=15> */
[----:B------:R-:W2:Y:S04]  /*8a5a0*/  LDL.LU.64 R18, [R1+0x7e50] ;  /* 0x007e500001127983 */ /* 0x000ea80000300a00 */
[----:B------:R-:W2:Y:S04]  /*8a5b0*/  LDL.LU.64 R16, [R1+0x7e48] ;  /* 0x007e480001107983 */ /* 0x000ea80000300a00 */
[----:B------:R0:W-:Y:S04]  /*8a5c0*/  STL.64 [R1+0x230], R4 ;  /* 0x0002300401007387 */ /* 0x0001e80000100a00 */
[----:B------:R-:W-:Y:S04]  /*8a5d0*/  STL.64 [R1+0x238], R6 ;  /* 0x0002380601007387 */ /* 0x000fe80000100a00 */
[----:B0-----:R-:W2:Y:S04]  /*8a5e0*/  LDL.64 R4, [R1+0x30] ;  /* 0x0000300001047983 */ /* 0x001ea80000100a00 */
[----:B--2---:R0:W-:Y:S04]  /*8a5f0*/  STL.64 [R1+0x7de8], R4 ;  /* 0x007de80401007387 */ /* 0x0041e80000100a00 */
[----:B0-----:R-:W2:Y:S04]  /*8a600*/  LDL.LU R4, [R1+0x1d0] ;  /* 0x0001d00001047983 */ /* 0x001ea80000300800 */
[----:B------:R-:W2:Y:S04]  /*8a610*/  LDL.LU R5, [R1+0x1d4] ;  /* 0x0001d40001057983 */ /* 0x000ea80000300800 */
[----:B------:R-:W2:Y:S04]  /*8a620*/  LDL.LU R6, [R1+0x1d8] ;  /* 0x0001d80001067983 */ /* 0x000ea80000300800 */
[----:B------:R-:W2:Y:S04]  /*8a630*/  LDL.LU R7, [R1+0x1dc] ;  /* 0x0001dc0001077983 */ /* 0x000ea80000300800 */
[----:B------:R0:W-:Y:S04]  /*8a640*/  STL.64 [R1+0x7d30], R20 ;  /* 0x007d301401007387 */ /* 0x0001e80000100a00 */
[----:B0-----:R-:W2:Y:S04]  /*8a650*/  LDL.LU R20, [R1+0x220] ;  /* 0x0002200001147983 */ /* 0x001ea80000300800 */
[----:B------:R-:W2:Y:S04]  /*8a660*/  LDL.LU R21, [R1+0x224] ;  /* 0x0002240001157983 */ /* 0x000ea80000300800 */
[----:B------:R-:W2:Y:S04]  /*8a670*/  LDL.LU R22, [R1+0x228] ;  /* 0x0002280001167983 */ /* 0x000ea80000300800 */
[----:B------:R-:W2:Y:S01]  /*8a680*/  LDL.LU R23, [R1+0x22c] ;  /* 0x00022c0001177983 */ /* 0x000ea20000300800 */
[----:B---3--:R-:W-:Y:S01]  /*8a690*/  IMAD.MOV.U32 R3, RZ, RZ, R25 ;  /* 0x000000ffff037224 */ /* 0x008fe200078e0019 */
[----:B--2---:R-:W-:Y:S11]  /*8a6a0*/  HMMA.16816.F32 R20, R16, R24, R20 ;  /* 0x000000181014723c */ /* 0x004ff60000001814 */
[----:B------:R-:W-:Y:S11]  /*8a6b0*/  @!UPT UIADD3 URZ, URZ, URZ, URZ ;  /* 0x0000003f3f3ff290 */ /* 0x000ff6000fffe03f */
[----:B------:R-:W-:Y:S01]  /*8a6c0*/  @!UPT UIADD3 URZ, URZ, URZ, URZ ;  /* 0x0000003f3f3ff290 */ /* 0x000fe2000fffe03f */
[----:B------:R0:W-:Y:S04]  /*8a6d0*/  STL.64 [R1+0x220], R20 ;  /* 0x0002201401007387 */ /* 0x0001e80000100a00 */
[----:B------:R1:W-:Y:S01]  /*8a6e0*/  STL.64 [R1+0x228], R22 ;  /* 0x0002281601007387 */ /* 0x0003e20000100a00 */
[----:B0-----:R-:W-:-:S03]  /*8a6f0*/  IMAD.MOV.U32 R20, RZ, RZ, R24 ;  /* 0x000000ffff147224 */ /* 0x001fc600078e0018 */
        /* <DEDUP_REMOVED lines=21> */
[----:B0-----:R-:W3:Y:S04]  /*8a850*/  LDL.LU R20, [R1+0x1b0] ;  /* 0x0001b00001147983 */ /* 0x001ee80000300800 */
[----:B------:R-:W3:Y:S04]  /*8a860*/  LDL.LU R21, [R1+0x1b4] ;  /* 0x0001b40001157983 */ /* 0x000ee80000300800 */
[----:B------:R-:W3:Y:S04]  /*8a870*/  LDL.LU R22, [R1+0x1b8] ;  /* 0x0001b80001167983 */ /* 0x000ee80000300800 */
[----:B------:R-:W3:Y:S01]  /*8a880*/  LDL.LU R23, [R1+0x1bc] ;  /* 0x0001bc0001177983 */ /* 0x000ee20000300800 */
[C---:B--2---:R-:W-:Y:S03]  /*8a890*/  HMMA.16816.F32 R12, R16.reuse, R24, R12 ;  /* 0x00000018100c723c */ /* 0x044fe6000000180c */
[----:B---3--:R-:W-:Y:S04]  /*8a8a0*/  STL.64 [R1+0x7de0], R22 ;  /* 0x007de01601007387 */ /* 0x008fe80000100a00 */
[----:B------:R0:W-:Y:S04]  /*8a8b0*/  STL.64 [R1+0x7dd8], R20 ;  /* 0x007dd81401007387 */ /* 0x0001e80000100a00 */
[----:B0-----:R-:W2:Y:S04]  /*8a8c0*/  LDL.LU R20, [R1+0x1c0] ;  /* 0x0001c00001147983 */ /* 0x001ea80000300800 */
[----:B------:R-:W2:Y:S04]  /*8a8d0*/  LDL.LU R21, [R1+0x1c4] ;  /* 0x0001c40001157983 */ /* 0x000ea80000300800 */
[----:B------:R-:W2:Y:S04]  /*8a8e0*/  LDL.LU R22, [R1+0x1c8] ;  /* 0x0001c80001167983 */ /* 0x000ea80000300800 */
[----:B------:R-:W2:Y:S04]  /*8a8f0*/  LDL.LU R23, [R1+0x1cc] ;  /* 0x0001cc0001177983 */ /* 0x000ea80000300800 */
[----:B------:R-:W-:Y:S04]  /*8a900*/  STL.64 [R1+0x1f0], R12 ;  /* 0x0001f00c01007387 */ /* 0x000fe80000100a00 */
[----:B------:R0:W-:Y:S04]  /*8a910*/  STL.64 [R1+0x1f8], R14 ;  /* 0x0001f80e01007387 */ /* 0x0001e80000100a00 */
[----:B0-----:R-:W3:Y:S04]  /*8a920*/  LDL.LU.64 R14, [R1+0x7e08] ;  /* 0x007e0800010e7983 */ /* 0x001ee80000300a00 */
[----:B------:R-:W2:Y:S02]  /*8a930*/  LDL.LU.64 R12, [R1+0x7e00] ;  /* 0x007e0000010c7983 */ /* 0x000ea40000300a00 */
[C---:B--2---:R-:W-:Y:S11]  /*8a940*/  HMMA.16816.F32 R8, R16.reuse, R12, R8 ;  /* 0x0000000c1008723c */ /* 0x044ff60000001808 */
[----:B------:R-:W-:Y:S11]  /*8a950*/  @!UPT UIADD3 URZ, URZ, URZ, URZ ;  /* 0x0000003f3f3ff290 */ /* 0x000ff6000fffe03f */
[----:B------:R-:W-:Y:S01]  /*8a960*/  @!UPT UIADD3 URZ, URZ, URZ, URZ ;  /* 0x0000003f3f3ff290 */ /* 0x000fe2000fffe03f */
[----:B------:R-:W-:Y:S04]  /*8a970*/  STL.64 [R1+0x1e0], R8 ;  /* 0x0001e00801007387 */ /* 0x000fe80000100a00 */
[----:B------:R0:W-:Y:S04]  /*8a980*/  STL.64 [R1+0x1e8], R10 ;  /* 0x0001e80a01007387 */ /* 0x0001e80000100a00 */
[----:B0-----:R-:W2:Y:S04]  /*8a990*/  LDL.LU.64 R10, [R1+0x7df8] ;  /* 0x007df800010a7983 */ /* 0x001ea80000300a00 */
[----:B------:R-:W2:Y:S04]  /*8a9a0*/  LDL.LU.64 R8, [R1+0x7df0] ;  /* 0x007df00001087983 */ /* 0x000ea80000300a00 */
[----:B---3--:R-:W-:Y:S04]  /*8a9b0*/  STL.64 [R1+0x7cc0], R14 ;  /* 0x007cc00e01007387 */ /* 0x008fe80000100a00 */
[----:B------:R0:W-:Y:S04]  /*8a9c0*/  STL.64 [R1+0x7cb8], R12 ;  /* 0x007cb80c01007387 */ /* 0x0001e80000100a00 */
[----:B0-----:R-:W3:Y:S01]  /*8a9d0*/  LDL.LU.64 R12, [R1+0x140] ;  /* 0x00014000010c7983 */ /* 0x001ee20000300a00 */
[----:B--2---:R-:W-:Y:S11]  /*8a9e0*/  HMMA.16816.F32 R4, R16, R8, R4 ;  /* 0x000000081004723c */ /* 0x004ff60000001804 */
[----:B------:R-:W-:Y:S11]  /*8a9f0*/  @!UPT UIADD3 URZ, URZ, URZ, URZ ;  /* 0x0000003f3f3ff290 */ /* 0x000ff6000fffe03f */
[----:B------:R-:W-:Y:S01]  /*8aa00*/  @!UPT UIADD3 URZ, URZ, URZ, URZ ;  /* 0x0000003f3f3ff290 */ /* 0x000fe2000fffe03f */
[----:B------:R0:W-:Y:S04]  /*8aa10*/  STL.64 [R1+0x1d0], R4 ;  /* 0x0001d00401007387 */ /* 0x0001e80000100a00 */
[----:B------:R-:W-:Y:S04]  /*8aa20*/  STL.64 [R1+0x1d8], R6 ;  /* 0x0001d80601007387 */ /* 0x000fe80000100a00 */
[----:B0-----:R-:W2:Y:S04]  /*8aa30*/  LDL.LU.64 R4, [R1+0x7de8] ;  /* 0x007de80001047983 */ /* 0x001ea80000300a00 */
[----:B------:R0:W-:Y:S02]  /*8aa40*/  STL.64 [R1+0x7cb0], R10 ;  /* 0x007cb00a01007387 */ /* 0x0001e40000100a00 */
[----:B0-----:R-:W-:-:S02]  /*8aa50*/  IMAD.MOV.U32 R11, RZ, RZ, R2 ;  /* 0x000000ffff0b7224 */ /* 0x001fc400078e0002 */
[----:B------:R0:W-:Y:S04]  /*8aa60*/  STL.64 [R1+0x7ca8], R8 ;  /* 0x007ca80801007387 */ /* 0x0001e80000100a00 */
[----:B0-----:R-:W3:Y:S04]  /*8aa70*/  LDL.LU R8, [R1+0x1a0] ;  /* 0x0001a00001087983 */ /* 0x001ee80000300800 */
[----:B------:R-:W3:Y:S04]  /*8aa80*/  LDL.LU R9, [R1+0x1a4] ;  /* 0x0001a40001097983 */ /* 0x000ee80000300800 */
[----:B------:R-:W3:Y:S01]  /*8aa90*/  LDL.LU R10, [R1+0x1a8] ;  /* 0x0001a800010a7983 */ /* 0x000ee20000300800 */
[----:B--2---:R-:W-:Y:S01]  /*8aaa0*/  HMMA.16816.F32 R20, R16, R4, R20 ;  /* 0x000000041014723c */ /* 0x004fe20000001814 */
[----:B------:R-:W-:-:S02]  /*8aab0*/  IMAD.MOV.U32 R2, RZ, RZ, R5 ;  /* 0x000000ffff027224 */ /* 0x000fc400078e0005 */
[----:B----4-:R-:W0:Y:S11]  /*8aac0*/  LDSM.16.MT88.4 R4, [R29+0x41800] ;  /* 0x041800001d04783b */ /* 0x010e360000004200 */
[----:B------:R-:W-:Y:S09]  /*8aad0*/  @!UPT UIADD3 URZ, URZ, URZ, URZ ;  /* 0x0000003f3f3ff290 */ /* 0x000ff2000fffe03f */
[----:B------:R-:W-:Y:S04]  /*8aae0*/  STL.64 [R1+0x1c0], R20 ;  /* 0x0001c01401007387 */ /* 0x000fe80000100a00 */
[----:B------:R1:W-:Y:S04]  /*8aaf0*/  STL.64 [R1+0x1c8], R22 ;  /* 0x0001c81601007387 */ /* 0x0003e80000100a00 */
[----:B-1----:R-:W2:Y:S04]  /*8ab00*/  LDL.LU.64 R22, [R1+0x7de0] ;  /* 0x007de00001167983 */ /* 0x002ea80000300a00 */
[----:B------:R-:W2:Y:S04]  /*8ab10*/  LDL.LU.64 R20, [R1+0x7dd8] ;  /* 0x007dd80001147983 */ /* 0x000ea80000300a00 */
[----:B------:R-:W4:Y:S04]  /*8ab20*/  LDL.LU R29, [R1+0x7dd0] ;  /* 0x007dd000011d7983 */ /* 0x000f280000300800 */
[----:B0-----:R-:W-:Y:S04]  /*8ab30*/  STL.64 [R1+0x7bf0], R6 ;  /* 0x007bf00601007387 */ /* 0x001fe80000100a00 */
[----:B------:R0:W-:Y:S04]  /*8ab40*/  STL.64 [R1+0x7be8], R4 ;  /* 0x007be80401007387 */ /* 0x0001e80000100a00 */
[----:B0-----:R-:W2:Y:S01]  /*8ab50*/  LDL.64 R4, [R1+0x150] ;  /* 0x0001500001047983 */ /* 0x001ea20000100a00 */
[----:B---3--:R-:W-:-:S02]  /*8ab60*/  IMAD.MOV.U32 R26, RZ, RZ, R12 ;  /* 0x000000ffff1a7224 */ /* 0x008fc400078e000c */
[----:B------:R-:W-:Y:S01]  /*8ab70*/  IMAD.MOV.U32 R28, RZ, RZ, R13 ;  /* 0x000000ffff1c7224 */ /* 0x000fe200078e000d */
[----:B--2---:R-:W-:Y:S01]  /*8ab80*/  HMMA.16816.F32 R20, R16, R4, R20 ;  /* 0x000000041014723c */ /* 0x004fe20000001814 */
[----:B------:R-:W-:-:S07]  /*8ab90*/  IMAD.MOV.U32 R27, RZ, RZ, R5 ;  /* 0x000000ffff1b7224 */ /* 0x000fce00078e0005 */
[----:B------:R-:W-:Y:S11]  /*8aba0*/  HMMA.16816.F32 R4, R16, R12, R8 ;  /* 0x0000000c1004723c */ /* 0x000ff60000001808 */
[----:B------:R-:W-:Y:S04]  /*8abb0*/  @!UPT UIADD3 URZ, URZ, URZ, URZ ;  /* 0x0000003f3f3ff290 */ /* 0x000fe8000fffe03f */
[----:B------:R-:W-:Y:S04]  /*8abc0*/  STL.64 [R1+0x1b0], R20 ;  /* 0x0001b01401007387 */ /* 0x000fe80000100a00 */
[----:B------:R0:W-:Y:S04]  /*8abd0*/  STL.64 [R1+0x1b8], R22 ;  /* 0x0001b81601007387 */ /* 0x0001e80000100a00 */
[----:B0-----:R-:W2:Y:S04]  /*8abe0*/  LDL.LU.64 R22, [R1+0x7dc8] ;  /* 0x007dc80001167983 */ /* 0x001ea80000300a00 */
[----:B------:R-:W3:Y:S04]  /*8abf0*/  LDL.LU.64 R20, [R1+0x7dc0] ;  /* 0x007dc00001147983 */ /* 0x000ee80000300a00 */
[----:B------:R-:W-:Y:S04]  /*8ac00*/  STL [R1+0x7c98], R27 ;  /* 0x007c981b01007387 */ /* 0x000fe80000100800 */
[----:B------:R-:W-:Y:S04]  /*8ac10*/  STL.64 [R1+0x1a0], R4 ;  /* 0x0001a00401007387 */ /* 0x000fe80000100a00 */
[----:B------:R-:W-:Y:S04]  /*8ac20*/  STL.64 [R1+0x1a8], R6 ;  /* 0x0001a80601007387 */ /* 0x000fe80000100a00 */
[----:B------:R-:W2:Y:S04]  /*8ac30*/  LDL.LU R12, [R1+0x500] ;  /* 0x00050000010c7983 */ /* 0x000ea80000300800 */
[----:B------:R-:W2:Y:S04]  /*8ac40*/  LDL.LU R13, [R1+0x504] ;  /* 0x00050400010d7983 */ /* 0x000ea80000300800 */
[----:B------:R-:W2:Y:S04]  /*8ac50*/  LDL.LU R14, [R1+0x508] ;  /* 0x00050800010e7983 */ /* 0x000ea80000300800 */
[----:B------:R-:W2:Y:S01]  /*8ac60*/  LDL.LU R15, [R1+0x50c] ;  /* 0x00050c00010f7983 */ /* 0x000ea20000300800 */
[----:B----4-:R-:W-:-:S03]  /*8ac70*/  IMAD.MOV.U32 R11, RZ, RZ, R29 ;  /* 0x000000ffff0b7224 */ /* 0x010fc600078e001d */
[----:B--2---:R-:W-:Y:S04]  /*8ac80*/  STL.64 [R1+0x7cd0], R14 ;  /* 0x007cd00e01007387 */ /* 0x004fe80000100a00 */
[----:B------:R0:W-:Y:S02]  /*8ac90*/  STL.64 [R1+0x7cc8], R12 ;  /* 0x007cc80c01007387 */ /* 0x0001e40000100a00 */
[----:B0-----:R-:W-:Y:S02]  /*8aca0*/  IMAD.MOV.U32 R12, RZ, RZ, R0 ;  /* 0x000000ffff0c7224 */ /* 0x001fe400078e0000 */
[----:B------:R-:W-:Y:S01]  /*8acb0*/  IMAD.MOV.U32 R13, RZ, RZ, R23 ;  /* 0x000000ffff0d7224 */ /* 0x000fe200078e0017 */
[----:B------:R-:W2:Y:S04]  /*8acc0*/  LDL.LU R0, [R1+0x7db8] ;  /* 0x007db80001007983 */ /* 0x000ea80000300800 */
[----:B------:R0:W-:Y:S04]  /*8acd0*/  STL.64 [R1+0x7ce8], R12 ;  /* 0x007ce80c01007387 */ /* 0x0001e80000100a00 */
[----:B------:R-:W4:Y:S04]  /*8ace0*/  LDL.LU R8, [R1+0x4f0] ;  /* 0x0004f00001087983 */ /* 0x000f280000300800 */
[----:B------:R-:W4:Y:S04]  /*8acf0*/  LDL.LU R9, [R1+0x4f4] ;  /* 0x0004f40001097983 */ /* 0x000f280000300800 */
[----:B------:R-:W2:Y:S04]  /*8ad00*/  LDL.LU R10, [R1+0x4f8] ;  /* 0x0004f800010a7983 */ /* 0x000ea80000300800 */
[----:B------:R-:W4:Y:S01]  /*8ad10*/  LDL.LU R29, [R1+0x7db4] ;  /* 0x007db400011d7983 */ /* 0x000f220000300800 */
[----:B0-----:R-:W-:-:S02]  /*8ad20*/  IMAD.MOV.U32 R12, RZ, RZ, R22 ;  /* 0x000000ffff0c7224 */ /* 0x001fc400078e0016 */
[----:B---3--:R-:W-:-:S05]  /*8ad30*/  IMAD.MOV.U32 R13, RZ, RZ, R21 ;  /* 0x000000ffff0d7224 */ /* 0x008fca00078e0015 */
[----:B------:R0:W-:Y:S02]  /*8ad40*/  STL.64 [R1+0x7d00], R12 ;  /* 0x007d000c01007387 */ /* 0x0001e40000100a00 */
[----:B0-----:R-:W-:Y:S02]  /*8ad50*/  IMAD.MOV.U32 R12, RZ, RZ, R20 ;  /* 0x000000ffff0c7224 */ /* 0x001fe400078e0014 */
[----:B--2---:R0:W-:Y:S04]  /*8ad60*/  STL.64 [R1+0x7ce0], R10 ;  /* 0x007ce00a01007387 */ /* 0x0041e80000100a00 */
[----:B----4-:R1:W-:Y:S01]  /*8ad70*/  STL.64 [R1+0x7cd8], R8 ;  /* 0x007cd80801007387 */ /* 0x0103e20000100a00 */
[----:B0-----:R-:W-:-:S03]  /*8ad80*/  IMAD.MOV.U32 R11, RZ, RZ, R29 ;  /* 0x000000ffff0b7224 */ /* 0x001fc600078e001d */
[----:B-1----:R-:W2:Y:S04]  /*8ad90*/  LDL.LU R8, [R1+0x510] ;  /* 0x0005100001087983 */ /* 0x002ea80000300800 */
[----:B------:R-:W2:Y:S04]  /*8ada0*/  LDL.LU R9, [R1+0x514] ;  /* 0x0005140001097983 */ /* 0x000ea80000300800 */
[----:B------:R-:W3:Y:S04]  /*8adb0*/  LDL.LU R10, [R1+0x518] ;  /* 0x00051800010a7983 */ /* 0x000ee80000300800 */
[----:B------:R-:W4:Y:S04]  /*8adc0*/  LDL.LU R29, [R1+0x7db0] ;  /* 0x007db000011d7983 */ /* 0x000f280000300800 */
[----:B------:R-:W2:Y:S01]  /*8add0*/  LDL.LU.64 R20, [R1+0xe0] ;  /* 0x0000e00001147983 */ /* 0x000ea20000300a00 */
[----:B------:R-:W-:-:S03]  /*8ade0*/  IMAD.MOV.U32 R13, RZ, RZ, R3 ;  /* 0x000000ffff0d7224 */ /* 0x000fc600078e0003 */
        /* <DEDUP_REMOVED lines=10> */
[----:B--2---:R-:W-:Y:S04]  /*8ae90*/  STL.64 [R1+0x7d70], R6 ;  /* 0x007d700601007387 */ /* 0x004fe80000100a00 */
[----:B------:R0:W-:Y:S04]  /*8aea0*/  STL.64 [R1+0x7d68], R4 ;  /* 0x007d680401007387 */ /* 0x0001e80000100a00 */
[----:B0-----:R-:W2:Y:S04]  /*8aeb0*/  LDL.64 R4, [R1+0x110] ;  /* 0x0001100001047983 */ /* 0x001ea80000100a00 */
[----:B--2---:R0:W-:Y:S04]  /*8aec0*/  STL.64 [R1+0x7d80], R4 ;  /* 0x007d800401007387 */ /* 0x0041e80000100a00 */
[----:B0-----:R-:W2:Y:S04]  /*8aed0*/  LDL.LU.64 R4, [R1+0x120] ;  /* 0x0001200001047983 */ /* 0x001ea80000300a00 */
[----:B--2---:R-:W-:Y:S04]  /*8aee0*/  STL.64 [R1+0x7d98], R4 ;  /* 0x007d980401007387 */ /* 0x004fe80000100a00 */
[----:B------:R-:W2:Y:S04]  /*8aef0*/  LDL.LU.64 R20, [R1+0xf0] ;  /* 0x0000f00001147983 */ /* 0x000ea80000300a00 */
[----:B--2---:R0:W-:Y:S04]  /*8af00*/  STL.64 [R1+0x7d60], R20 ;  /* 0x007d601401007387 */ /* 0x0041e80000100a00 */
[----:B0-----:R-:W2:Y:S04]  /*8af10*/  LDL.LU.64 R20, [R1+0x100] ;  /* 0x0001000001147983 */ /* 0x001ea80000300a00 */
[----:B--2---:R0:W-:Y:S04]  /*8af20*/  STL.64 [R1+0x7d78], R20 ;  /* 0x007d781401007387 */ /* 0x0041e80000100a00 */
[----:B0-----:R-:W2:Y:S04]  /*8af30*/  LDL.LU R20, [R1+0x170] ;  /* 0x0001700001147983 */ /* 0x001ea80000300800 */
[----:B------:R-:W2:Y:S04]  /*8af40*/  LDL.LU R21, [R1+0x174] ;  /* 0x0001740001157983 */ /* 0x000ea80000300800 */
[----:B------:R-:W2:Y:S04]  /*8af50*/  LDL.LU R22, [R1+0x178] ;  /* 0x0001780001167983 */ /* 0x000ea80000300800 */
[----:B------:R-:W2:Y:S04]  /*8af60*/  LDL.LU R23, [R1+0x17c] ;  /* 0x00017c0001177983 */ /* 0x000ea80000300800 */
[----:B------:R-:W3:Y:S04]  /*8af70*/  LDL.64 R4, [R1+0x130] ;  /* 0x0001300001047983 */ /* 0x000ee80000100a00 */
        /* <DEDUP_REMOVED lines=24> */
[----:B---3--:R-:W-:Y:S04]  /*8b100*/  STL.64 [R1+0x7cf8], R10 ;  /* 0x007cf80a01007387 */ /* 0x008fe80000100a00 */
[----:B------:R0:W-:Y:S04]  /*8b110*/  STL.64 [R1+0x7cf0], R8 ;  /* 0x007cf00801007387 */ /* 0x0001e80000100a00 */
[----:B0-----:R-:W3:Y:S04]  /*8b120*/  LDL.LU R8, [R1+0x530] ;  /* 0x0005300001087983 */ /* 0x001ee80000300800 */
[----:B------:R-:W3:Y:S04]  /*8b130*/  LDL.LU R9, [R1+0x534] ;  /* 0x0005340001097983 */ /* 0x000ee80000300800 */
[----:B------:R-:W2:Y:S04]  /*8b140*/  LDL.LU R10, [R1+0x538] ;  /* 0x00053800010a7983 */ /* 0x000ea80000300800 */
[----:B------:R-:W2:Y:S01]  /*8b150*/  LDL.LU R11, [R1+0x53c] ;  /* 0x00053c00010b7983 */ /* 0x000ea20000300800 */
[----:B------:R-:W-:Y:S01]  /*8b160*/  HMMA.16816.F32 R20, R16, R4, R20 ;  /* 0x000000041014723c */ /* 0x000fe20000001814 */
[----:B------:R-:W-:-:S02]  /*8b170*/  IMAD.MOV.U32 R27, RZ, RZ, R5 ;  /* 0x000000ffff1b7224 */ /* 0x000fc400078e0005 */
[----:B--2---:R-:W-:Y:S04]  /*8b180*/  STL.64 [R1+0x7d10], R10 ;  /* 0x007d100a01007387 */ /* 0x004fe80000100a00 */
[----:B---3--:R0:W-:Y:S04]  /*8b190*/  STL.64 [R1+0x7d08], R8 ;  /* 0x007d080801007387 */ /* 0x0081e80000100a00 */
[----:B0-----:R-:W2:Y:S04]  /*8b1a0*/  LDL.LU R8, [R1+0x550] ;  /* 0x0005500001087983 */ /* 0x001ea80000300800 */
[----:B------:R-:W2:Y:S04]  /*8b1b0*/  LDL.LU R9, [R1+0x554] ;  /* 0x0005540001097983 */ /* 0x000ea80000300800 */
[----:B------:R-:W2:Y:S04]  /*8b1c0*/  LDL.LU R10, [R1+0x558] ;  /* 0x00055800010a7983 */ /* 0x000ea80000300800 */
[----:B------:R-:W-:Y:S04]  /*8b1d0*/  STL [R1+0x7ca0], R28 ;  /* 0x007ca01c01007387 */ /* 0x000fe80000100800 */
[----:B------:R-:W-:Y:S04]  /*8b1e0*/  STL [R1+0x7c9c], R26 ;  /* 0x007c9c1a01007387 */ /* 0x000fe80000100800 */
[----:B------:R-:W-:Y:S04]  /*8b1f0*/  STL.64 [R1+0x190], R20 ;  /* 0x0001901401007387 */ /* 0x000fe80000100a00 */
[----:B------:R0:W-:Y:S04]  /*8b200*/  STL.64 [R1+0x198], R22 ;  /* 0x0001981601007387 */ /* 0x0001e80000100a00 */
[----:B0-----:R-:W3:Y:S04]  /*8b210*/  LDL.LU.64 R22, [R1+0x7da8] ;  /* 0x007da80001167983 */ /* 0x001ee80000300a00 */
[----:B------:R-:W3:Y:S04]  /*8b220*/  LDL.LU.64 R20, [R1+0x7da0] ;  /* 0x007da00001147983 */ /* 0x000ee80000300a00 */
[----:B------:R-:W3:Y:S04]  /*8b230*/  LDL.LU.64 R4, [R1+0x7d98] ;  /* 0x007d980001047983 */ /* 0x000ee80000300a00 */
[----:B------:R-:W-:Y:S01]  /*8b240*/  STL [R1+0x7ca4], R27 ;  /* 0x007ca41b01007387 */ /* 0x000fe20000100800 */
[----:B---3--:R-:W-:Y:S01]  /*8b250*/  HMMA.16816.F32 R20, R16, R4, R20 ;  /* 0x000000041014723c */ /* 0x008fe20000001814 */
[----:B------:R-:W-:-:S02]  /*8b260*/  IMAD.MOV.U32 R28, RZ, RZ, R4 ;  /* 0x000000ffff1c7224 */ /* 0x000fc400078e0004 */
[----:B------:R-:W-:Y:S11]  /*8b270*/  IMAD.MOV.U32 R26, RZ, RZ, R5 ;  /* 0x000000ffff1a7224 */ /* 0x000ff600078e0005 */
[----:B------:R-:W-:Y:S09]  /*8b280*/  @!UPT UIADD3 URZ, URZ, URZ, URZ ;  /* 0x0000003f3f3ff290 */ /* 0x000ff2000fffe03f */
[----:B------:R-:W-:Y:S04]  /*8b290*/  STL.64 [R1+0x180], R20 ;  /* 0x0001801401007387 */ /* 0x000fe80000100a00 */
[----:B------:R0:W-:Y:S04]  /*8b2a0*/  STL.64 [R1+0x188], R22 ;  /* 0x0001881601007387 */ /* 0x0001e80000100a00 */
[----:B0-----:R-:W3:Y:S04]  /*8b2b0*/  LDL.LU.64 R22, [R1+0x7d90] ;  /* 0x007d900001167983 */ /* 0x001ee80000300a00 */
[----:B------:R-:W3:Y:S04]  /*8b2c0*/  LDL.LU.64 R20, [R1+0x7d88] ;  /* 0x007d880001147983 */ /* 0x000ee80000300a00 */
[----:B------:R-:W3:Y:S02]  /*8b2d0*/  LDL.LU.64 R4, [R1+0x7d80] ;  /* 0x007d800001047983 */ /* 0x000ee40000300a00 */
[C---:B---3--:R-:W-:Y:S01]  /*8b2e0*/  HMMA.16816.F32 R20, R16.reuse, R4, R20 ;  /* 0x000000041014723c */ /* 0x048fe20000001814 */
[----:B------:R-:W-:Y:S11]  /*8b2f0*/  IMAD.MOV.U32 R27, RZ, RZ, R5 ;  /* 0x000000ffff1b7224 */ /* 0x000ff600078e0005 */
[----:B------:R-:W-:Y:S11]  /*8b300*/  @!UPT UIADD3 URZ, URZ, URZ, URZ ;  /* 0x0000003f3f3ff290 */ /* 0x000ff6000fffe03f */
[----:B------:R0:W-:Y:S04]  /*8b310*/  STL.64 [R1+0x170], R20 ;  /* 0x0001701401007387 */ /* 0x0001e80000100a00 */
[----:B------:R-:W-:Y:S04]  /*8b320*/  STL.64 [R1+0x178], R22 ;  /* 0x0001781601007387 */ /* 0x000fe80000100a00 */
[----:B0-----:R-:W3:Y:S04]  /*8b330*/  LDL.LU.64 R20, [R1+0x7d78] ;  /* 0x007d780001147983 */ /* 0x001ee80000300a00 */
[----:B------:R-:W3:Y:S04]  /*8b340*/  LDL.LU.64 R6, [R1+0x7d70] ;  /* 0x007d700001067983 */ /* 0x000ee80000300a00 */
[----:B------:R-:W3:Y:S02]  /*8b350*/  LDL.LU.64 R4, [R1+0x7d68] ;  /* 0x007d680001047983 */ /* 0x000ee40000300a00 */
[C---:B---3--:R-:W-:Y:S11]  /*8b360*/  HMMA.16816.F32 R4, R16.reuse, R20, R4 ;  /* 0x000000141004723c */ /* 0x048ff60000001804 */
[----:B------:R-:W-:Y:S11]  /*8b370*/  @!UPT UIADD3 URZ, URZ, URZ, URZ ;  /* 0x0000003f3f3ff290 */ /* 0x000ff6000fffe03f */
[----:B------:R-:W-:Y:S01]  /*8b380*/  @!UPT UIADD3 URZ, URZ, URZ, URZ ;  /* 0x0000003f3f3ff290 */ /* 0x000fe2000fffe03f */
[----:B------:R0:W-:Y:S04]  /*8b390*/  STL.64 [R1+0x160], R4 ;  /* 0x0001600401007387 */ /* 0x0001e80000100a00 */
[----:B------:R-:W-:Y:S01]  /*8b3a0*/  STL.64 [R1+0x168], R6 ;  /* 0x0001680601007387 */ /* 0x000fe20000100a00 */
[----:B0-----:R-:W-:Y:S02]  /*8b3b0*/  IMAD.MOV.U32 R5, RZ, RZ, R20 ;  /* 0x000000ffff057224 */ /* 0x001fe400078e0014 */
[----:B------:R-:W-:Y:S02]  /*8b3c0*/  IMAD.MOV.U32 R4, RZ, RZ, R21 ;  /* 0x000000ffff047224 */ /* 0x000fe400078e0015 */
[----:B------:R-:W3:Y:S01]  /*8b3d0*/  LDL.LU.64 R20, [R1+0x7d60] ;  /* 0x007d600001147983 */ /* 0x000ee20000300a00 */
[----:B----4-:R-:W-:Y:S01]  /*8b3e0*/  IMAD.MOV.U32 R11, RZ, RZ, R29 ;  /* 0x000000ffff0b7224 */ /* 0x010fe200078e001d */
        /* <DEDUP_REMOVED lines=18> */
[----:B---3--:R-:W-:Y:S02]  /*8b510*/  HMMA.16816.F32 R16, R16, R20, R12 ;  /* 0x000000141010723c */ /* 0x008fe4000000180c */
[----:B------:R-:W2:Y:S04]  /*8b520*/  LDL.LU.64 R12, [R1+0x7d28] ;  /* 0x007d2800010c7983 */ /* 0x000ea80000300a00 */
[----:B------:R-:W2:Y:S04]  /*8b530*/  LDL.LU.64 R22, [R1+0x7d20] ;  /* 0x007d200001167983 */ /* 0x000ea80000300a00 */
[----:B------:R-:W2:Y:S11]  /*8b540*/  LDL.LU.64 R20, [R1+0x7d18] ;  /* 0x007d180001147983 */ /* 0x000eb60000300a00 */
[----:B------:R-:W-:Y:S02]  /*8b550*/  @!UPT UIADD3 URZ, URZ, URZ, URZ ;  /* 0x0000003f3f3ff290 */ /* 0x000fe4000fffe03f */
[----:B------:R0:W-:Y:S04]  /*8b560*/  STL.64 [R1+0xa0], R16 ;  /* 0x0000a01001007387 */ /* 0x0001e80000100a00 */
[----:B------:R1:W-:Y:S04]  /*8b570*/  STL.64 [R1+0xa8], R18 ;  /* 0x0000a81201007387 */ /* 0x0003e80000100a00 */
[----:B0-----:R-:W3:Y:S04]  /*8b580*/  LDL.LU R16, [R1+0x4e0] ;  /* 0x0004e00001107983 */ /* 0x001ee80000300800 */
[----:B------:R-:W3:Y:S04]  /*8b590*/  LDL.LU R17, [R1+0x4e4] ;  /* 0x0004e40001117983 */ /* 0x000ee80000300800 */
[----:B-1----:R-:W3:Y:S01]  /*8b5a0*/  LDL.LU R18, [R1+0x4e8] ;  /* 0x0004e80001127983 */ /* 0x002ee20000300800 */
[----:B--2---:R-:W-:Y:S03]  /*8b5b0*/  HMMA.16816.F32 R12, R20, R12, R8 ;  /* 0x0000000c140c723c */ /* 0x004fe60000001808 */
[----:B------:R-:W2:Y:S04]  /*8b5c0*/  LDL.LU.64 R10, [R1+0x7d10] ;  /* 0x007d1000010a7983 */ /* 0x000ea80000300a00 */
[----:B------:R-:W2:Y:S11]  /*8b5d0*/  LDL.LU.64 R8, [R1+0x7d08] ;  /* 0x007d080001087983 */ /* 0x000eb60000300a00 */
[----:B------:R-:W-:Y:S05]  /*8b5e0*/  @!UPT UIADD3 URZ, URZ, URZ, URZ ;  /* 0x0000003f3f3ff290 */ /* 0x000fea000fffe03f */
[----:B------:R0:W-:Y:S04]  /*8b5f0*/  STL.64 [R1+0x90], R12 ;  /* 0x0000900c01007387 */ /* 0x0001e80000100a00 */
[----:B------:R2:W-:Y:S04]  /*8b600*/  STL [R1+0x98], R14 ;  /* 0x0000980e01007387 */ /* 0x0005e80000100800 */
[----:B0-----:R-:W2:Y:S01]  /*8b610*/  LDL.LU.64 R12, [R1+0x7d00] ;  /* 0x007d0000010c7983 */ /* 0x001ea20000300a00 */
[----:B------:R-:W-:Y:S02]  /*8b620*/  IMAD.MOV.U32 R19, RZ, RZ, R0 ;  /* 0x000000ffff137224 */ /* 0x000fe400078e0000 */
[----:B------:R-:W-:-:S05]  /*8b630*/  IMAD.MOV.U32 R0, RZ, RZ, R15 ;  /* 0x000000ffff007224 */ /* 0x000fca00078e000f */
        /* <DEDUP_REMOVED lines=22> */
[----:B------:R-:W2:Y:S02]  /*8b7a0*/  LDL.LU.64 R12, [R1+0x7cb8] ;  /* 0x007cb800010c7983 */ /* 0x000ea40000300a00 */
[C---:B--2---:R-:W-:Y:S11]  /*8b7b0*/  HMMA.16816.F32 R8, R20.reuse, R12, R8 ;  /* 0x0000000c1408723c */ /* 0x044ff60000001808 */
[----:B------:R-:W-:Y:S11]  /*8b7c0*/  @!UPT UIADD3 URZ, URZ, URZ, URZ ;  /* 0x0000003f3f3ff290 */ /* 0x000ff6000fffe03f */
[----:B------:R-:W-:Y:S01]  /*8b7d0*/  @!UPT UIADD3 URZ, URZ, URZ, URZ ;  /* 0x0000003f3f3ff290 */ /* 0x000fe2000fffe03f */
[----:B------:R-:W-:Y:S04]  /*8b7e0*/  STL.64 [R1+0x50], R8 ;  /* 0x0000500801007387 */ /* 0x000fe80000100a00 */
[----:B------:R0:W-:Y:S04]  /*8b7f0*/  STL.64 [R1+0x58], R10 ;  /* 0x0000580a01007387 */ /* 0x0001e80000100a00 */
[----:B0-----:R-:W2:Y:S04]  /*8b800*/  LDL.LU.64 R10, [R1+0x7cb0] ;  /* 0x007cb000010a7983 */ /* 0x001ea80000300a00 */
[----:B------:R-:W3:Y:S04]  /*8b810*/  LDL.LU.64 R8, [R1+0x7ca8] ;  /* 0x007ca80001087983 */ /* 0x000ee80000300a00 */
[----:B----4-:R-:W-:Y:S04]  /*8b820*/  STL.64 [R1+0x7c68], R14 ;  /* 0x007c680e01007387 */ /* 0x010fe80000100a00 */
[----:B------:R-:W4:Y:S01]  /*8b830*/  LDL.LU R12, [R1+0x30] ;  /* 0x00003000010c7983 */ /* 0x000f220000300800 */
[----:B---3--:R-:W-:Y:S11]  /*8b840*/  HMMA.16816.F32 R16, R20, R8, R16 ;  /* 0x000000081410723c */ /* 0x008ff60000001810 */
[----:B------:R-:W-:Y:S11]  /*8b850*/  @!UPT UIADD3 URZ, URZ, URZ, URZ ;  /* 0x0000003f3f3ff290 */ /* 0x000ff6000fffe03f */
[----:B------:R-:W-:Y:S01]  /*8b860*/  @!UPT UIADD3 URZ, URZ, URZ, URZ ;  /* 0x0000003f3f3ff290 */ /* 0x000fe2000fffe03f */
[----:B------:R-:W-:Y:S04]  /*8b870*/  STL.64 [R1+0x40], R16 ;  /* 0x0000401001007387 */ /* 0x000fe80000100a00 */
[----:B------:R-:W-:Y:S04]  /*8b880*/  STL [R1+0x48], R18 ;  /* 0x0000481201007387 */ /* 0x000fe80000100800 */
[----:B--2---:R0:W-:Y:S04]  /*8b890*/  STL.64 [R1+0x7c80], R10 ;  /* 0x007c800a01007387 */ /* 0x0041e80000100a00 */
[----:B------:R-:W4:Y:S04]  /*8b8a0*/  LDL.LU R8, [R1+0x4a0] ;  /* 0x0004a00001087983 */ /* 0x000f280000300800 */
[----:B------:R-:W4:Y:S04]  /*8b8b0*/  LDL.LU R9, [R1+0x4a4] ;  /* 0x0004a40001097983 */ /* 0x000f280000300800 */
[----:B0-----:R-:W4:Y:S04]  /*8b8c0*/  LDL.LU R10, [R1+0x4a8] ;  /* 0x0004a800010a7983 */ /* 0x001f280000300800 */
[----:B------:R-:W4:Y:S01]  /*8b8d0*/  LDL.LU R11, [R1+0x4ac] ;  /* 0x0004ac00010b7983 */ /* 0x000f220000300800 */
[----:B------:R-:W-:-:S02]  /*8b8e0*/  IMAD.MOV.U32 R13, RZ, RZ, R2 ;  /* 0x000000ffff0d7224 */ /* 0x000fc400078e0002 */
[----:B------:R-:W-:Y:S02]  /*8b8f0*/  IMAD.MOV.U32 R16, RZ, RZ, R7 ;  /* 0x000000ffff107224 */ /* 0x000fe400078e0007 */
[----:B------:R-:W-:Y:S02]  /*8b900*/  IMAD.MOV.U32 R17, RZ, RZ, R6 ;  /* 0x000000ffff117224 */ /* 0x000fe400078e0006 */
[----:B------:R-:W-:-:S03]  /*8b910*/  IMAD.MOV.U32 R2, RZ, RZ, R19 ;  /* 0x000000ffff027224 */ /* 0x000fc600078e0013 */
[----:B------:R0:W-:Y:S04]  /*8b920*/  STL.64 [R1+0x7bf8], R16 ;  /* 0x007bf81001007387 */ /* 0x0001e80000100a00 */
[----:B------:R-:W-:Y:S01]  /*8b930*/  STL [R1+0x7a40], R2 ;  /* 0x007a400201007387 */ /* 0x000fe20000100800 */
[----:B0-----:R-:W-:Y:S02]  /*8b940*/  IMAD.MOV.U32 R16, RZ, RZ, R5 ;  /* 0x000000ffff107224 */ /* 0x001fe400078e0005 */
[----:B------:R-:W-:Y:S01]  /*8b950*/  IMAD.MOV.U32 R17, RZ, RZ, R4 ;  /* 0x000000ffff117224 */ /* 0x000fe200078e0004 */
[----:B----4-:R-:W-:Y:S11]  /*8b960*/  HMMA.16816.F32 R8, R20, R12, R8 ;  /* 0x0000000c1408723c */ /* 0x010ff60000001808 */
[----:B------:R-:W-:Y:S11]  /*8b970*/  @!UPT UIADD3 URZ, URZ, URZ, URZ ;  /* 0x0000003f3f3ff290 */ /* 0x000ff6000fffe03f */
[----:B------:R-:W-:Y:S01]  /*8b980*/  @!UPT UIADD3 URZ, URZ, URZ, URZ ;  /* 0x0000003f3f3ff290 */ /* 0x000fe2000fffe03f */
[----:B------:R-:W-:Y:S04]  /*8b990*/  STL.64 [R1+0x4a0], R8 ;  /* 0x0004a00801007387 */ /* 0x000fe80000100a00 */
[----:B------:R0:W-:Y:S04]  /*8b9a0*/  STL.64 [R1+0x7c10], R16 ;  /* 0x007c101001007387 */ /* 0x0001e80000100a00 */
[----:B------:R-:W2:Y:S04]  /*8b9b0*/  LDL.LU R4, [R1+0x460] ;  /* 0x0004600001047983 */ /* 0x000ea80000300800 */
[----:B------:R-:W2:Y:S04]  /*8b9c0*/  LDL.LU R5, [R1+0x464] ;  /* 0x0004640001057983 */ /* 0x000ea80000300800 */
[----:B------:R-:W3:Y:S04]  /*8b9d0*/  LDL.LU R6, [R1+0x468] ;  /* 0x0004680001067983 */ /* 0x000ee80000300800 */
[----:B------:R-:W3:Y:S04]  /*8b9e0*/  LDL.LU R7, [R1+0x46c] ;  /* 0x00046c0001077983 */ /* 0x000ee80000300800 */
[----:B0-----:R-:W4:Y:S01]  /*8b9f0*/  LDL.LU R16, [R1+0x110] ;  /* 0x0001100001107983 */ /* 0x001f220000300800 */
[----:B------:R-:W-:-:S03]  /*8ba00*/  IMAD.MOV.U32 R17, RZ, RZ, R27 ;  /* 0x000000ffff117224 */ /* 0x000fc600078e001b */
[----:B------:R-:W2:Y:S04]  /*8ba10*/  LDL.LU R27, [R1+0x7ca4] ;  /* 0x007ca400011b7983 */ /* 0x000ea80000300800 */
[----:B----4-:R-:W-:Y:S04]  /*8ba20*/  STL.64 [R1+0x7c28], R16 ;  /* 0x007c281001007387 */ /* 0x010fe80000100a00 */
[----:B---3--:R-:W-:Y:S04]  /*8ba30*/  STL.64 [R1+0x7c08], R6 ;  /* 0x007c080601007387 */ /* 0x008fe80000100a00 */
[----:B--2---:R0:W-:Y:S04]  /*8ba40*/  STL.64 [R1+0x7c00], R4 ;  /* 0x007c000401007387 */ /* 0x0041e80000100a00 */
[----:B0-----:R-:W2:Y:S04]  /*8ba50*/  LDL.LU R4, [R1+0x470] ;  /* 0x0004700001047983 */ /* 0x001ea80000300800 */
[----:B------:R-:W2:Y:S04]  /*8ba60*/  LDL.LU R5, [R1+0x474] ;  /* 0x0004740001057983 */ /* 0x000ea80000300800 */
[----:B------:R-:W3:Y:S04]  /*8ba70*/  LDL.LU R6, [R1+0x478] ;  /* 0x0004780001067983 */ /* 0x000ee80000300800 */
[----:B------:R-:W3:Y:S01]  /*8ba80*/  LDL.LU R7, [R1+0x47c] ;  /* 0x00047c0001077983 */ /* 0x000ee20000300800 */
[----:B------:R-:W-:-:S02]  /*8ba90*/  IMAD.MOV.U32 R16, RZ, RZ, R28 ;  /* 0x000000ffff107224 */ /* 0x000fc400078e001c */
[----:B------:R-:W-:Y:S01]  /*8baa0*/  IMAD.MOV.U32 R17, RZ, RZ, R26 ;  /* 0x000000ffff117224 */ /* 0x000fe200078e001a */
[----:B------:R-:W4:Y:S04]  /*8bab0*/  LDL.LU R28, [R1+0x7ca0] ;  /* 0x007ca000011c7983 */ /* 0x000f280000300800 */
[----:B------:R-:W4:Y:S04]  /*8bac0*/  LDL.LU R26, [R1+0x7c9c] ;  /* 0x007c9c00011a7983 */ /* 0x000f280000300800 */
[----:B------:R0:W-:Y:S01]  /*8bad0*/  STL.64 [R1+0x7c40], R16 ;  /* 0x007c401001007387 */ /* 0x0001e20000100a00 */
[----:B------:R-:W-:-:S02]  /*8bae0*/  IMAD.MOV.U32 R25, RZ, RZ, R10 ;  /* 0x000000ffff197224 */ /* 0x000fc400078e000a */
[----:B------:R-:W-:Y:S02]  /*8baf0*/  IMAD.MOV.U32 R24, RZ, RZ, R11 ;  /* 0x000000ffff187224 */ /* 0x000fe400078e000b */
[----:B0-----:R-:W-:Y:S01]  /*8bb00*/  IMAD.MOV.U32 R17, RZ, RZ, R27 ;  /* 0x000000ffff117224 */ /* 0x001fe200078e001b */
[----:B---3--:R-:W-:Y:S04]  /*8bb10*/  STL.64 [R1+0x7c20], R6 ;  /* 0x007c200601007387 */ /* 0x008fe80000100a00 */
[----:B--2---:R0:W-:Y:S04]  /*8bb20*/  STL.64 [R1+0x7c18], R4 ;  /* 0x007c180401007387 */ /* 0x0041e80000100a00 */
[----:B0-----:R-:W2:Y:S04]  /*8bb30*/  LDL.LU R4, [R1+0x480] ;  /* 0x0004800001047983 */ /* 0x001ea80000300800 */
[----:B------:R-:W2:Y:S04]  /*8bb40*/  LDL.LU R5, [R1+0x484] ;  /* 0x0004840001057983 */ /* 0x000ea80000300800 */
[----:B------:R-:W3:Y:S04]  /*8bb50*/  LDL.LU R6, [R1+0x488] ;  /* 0x0004880001067983 */ /* 0x000ee80000300800 */
[----:B------:R-:W3:Y:S04]  /*8bb60*/  LDL.LU R7, [R1+0x48c] ;  /* 0x00048c0001077983 */ /* 0x000ee80000300800 */
        /* <DEDUP_REMOVED lines=12> */
[----:B0-----:R-:W2:Y:S01]  /*8bc30*/  LDL.LU R12, [R1+0x150] ;  /* 0x00015000010c7983 */ /* 0x001ea20000300800 */
[----:B------:R-:W-:-:S03]  /*8bc40*/  IMAD.MOV.U32 R13, RZ, RZ, R27 ;  /* 0x000000ffff0d7224 */ /* 0x000fc600078e001b */
[----:B------:R-:W2:Y:S04]  /*8bc50*/  LDL.LU R27, [R1+0x7c94] ;  /* 0x007c9400011b7983 */ /* 0x000ea80000300800 */
[----:B------:R4:W-:Y:S02]  /*8bc60*/  STL.64 [R1+0x7c60], R16 ;  /* 0x007c601001007387 */ /* 0x0009e40000100a00 */
[----:B----4-:R-:W-:Y:S02]  /*8bc70*/  IMAD.MOV.U32 R16, RZ, RZ, R26 ;  /* 0x000000ffff107224 */ /* 0x010fe400078e001a */
[----:B------:R-:W4:Y:S01]  /*8bc80*/  LDL.LU R26, [R1+0x7c90] ;  /* 0x007c9000011a7983 */ /* 0x000f220000300800 */
[----:B------:R-:W-:-:S03]  /*8bc90*/  IMAD.MOV.U32 R17, RZ, RZ, R28 ;  /* 0x000000ffff117224 */ /* 0x000fc600078e001c */
[----:B------:R-:W4:Y:S04]  /*8bca0*/  LDL.LU R28, [R1+0x7c8c] ;  /* 0x007c8c00011c7983 */ /* 0x000f280000300800 */
[----:B---3--:R-:W-:Y:S04]  /*8bcb0*/  STL.64 [R1+0x7c38], R6 ;  /* 0x007c380601007387 */ /* 0x008fe80000100a00 */
[----:B------:R0:W-:Y:S04]  /*8bcc0*/  STL.64 [R1+0x7c30], R4 ;  /* 0x007c300401007387 */ /* 0x0001e80000100a00 */
[----:B0-----:R-:W3:Y:S04]  /*8bcd0*/  LDL.LU R4, [R1+0x490] ;  /* 0x0004900001047983 */ /* 0x001ee80000300800 */
[----:B------:R-:W3:Y:S04]  /*8bce0*/  LDL.LU R5, [R1+0x494] ;  /* 0x0004940001057983 */ /* 0x000ee80000300800 */
[----:B------:R-:W3:Y:S04]  /*8bcf0*/  LDL.LU R6, [R1+0x498] ;  /* 0x0004980001067983 */ /* 0x000ee80000300800 */
[----:B------:R-:W3:Y:S01]  /*8bd00*/  LDL.LU R7, [R1+0x49c] ;  /* 0x00049c0001077983 */ /* 0x000ee20000300800 */
[----:B--2---:R-:W-:Y:S11]  /*8bd10*/  HMMA.16816.F32 R12, R20, R12, R8 ;  /* 0x0000000c140c723c */ /* 0x004ff60000001808 */
[----:B------:R-:W-:Y:S11]  /*8bd20*/  @!UPT UIADD3 URZ, URZ, URZ, URZ ;  /* 0x0000003f3f3ff290 */ /* 0x000ff6000fffe03f */
[----:B------:R-:W-:Y:S02]  /*8bd30*/  @!UPT UIADD3 URZ, URZ, URZ, URZ ;  /* 0x0000003f3f3ff290 */ /* 0x000fe4000fffe03f */
[----:B------:R-:W-:Y:S02]  /*8bd40*/  IMAD.MOV.U32 R9, RZ, RZ, R14 ;  /* 0x000000ffff097224 */ /* 0x000fe400078e000e */
[----:B------:R-:W-:Y:S01]  /*8bd50*/  IMAD.MOV.U32 R8, RZ, RZ, R15 ;  /* 0x000000ffff087224 */ /* 0x000fe200078e000f */
[----:B---3--:R-:W-:Y:S04]  /*8bd60*/  STL.64 [R1+0x7c50], R6 ;  /* 0x007c500601007387 */ /* 0x008fe80000100a00 */
[----:B------:R0:W-:Y:S04]  /*8bd70*/  STL.64 [R1+0x7c48], R4 ;  /* 0x007c480401007387 */ /* 0x0001e80000100a00 */
[----:B0-----:R-:W2:Y:S04]  /*8bd80*/  LDL.LU R4, [R1+0x4b0] ;  /* 0x0004b00001047983 */ /* 0x001ea80000300800 */
[----:B------:R-:W2:Y:S04]  /*8bd90*/  LDL.LU R5, [R1+0x4b4] ;  /* 0x0004b40001057983 */ /* 0x000ea80000300800 */
[----:B------:R-:W2:Y:S04]  /*8bda0*/  LDL.LU R6, [R1+0x4b8] ;  /* 0x0004b80001067983 */ /* 0x000ea80000300800 */
[----:B------:R-:W2:Y:S04]  /*8bdb0*/  LDL.LU R7, [R1+0x4bc] ;  /* 0x0004bc0001077983 */ /* 0x000ea80000300800 */
[----:B------:R0:W-:Y:S04]  /*8bdc0*/  STL [R1+0x7784], R25 ;  /* 0x0077841901007387 */ /* 0x0001e80000100800 */
[----:B----4-:R-:W-:Y:S04]  /*8bdd0*/  STL.64 [R1+0x7bc0], R26 ;  /* 0x007bc01a01007387 */ /* 0x010fe80000100a00 */
[----:B------:R1:W-:Y:S01]  /*8bde0*/  STL [R1+0x7bbc], R24 ;  /* 0x007bbc1801007387 */ /* 0x0003e20000100800 */
[----:B0-----:R-:W-:-:S02]  /*8bdf0*/  IMAD.MOV.U32 R25, RZ, RZ, R29 ;  /* 0x000000ffff197224 */ /* 0x001fc400078e001d */
[----:B------:R-:W-:Y:S02]  /*8be00*/  IMAD.MOV.U32 R29, RZ, RZ, R13 ;  /* 0x000000ffff1d7224 */ /* 0x000fe400078e000d */
[----:B-1----:R-:W-:Y:S02]  /*8be10*/  IMAD.MOV.U32 R24, RZ, RZ, R3 ;  /* 0x000000ffff187224 */ /* 0x002fe400078e0003 */
[----:B------:R-:W3:Y:S04]  /*8be20*/  LDL.LU R3, [R1+0x7c88] ;  /* 0x007c880001037983 */ /* 0x000ee80000300800 */
[----:B------:R-:W4:Y:S04]  /*8be30*/  LDL.LU.64 R10, [R1+0x7c80] ;  /* 0x007c8000010a7983 */ /* 0x000f280000300a00 */
[----:B------:R0:W-:Y:S04]  /*8be40*/  STL [R1+0x4d0], R12 ;  /* 0x0004d00c01007387 */ /* 0x0001e80000100800 */
[----:B------:R-:W2:Y:S04]  /*8be50*/  LDL.LU.64 R14, [R1+0x7c78] ;  /* 0x007c7800010e7983 */ /* 0x000ea80000300a00 */
[----:B0-----:R-:W2:Y:S04]  /*8be60*/  LDL.LU.64 R12, [R1+0x7c70] ;  /* 0x007c7000010c7983 */ /* 0x001ea80000300a00 */
[----:B------:R0:W-:Y:S04]  /*8be70*/  STL [R1+0x7a48], R8 ;  /* 0x007a480801007387 */ /* 0x0001e80000100800 */
[----:B------:R1:W-:Y:S01]  /*8be80*/  STL [R1+0x7a44], R9 ;  /* 0x007a440901007387 */ /* 0x0003e20000100800 */
[----:B--2---:R-:W-:Y:S03]  /*8be90*/  HMMA.16816.F32 R16, R20, R16, R12 ;  /* 0x000000101410723c */ /* 0x004fe6000000180c */
[----:B----4-:R2:W-:Y:S04]  /*8bea0*/  STL.64 [R1+0x7b98], R10 ;  /* 0x007b980a01007387 */ /* 0x0105e80000100a00 */
[----:B0-----:R-:W4:Y:S04]  /*8beb0*/  LDL.LU R8, [R1+0x2c0] ;  /* 0x0002c00001087983 */ /* 0x001f280000300800 */
[----:B-1----:R-:W4:Y:S04]  /*8bec0*/  LDL.LU R9, [R1+0x2c4] ;  /* 0x0002c40001097983 */ /* 0x002f280000300800 */
[----:B--2---:R-:W4:Y:S04]  /*8bed0*/  LDL.LU R10, [R1+0x2c8] ;  /* 0x0002c800010a7983 */ /* 0x004f280000300800 */
[----:B------:R-:W4:Y:S04]  /*8bee0*/  LDL.LU R11, [R1+0x2cc] ;  /* 0x0002cc00010b7983 */ /* 0x000f280000300800 */
[----:B------:R-:W-:Y:S04]  /*8bef0*/  STL [R1+0x7780], R29 ;  /* 0x0077801d01007387 */ /* 0x000fe80000100800 */
[----:B------:R-:W2:Y:S04]  /*8bf00*/  LDL.LU.64 R14, [R1+0x7c68] ;  /* 0x007c6800010e7983 */ /* 0x000ea80000300a00 */
[----:B------:R0:W-:Y:S04]  /*8bf10*/  STL.64 [R1+0x4c0], R16 ;  /* 0x0004c01001007387 */ /* 0x0001e80000100a00 */
[----:B0-----:R-:W3:Y:S01]  /*8bf20*/  LDL.LU.64 R16, [R1+0x7c60] ;  /* 0x007c600001107983 */ /* 0x001ee20000300a00 */
[----:B------:R-:W-:-:S02]  /*8bf30*/  IMAD.MOV.U32 R13, RZ, RZ, R18 ;  /* 0x000000ffff0d7224 */ /* 0x000fc400078e0012 */
[----:B------:R-:W-:Y:S01]  /*8bf40*/  IMAD.MOV.U32 R12, RZ, RZ, R19 ;  /* 0x000000ffff0c7224 */ /* 0x000fe200078e0013 */
[----:B--2---:R0:W-:Y:S01]  /*8bf50*/  STL.64 [R1+0x7ba8], R14 ;  /* 0x007ba80e01007387 */ /* 0x0041e20000100a00 */
[----:B---3--:R-:W-:Y:S03]  /*8bf60*/  HMMA.16816.F32 R16, R20, R16, R4 ;  /* 0x000000101410723c */ /* 0x008fe60000001804 */
[----:B------:R1:W-:Y:S01]  /*8bf70*/  STL.64 [R1+0x7ba0], R12 ;  /* 0x007ba00c01007387 */ /* 0x0003e20000100a00 */
[----:B0-----:R-:W-:-:S03]  /*8bf80*/  IMAD.MOV.U32 R15, RZ, RZ, R3 ;  /* 0x000000ffff0f7224 */ /* 0x001fc600078e0003 */
[----:B-1----:R-:W2:Y:S04]  /*8bf90*/  LDL.LU R12, [R1+0x440] ;  /* 0x00044000010c7983 */ /* 0x002ea80000300800 */
[----:B------:R-:W2:Y:S04]  /*8bfa0*/  LDL.LU R13, [R1+0x444] ;  /* 0x00044400010d7983 */ /* 0x000ea80000300800 */
[----:B------:R-:W2:Y:S04]  /*8bfb0*/  LDL.LU R14, [R1+0x448] ;  /* 0x00044800010e7983 */ /* 0x000ea80000300800 */
[----:B------:R-:W3:Y:S04]  /*8bfc0*/  LDL.LU R3, [R1+0x7c58] ;  /* 0x007c580001037983 */ /* 0x000ee80000300800 */
[----:B------:R-:W2:Y:S04]  /*8bfd0*/  LDL.LU.64 R6, [R1+0x7c50] ;  /* 0x007c500001067983 */ /* 0x000ea80000300a00 */
[----:B------:R-:W2:Y:S04]  /*8bfe0*/  LDL.LU.64 R4, [R1+0x7c48] ;  /* 0x007c480001047983 */ /* 0x000ea80000300a00 */
        /* <DEDUP_REMOVED lines=22> */
[----:B------:R-:W-:Y:S04]  /*8c150*/  STL.64 [R1+0x478], R18 ;  /* 0x0004781201007387 */ /* 0x000fe80000100a00 */
[----:B0-----:R-:W3:Y:S01]  /*8c160*/  LDL.LU.64 R16, [R1+0x7bf8] ;  /* 0x007bf80001107983 */ /* 0x001ee20000300a00 */
[C---:B--2---:R-:W-:Y:S03]  /*8c170*/  HMMA.16816.F32 R24, R20.reuse, R24, R4 ;  /* 0x000000181418723c */ /* 0x044fe60000001804 */
[----:B------:R-:W2:Y:S04]  /*8c180*/  LDL.LU.64 R6, [R1+0x7bf0] ;  /* 0x007bf00001067983 */ /* 0x000ea80000300a00 */
[----:B------:R-:W2:Y:S11]  /*8c190*/  LDL.LU.64 R4, [R1+0x7be8] ;  /* 0x007be80001047983 */ /* 0x000eb60000300a00 */
[----:B------:R-:W-:Y:S05]  /*8c1a0*/  @!UPT UIADD3 URZ, URZ, URZ, URZ ;  /* 0x0000003f3f3ff290 */ /* 0x000fea000fffe03f */
[----:B------:R-:W-:Y:S04]  /*8c1b0*/  STL.64 [R1+0x460], R24 ;  /* 0x0004601801007387 */ /* 0x000fe80000100a00 */
[----:B------:R0:W-:Y:S04]  /*8c1c0*/  STL.64 [R1+0x468], R26 ;  /* 0x0004681a01007387 */ /* 0x0001e80000100a00 */
[----:B0-----:R-:W2:Y:S01]  /*8c1d0*/  LDL.64 R26, [R1+0x8] ;  /* 0x00000800011a7983 */ /* 0x001ea20000100a00 */
[C---:B---3--:R-:W-:Y:S03]  /*8c1e0*/  HMMA.16816.F32 R12, R20.reuse, R16, R12 ;  /* 0x00000010140c723c */ /* 0x048fe6000000180c */
[----:B------:R-:W0:Y:S04]  /*8c1f0*/  LDSM.16.MT88.4 R16, [R3+0x41800] ;  /* 0x041800000310783b */ /* 0x000e280000004200 */
[----:B--2---:R1:W-:Y:S04]  /*8c200*/  STL.64 [R1+0x7bd8], R26 ;  /* 0x007bd81a01007387 */ /* 0x0043e80000100a00 */
[----:B-1----:R-:W2:Y:S04]  /*8c210*/  LDL.64 R26, [R1+0x18] ;  /* 0x00001800011a7983 */ /* 0x002ea80000100a00 */
[----:B--2---:R1:W-:Y:S08]  /*8c220*/  STL.64 [R1+0x7be0], R26 ;  /* 0x007be01a01007387 */ /* 0x0043f00000100a00 */
[----:B------:R-:W-:Y:S04]  /*8c230*/  STL.64 [R1+0x440], R12 ;  /* 0x0004400c01007387 */ /* 0x000fe80000100a00 */
[----:B------:R-:W-:Y:S04]  /*8c240*/  STL.64 [R1+0x448], R14 ;  /* 0x0004480e01007387 */ /* 0x000fe80000100a00 */
[----:B-1----:R-:W2:Y:S04]  /*8c250*/  LDL.64 R26, [R1+0x28] ;  /* 0x00002800011a7983 */ /* 0x002ea80000100a00 */
[----:B0-----:R-:W-:Y:S04]  /*8c260*/  STL.64 [R1+0x7ac8], R18 ;  /* 0x007ac81201007387 */ /* 0x001fe80000100a00 */
[----:B------:R0:W-:Y:S04]  /*8c270*/  STL.64 [R1+0x7ac0], R16 ;  /* 0x007ac01001007387 */ /* 0x0001e80000100a00 */
[----:B0-----:R-:W4:Y:S04]  /*8c280*/  LDL.LU.64 R16, [R1+0xd0] ;  /* 0x0000d00001107983 */ /* 0x001f280000300a00 */
[----:B------:R-:W3:Y:S04]  /*8c290*/  LDL.64 R18, [R1+0xd8] ;  /* 0x0000d80001127983 */ /* 0x000ee80000100a00 */
[----:B------:R-:W-:Y:S04]  /*8c2a0*/  STL [R1+0x7a4c], R3 ;  /* 0x007a4c0301007387 */ /* 0x000fe80000100800 */
[----:B------:R-:W2:Y:S01]  /*8c2b0*/  LDL.LU R12, [R1+0x280] ;  /* 0x00028000010c7983 */ /* 0x000ea20000300800 */
[----:B----4-:R-:W-:Y:S11]  /*8c2c0*/  HMMA.16816.F32 R8, R20, R16, R8 ;  /* 0x000000101408723c */ /* 0x010ff60000001808 */
[----:B------:R-:W-:Y:S11]  /*8c2d0*/  @!UPT UIADD3 URZ, URZ, URZ, URZ ;  /* 0x0000003f3f3ff290 */ /* 0x000ff6000fffe03f */
[----:B------:R-:W-:Y:S01]  /*8c2e0*/  @!UPT UIADD3 URZ, URZ, URZ, URZ ;  /* 0x0000003f3f3ff290 */ /* 0x000fe2000fffe03f */
[----:B------:R-:W-:Y:S04]  /*8c2f0*/  STL.64 [R1+0x2c0], R8 ;  /* 0x0002c00801007387 */ /* 0x000fe80000100a00 */
[----:B------:R-:W-:Y:S04]  /*8c300*/  STL.64 [R1+0x2c8], R10 ;  /* 0x0002c80a01007387 */ /* 0x000fe80000100a00 */
        /* <DEDUP_REMOVED lines=13> */
[----:B------:R-:W2:Y:S04]  /*8c3e0*/  LDL.64 R22, [R1+0x38] ;  /* 0x0000380001167983 */ /* 0x000ea80000100a00 */
[----:B--2---:R0:W-:Y:S04]  /*8c3f0*/  STL.64 [R1+0x7b90], R22 ;  /* 0x007b901601007387 */ /* 0x0041e80000100a00 */
[----:B------:R-:W2:Y:S04]  /*8c400*/  LDL.LU R20, [R1+0x260] ;  /* 0x0002600001147983 */ /* 0x000ea80000300800 */
[----:B------:R-:W2:Y:S04]  /*8c410*/  LDL.LU R21, [R1+0x264] ;  /* 0x0002640001157983 */ /* 0x000ea80000300800 */
[----:B0-----:R-:W2:Y:S04]  /*8c420*/  LDL.LU R22, [R1+0x268] ;  /* 0x0002680001167983 */ /* 0x001ea80000300800 */
[----:B------:R-:W2:Y:S04]  /*8c430*/  LDL.LU R23, [R1+0x26c] ;  /* 0x00026c0001177983 */ /* 0x000ea80000300800 */
[----:B---3--:R0:W-:Y:S04]  /*8c440*/  STL.64 [R1+0x7ad8], R18 ;  /* 0x007ad81201007387 */ /* 0x0081e80000100a00 */
[----:B------:R-:W3:Y:S04]  /*8c450*/  LDL.LU R16, [R1+0x2b0] ;  /* 0x0002b00001107983 */ /* 0x000ee80000300800 */
[----:B------:R-:W3:Y:S04]  /*8c460*/  LDL.LU R17, [R1+0x2b4] ;  /* 0x0002b40001117983 */ /* 0x000ee80000300800 */
[----:B0-----:R-:W3:Y:S04]  /*8c470*/  LDL.LU R18, [R1+0x2b8] ;  /* 0x0002b80001127983 */ /* 0x001ee80000300800 */
[----:B------:R-:W3:Y:S01]  /*8c480*/  LDL.LU R19, [R1+0x2bc] ;  /* 0x0002bc0001137983 */ /* 0x000ee20000300800 */
[----:B------:R-:W-:Y:S01]  /*8c490*/  IMAD.MOV.U32 R3, RZ, RZ, R27 ;  /* 0x000000ffff037224 */ /* 0x000fe200078e001b */
[----:B---3--:R-:W-:Y:S11]  /*8c4a0*/  HMMA.16816.F32 R16, R4, R26, R16 ;  /* 0x0000001a0410723c */ /* 0x008ff60000001810 */
[----:B------:R-:W-:Y:S11]  /*8c4b0*/  @!UPT UIADD3 URZ, URZ, URZ, URZ ;  /* 0x0000003f3f3ff290 */ /* 0x000ff6000fffe03f */
[----:B------:R-:W-:Y:S01]  /*8c4c0*/  @!UPT UIADD3 URZ, URZ, URZ, URZ ;  /* 0x0000003f3f3ff290 */ /* 0x000fe2000fffe03f */
[----:B------:R0:W-:Y:S04]  /*8c4d0*/  STL.64 [R1+0x2b0], R16 ;  /* 0x0002b01001007387 */ /* 0x0001e80000100a00 */
[----:B------:R-:W-:Y:S01]  /*8c4e0*/  STL.64 [R1+0x2b8], R18 ;  /* 0x0002b81201007387 */ /* 0x000fe20000100a00 */
[----:B0-----:R-:W-:-:S03]  /*8c4f0*/  IMAD.MOV.U32 R16, RZ, RZ, R26 ;  /* 0x000000ffff107224 */ /* 0x001fc600078e001a */
[----:B------:R-:W3:Y:S04]  /*8c500*/  LDL.LU.64 R26, [R1+0x7be0] ;  /* 0x007be000011a7983 */ /* 0x000ee80000300a00 */
[----:B------:R0:W-:Y:S04]  /*8c510*/  STL [R1+0x7b68], R16 ;  /* 0x007b681001007387 */ /* 0x0001e80000100800 */
[----:B0-----:R-:W3:Y:S04]  /*8c520*/  LDL.LU R16, [R1+0x2a0] ;  /* 0x0002a00001107983 */ /* 0x001ee80000300800 */
[----:B------:R-:W3:Y:S04]  /*8c530*/  LDL.LU R17, [R1+0x2a4] ;  /* 0x0002a40001117983 */ /* 0x000ee80000300800 */
[----:B------:R-:W3:Y:S04]  /*8c540*/  LDL.LU R18, [R1+0x2a8] ;  /* 0x0002a80001127983 */ /* 0x000ee80000300800 */
[----:B------:R-:W3:Y:S02]  /*8c550*/  LDL.LU R19, [R1+0x2ac] ;  /* 0x0002ac0001137983 */ /* 0x000ee40000300800 */
[C---:B---3--:R-:W-:Y:S11]  /*8c560*/  HMMA.16816.F32 R16, R4.reuse, R26, R16 ;  /* 0x0000001a0410723c */ /* 0x048ff60000001810 */
[----:B------:R-:W-:Y:S11]  /*8c570*/  @!UPT UIADD3 URZ, URZ, URZ, URZ ;  /* 0x0000003f3f3ff290 */ /* 0x000ff6000fffe03f */
[----:B------:R-:W-:Y:S01]  /*8c580*/  @!UPT UIADD3 URZ, URZ, URZ, URZ ;  /* 0x0000003f3f3ff290 */ /* 0x000fe2000fffe03f */
[----:B------:R0:W-:Y:S04]  /*8c590*/  STL.64 [R1+0x2a0], R16 ;  /* 0x0002a01001007387 */ /* 0x0001e80000100a00 */
[----:B------:R1:W-:Y:S01]  /*8c5a0*/  STL.64 [R1+0x2a8], R18 ;  /* 0x0002a81201007387 */ /* 0x0003e20000100a00 */
[----:B0-----:R-:W-:Y:S02]  /*8c5b0*/  IMAD.MOV.U32 R17, RZ, RZ, R27 ;  /* 0x000000ffff117224 */ /* 0x001fe400078e001b */
[----:B-1----:R-:W-:Y:S02]  /*8c5c0*/  IMAD.MOV.U32 R18, RZ, RZ, R26 ;  /* 0x000000ffff127224 */ /* 0x002fe400078e001a */
        /* <DEDUP_REMOVED lines=9> */
[----:B------:R-:W2:Y:S04]  /*8c660*/  LDL.LU.64 R26, [R1+0x7bc0] ;  /* 0x007bc000011a7983 */ /* 0x000ea80000300a00 */
[----:B------:R-:W3:Y:S04]  /*8c670*/  LDL.LU R24, [R1+0x7bbc] ;  /* 0x007bbc0001187983 */ /* 0x000ee80000300800 */
[----:B------:R-:W-:Y:S04]  /*8c680*/  STL.64 [R1+0x7b78], R18 ;  /* 0x007b781201007387 */ /* 0x000fe80000100a00 */
[----:B------:R0:W-:Y:S04]  /*8c690*/  STL.64 [R1+0x7b70], R16 ;  /* 0x007b701001007387 */ /* 0x0001e80000100a00 */
[----:B0-----:R-:W3:Y:S01]  /*8c6a0*/  LDL.LU R16, [R1+0x430] ;  /* 0x0004300001107983 */ /* 0x001ee20000300800 */
[----:B------:R-:W-:-:S03]  /*8c6b0*/  IMAD.MOV.U32 R17, RZ, RZ, R28 ;  /* 0x000000ffff117224 */ /* 0x000fc600078e001c */
[----:B------:R-:W4:Y:S01]  /*8c6c0*/  LDL.LU R28, [R1+0x7bb8] ;  /* 0x007bb800011c7983 */ /* 0x000f220000300800 */
[----:B--2---:R-:W-:Y:S02]  /*8c6d0*/  IMAD.MOV.U32 R18, RZ, RZ, R26 ;  /* 0x000000ffff127224 */ /* 0x004fe400078e001a */
[----:B------:R-:W-:Y:S01]  /*8c6e0*/  IMAD.MOV.U32 R19, RZ, RZ, R27 ;  /* 0x000000ffff137224 */ /* 0x000fe200078e001b */
[----:B------:R-:W2:Y:S01]  /*8c6f0*/  LDL.LU R26, [R1+0x7bb4] ;  /* 0x007bb400011a7983 */ /* 0x000ea20000300800 */
[----:B------:R-:W2:Y:S03]  /*8c700*/  LDL.LU R27, [R1+0x7bb0] ;  /* 0x007bb000011b7983 */ /* 0x000ea60000300800 */
[----:B------:R-:W-:Y:S04]  /*8c710*/  STL.64 [R1+0x7b88], R18 ;  /* 0x007b881201007387 */ /* 0x000fe80000100a00 */
[----:B---3--:R0:W-:Y:S04]  /*8c720*/  STL.64 [R1+0x7b80], R16 ;  /* 0x007b801001007387 */ /* 0x0081e80000100a00 */
[----:B0-----:R-:W3:Y:S01]  /*8c730*/  LDL.LU R16, [R1+0x250] ;  /* 0x0002500001107983 */ /* 0x001ee20000300800 */
[----:B------:R-:W3:Y:S02]  /*8c740*/  LDL.LU R17, [R1+0x254] ;  /* 0x0002540001117983 */ /* 0x000ee40000300800 */
[----:B------:R-:W3:Y:S02]  /*8c750*/  LDL.LU R18, [R1+0x258] ;  /* 0x0002580001127983 */ /* 0x000ee40000300800 */
[----:B------:R-:W3:Y:S01]  /*8c760*/  LDL.LU R19, [R1+0x25c] ;  /* 0x00025c0001137983 */ /* 0x000ee20000300800 */
[C---:B--2---:R-:W-:Y:S11]  /*8c770*/  HMMA.16816.F32 R12, R4.reuse, R26, R12 ;  /* 0x0000001a040c723c */ /* 0x044ff6000000180c */
[----:B------:R-:W-:Y:S11]  /*8c780*/  @!UPT UIADD3 URZ, URZ, URZ, URZ ;  /* 0x0000003f3f3ff290 */ /* 0x000ff6000fffe03f */
[----:B------:R-:W-:Y:S01]  /*8c790*/  @!UPT UIADD3 URZ, URZ, URZ, URZ ;  /* 0x0000003f3f3ff290 */ /* 0x000fe2000fffe03f */
[----:B------:R-:W-:Y:S01]  /*8c7a0*/  STL.64 [R1+0x280], R12 ;  /* 0x0002800c01007387 */ /* 0x000fe20000100a00 */
[----:B------:R0:W-:Y:S03]  /*8c7b0*/  STL.64 [R1+0x288], R14 ;  /* 0x0002880e01007387 */ /* 0x0001e60000100a00 */
[----:B0-----:R-:W4:Y:S01]  /*8c7c0*/  LDL.LU.64 R14, [R1+0x7ba8] ;  /* 0x007ba800010e7983 */ /* 0x001f220000300a00 */
[----:B------:R-:W2:Y:S01]  /*8c7d0*/  LDL.LU.64 R12, [R1+0x7ba0] ;  /* 0x007ba000010c7983 */ /* 0x000ea20000300a00 */
[C---:B----4-:R-:W-:Y:S11]  /*8c7e0*/  HMMA.16816.F32 R8, R4.reuse, R14, R8 ;  /* 0x0000000e0408723c */ /* 0x050ff60000001808 */
[----:B------:R-:W-:Y:S11]  /*8c7f0*/  @!UPT UIADD3 URZ, URZ, URZ, URZ ;  /* 0x0000003f3f3ff290 */ /* 0x000ff6000fffe03f */
[----:B------:R-:W-:Y:S01]  /*8c800*/  @!UPT UIADD3 URZ, URZ, URZ, URZ ;  /* 0x0000003f3f3ff290 */ /* 0x000fe2000fffe03f */
[----:B------:R-:W-:Y:S01]  /*8c810*/  STL.64 [R1+0x270], R8 ;  /* 0x0002700801007387 */ /* 0x000fe20000100a00 */
[----:B------:R0:W-:Y:S03]  /*8c820*/  STL.64 [R1+0x278], R10 ;  /* 0x0002780a01007387 */ /* 0x0001e60000100a00 */
[----:B0-----:R-:W4:Y:S01]  /*8c830*/  LDL.LU.64 R10, [R1+0x7b98] ;  /* 0x007b9800010a7983 */ /* 0x001f220000300a00 */
[----:B------:R0:W-:Y:S02]  /*8c840*/  STL.64 [R1+0x7a68], R14 ;  /* 0x007a680e01007387 */ /* 0x0001e40000100a00 */
[----:B--2---:R-:W-:Y:S01]  /*8c850*/  STL.64 [R1+0x7a60], R12 ;  /* 0x007a600c01007387 */ /* 0x004fe20000100a00 */
[----:B0-----:R-:W2:Y:S01]  /*8c860*/  LDL.64 R14, [R1+0x148] ;  /* 0x00014800010e7983 */ /* 0x001ea20000100a00 */
[C---:B----4-:R-:W-:Y:S11]  /*8c870*/  HMMA.16816.F32 R20, R4.reuse, R10, R20 ;  /* 0x0000000a0414723c */ /* 0x050ff60000001814 */
[----:B------:R-:W-:Y:S11]  /*8c880*/  @!UPT UIADD3 URZ, URZ, URZ, URZ ;  /* 0x0000003f3f3ff290 */ /* 0x000ff6000fffe03f */
[----:B------:R-:W-:Y:S01]  /*8c890*/  @!UPT UIADD3 URZ, URZ, URZ, URZ ;  /* 0x0000003f3f3ff290 */ /* 0x000fe2000fffe03f */
[----:B------:R-:W-:Y:S01]  /*8c8a0*/  STL.64 [R1+0x260], R20 ;  /* 0x0002601401007387 */ /* 0x000fe20000100a00 */
[----:B------:R0:W-:Y:S03]  /*8c8b0*/  STL.64 [R1+0x268], R22 ;  /* 0x0002681601007387 */ /* 0x0001e60000100a00 */
[----:B0-----:R-:W3:Y:S02]  /*8c8c0*/  LDL.LU.64 R22, [R1+0x7b90] ;  /* 0x007b900001167983 */ /* 0x001ee40000300a00 */
[----:B---3--:R-:W-:Y:S01]  /*8c8d0*/  HMMA.16816.F32 R16, R4, R22, R16 ;  /* 0x000000160410723c */ /* 0x008fe20000001810 */
[----:B------:R-:W-:Y:S02]  /*8c8e0*/  IMAD.MOV.U32 R25, RZ, RZ, R22 ;  /* 0x000000ffff197224 */ /* 0x000fe400078e0016 */
[----:B------:R-:W-:Y:S02]  /*8c8f0*/  IMAD.MOV.U32 R0, RZ, RZ, R23 ;  /* 0x000000ffff007224 */ /* 0x000fe400078e0017 */
[----:B------:R-:W0:Y:S11]  /*8c900*/  LDSM.16.MT88.4 R20, [R28+0x41800] ;  /* 0x041800001c14783b */ /* 0x000e360000004200 */
[----:B------:R-:W-:Y:S07]  /*8c910*/  @!UPT UIADD3 URZ, URZ, URZ, URZ ;  /* 0x0000003f3f3ff290 */ /* 0x000fee000fffe03f */
[----:B------:R-:W-:Y:S01]  /*8c920*/  STL.64 [R1+0x250], R16 ;  /* 0x0002501001007387 */ /* 0x000fe20000100a00 */
[----:B------:R1:W-:Y:S03]  /*8c930*/  STL.64 [R1+0x258], R18 ;  /* 0x0002581201007387 */ /* 0x0003e60000100a00 */
[----:B-1----:R-:W3:Y:S01]  /*8c940*/  LDL.LU.64 R18, [R1+0x7b88] ;  /* 0x007b880001127983 */ /* 0x002ee20000300a00 */
[----:B------:R-:W3:Y:S02]  /*8c950*/  LDL.LU.64 R16, [R1+0x7b80] ;  /* 0x007b800001107983 */ /* 0x000ee40000300a00 */
[----:B------:R-:W-:Y:S02]  /*8c960*/  STL [R1+0x7a54], R0 ;  /* 0x007a540001007387 */ /* 0x000fe40000100800 */
[----:B------:R-:W-:Y:S01]  /*8c970*/  STL [R1+0x7a50], R25 ;  /* 0x007a501901007387 */ /* 0x000fe20000100800 */
[----:B------:R-:W-:Y:S01]  /*8c980*/  STL.64 [R1+0x7b10], R26 ;  /* 0x007b101a01007387 */ /* 0x000fe20000100a00 */
[----:B------:R1:W-:Y:S03]  /*8c990*/  STL [R1+0x7b08], R24 ;  /* 0x007b081801007387 */ /* 0x0003e60000100800 */
[----:B-1----:R-:W4:Y:S01]  /*8c9a0*/  LDL.LU R24, [R1+0x420] ;  /* 0x0004200001187983 */ /* 0x002f220000300800 */
[----:B------:R-:W4:Y:S02]  /*8c9b0*/  LDL.LU R25, [R1+0x424] ;  /* 0x0004240001197983 */ /* 0x000f240000300800 */
[----:B------:R-:W4:Y:S02]  /*8c9c0*/  LDL.LU R26, [R1+0x428] ;  /* 0x00042800011a7983 */ /* 0x000f240000300800 */
[----:B------:R-:W4:Y:S01]  /*8c9d0*/  LDL.LU R27, [R1+0x42c] ;  /* 0x00042c00011b7983 */ /* 0x000f220000300800 */
[----:B0-----:R0:W-:Y:S01]  /*8c9e0*/  STL.64 [R1+0x7960], R22 ;  /* 0x0079601601007387 */ /* 0x0011e20000100a00 */
[----:B------:R4:W-:Y:S03]  /*8c9f0*/  STL.64 [R1+0x7958], R20 ;  /* 0x0079581401007387 */ /* 0x0009e60000100a00 */
[----:B0-----:R-:W3:Y:S01]  /*8ca00*/  LDL.64 R22, [R1+0x158] ;  /* 0x0001580001167983 */ /* 0x001ee20000100a00 */
[----:B------:R-:W-:Y:S02]  /*8ca10*/  STL [R1+0x7668], R28 ;  /* 0x0076681c01007387 */ /* 0x000fe40000100800 */
[----:B--2---:R-:W-:-:S02]  /*8ca20*/  IMAD.MOV.U32 R8, RZ, RZ, R14 ;  /* 0x000000ffff087224 */ /* 0x004fc400078e000e */
[----:B------:R-:W-:Y:S01]  /*8ca30*/  IMAD.MOV.U32 R9, RZ, RZ, R15 ;  /* 0x000000ffff097224 */ /* 0x000fe200078e000f */
[----:B---3--:R-:W-:Y:S01]  /*8ca40*/  HMMA.16816.F32 R16, R4, R22, R16 ;  /* 0x000000160410723c */ /* 0x008fe20000001810 */
[----:B------:R-:W-:Y:S02]  /*8ca50*/  IMAD.MOV.U32 R2, RZ, RZ, R22 ;  /* 0x000000ffff027224 */ /* 0x000fe400078e0016 */
[----:B------:R-:W-:-:S05]  /*8ca60*/  IMAD.MOV.U32 R29, RZ, RZ, R23 ;  /* 0x000000ffff1d7224 */ /* 0x000fca00078e0017 */
[----:B----4-:R-:W-:Y:S11]  /*8ca70*/  HMMA.16816.F32 R20, R4, R14, R24 ;  /* 0x0000000e0414723c */ /* 0x010ff60000001818 */
[----:B------:R-:W-:Y:S04]  /*8ca80*/  @!UPT UIADD3 URZ, URZ, URZ, URZ ;  /* 0x0000003f3f3ff290 */ /* 0x000fe8000fffe03f */
[----:B------:R-:W-:Y:S01]  /*8ca90*/  STL.64 [R1+0x430], R16 ;  /* 0x0004301001007387 */ /* 0x000fe20000100a00 */
[----:B------:R0:W-:Y:S03]  /*8caa0*/  STL.64 [R1+0x438], R18 ;  /* 0x0004381201007387 */ /* 0x0001e60000100a00 */
[----:B0-----:R-:W2:Y:S01]  /*8cab0*/  LDL.LU.64 R18, [R1+0x7b78] ;  /* 0x007b780001127983 */ /* 0x001ea20000300a00 */
[----:B------:R-:W3:Y:S02]  /*8cac0*/  LDL.LU.64 R16, [R1+0x7b70] ;  /* 0x007b700001107983 */ /* 0x000ee40000300a00 */
[----:B------:R-:W-:Y:S02]  /*8cad0*/  STL [R1+0x7a5c], R29 ;  /* 0x007a5c1d01007387 */ /* 0x000fe40000100800 */
[----:B------:R-:W-:Y:S01]  /*8cae0*/  STL [R1+0x7a58], R2 ;  /* 0x007a580201007387 */ /* 0x000fe20000100800 */
[----:B------:R-:W-:Y:S01]  /*8caf0*/  STL.64 [R1+0x420], R20 ;  /* 0x0004201401007387 */ /* 0x000fe20000100a00 */
[----:B------:R-:W-:Y:S02]  /*8cb00*/  STL.64 [R1+0x428], R22 ;  /* 0x0004281601007387 */ /* 0x000fe40000100a00 */
[----:B------:R2:W-:Y:S02]  /*8cb10*/  STL.64 [R1+0x7a78], R10 ;  /* 0x007a780a01007387 */ /* 0x0005e40000100a00 */
[----:B------:R-:W-:Y:S01]  /*8cb20*/  STL.64 [R1+0x7a70], R8 ;  /* 0x007a700801007387 */ /* 0x000fe20000100a00 */
[----:B------:R-:W4:Y:S01]  /*8cb30*/  LDL.LU R12, [R1+0x380] ;  /* 0x00038000010c7983 */ /* 0x000f220000300800 */
[----:B------:R-:W4:Y:S02]  /*8cb40*/  LDL.LU R13, [R1+0x384] ;  /* 0x00038400010d7983 */ /* 0x000f240000300800 */
[----:B------:R-:W4:Y:S02]  /*8cb50*/  LDL.LU R14, [R1+0x388] ;  /* 0x00038800010e7983 */ /* 0x000f240000300800 */
[----:B------:R-:W4:Y:S02]  /*8cb60*/  LDL.LU R15, [R1+0x38c] ;  /* 0x00038c00010f7983 */ /* 0x000f240000300800 */
[----:B--2---:R-:W-:-:S02]  /*8cb70*/  IMAD.MOV.U32 R11, RZ, RZ, R19 ;  /* 0x000000ffff0b7224 */ /* 0x004fc400078e0013 */
[----:B---3--:R-:W-:Y:S01]  /*8cb80*/  IMAD.MOV.U32 R10, RZ, RZ, R16 ;  /* 0x000000ffff0a7224 */ /* 0x008fe200078e0010 */
[----:B----4-:R-:W-:Y:S01]  /*8cb90*/  STL.64 [R1+0x7a88], R14 ;  /* 0x007a880e01007387 */ /* 0x010fe20000100a00 */
[----:B------:R0:W-:Y:S02]  /*8cba0*/  STL.64 [R1+0x7a80], R12 ;  /* 0x007a800c01007387 */ /* 0x0001e40000100a00 */
[----:B------:R-:W2:Y:S02]  /*8cbb0*/  LDL.LU R16, [R1+0x7b68] ;  /* 0x007b680001107983 */ /* 0x000ea40000300800 */
[----:B------:R1:W-:Y:S01]  /*8cbc0*/  STL.64 [R1+0x7a90], R10 ;  /* 0x007a900a01007387 */ /* 0x0003e20000100a00 */
[----:B0-----:R-:W3:Y:S01]  /*8cbd0*/  LDL.LU R12, [R1+0x390] ;  /* 0x00039000010c7983 */ /* 0x001ee20000300800 */
[----:B------:R-:W3:Y:S02]  /*8cbe0*/  LDL.LU R13, [R1+0x394] ;  /* 0x00039400010d7983 */ /* 0x000ee40000300800 */
[----:B------:R-:W4:Y:S02]  /*8cbf0*/  LDL.LU R14, [R1+0x398] ;  /* 0x00039800010e7983 */ /* 0x000f240000300800 */
[----:B------:R-:W4:Y:S02]  /*8cc00*/  LDL.LU R15, [R1+0x39c] ;  /* 0x00039c00010f7983 */ /* 0x000f240000300800 */
[----:B-1----:R-:W-:-:S02]  /*8cc10*/  IMAD.MOV.U32 R10, RZ, RZ, R18 ;  /* 0x000000ffff0a7224 */ /* 0x002fc400078e0012 */
[----:B------:R-:W-:Y:S01]  /*8cc20*/  IMAD.MOV.U32 R11, RZ, RZ, R17 ;  /* 0x000000ffff0b7224 */ /* 0x000fe200078e0011 */
[----:B----4-:R-:W-:Y:S01]  /*8cc30*/  STL.64 [R1+0x7aa0], R14 ;  /* 0x007aa00e01007387 */ /* 0x010fe20000100a00 */
[----:B---3--:R-:W-:Y:S03]  /*8cc40*/  STL.64 [R1+0x7a98], R12 ;  /* 0x007a980c01007387 */ /* 0x008fe60000100a00 */
[----:B------:R2:W-:Y:S02]  /*8cc50*/  STL.64 [R1+0x7aa8], R10 ;  /* 0x007aa80a01007387 */ /* 0x0005e40000100a00 */
[----:B------:R-:W3:Y:S02]  /*8cc60*/  LDL.64 R18, [R1+0xe8] ;  /* 0x0000e80001127983 */ /* 0x000ee40000100a00 */
[----:B--2---:R-:W-:Y:S02]  /*8cc70*/  IMAD.MOV.U32 R10, RZ, RZ, R16 ;  /* 0x000000ffff0a7224 */ /* 0x004fe400078e0010 */
[----:B------:R-:W-:Y:S01]  /*8cc80*/  IMAD.MOV.U32 R11, RZ, RZ, R3 ;  /* 0x000000ffff0b7224 */ /* 0x000fe200078e0003 */
[----:B---3--:R-:W-:Y:S04]  /*8cc90*/  STL.64 [R1+0x7af0], R18 ;  /* 0x007af01201007387 */ /* 0x008fe80000100a00 */
[----:B------:R0:W-:Y:S02]  /*8cca0*/  STL.64 [R1+0x7ad0], R10 ;  /* 0x007ad00a01007387 */ /* 0x0001e40000100a00 */
[----:B------:R-:W2:Y:S02]  /*8ccb0*/  LDL.LU R8, [R1+0x240] ;  /* 0x0002400001087983 */ /* 0x000ea40000300800 */
[----:B------:R-:W2:Y:S01]  /*8ccc0*/  LDL.LU R9, [R1+0x244] ;  /* 0x0002440001097983 */ /* 0x000ea20000300800 */
[----:B0-----:R-:W3:Y:S01]  /*8ccd0*/  LDL.LU R10, [R1+0x248] ;  /* 0x00024800010a7983 */ /* 0x001ee20000300800 */
[----:B------:R-:W3:Y:S02]  /*8cce0*/  LDL.LU R11, [R1+0x24c] ;  /* 0x00024c00010b7983 */ /* 0x000ee40000300800 */
[----:B------:R-:W4:Y:S02]  /*8ccf0*/  LDL R18, [R1+0xf8] ;  /* 0x0000f80001127983 */ /* 0x000f240000100800 */
[----:B------:R-:W4:Y:S02]  /*8cd00*/  LDL R19, [R1+0xfc] ;  /* 0x0000fc0001137983 */ /* 0x000f240000100800 */
[----:B----4-:R0:W-:Y:S01]  /*8cd10*/  STL.64 [R1+0x7b18], R18 ;  /* 0x007b181201007387 */ /* 0x0101e20000100a00 */
[----:B------:R-:W4:Y:S02]  /*8cd20*/  LDL.LU R16, [R1+0x3e0] ;  /* 0x0003e00001107983 */ /* 0x000f240000300800 */
[----:B------:R-:W4:Y:S01]  /*8cd30*/  LDL.LU R17, [R1+0x3e4] ;  /* 0x0003e40001117983 */ /* 0x000f220000300800 */
[----:B0-----:R-:W2:Y:S01]  /*8cd40*/  LDL.LU R18, [R1+0x3e8] ;  /* 0x0003e80001127983 */ /* 0x001ea20000300800 */
[----:B------:R-:W2:Y:S03]  /*8cd50*/  LDL.LU R19, [R1+0x3ec] ;  /* 0x0003ec0001137983 */ /* 0x000ea60000300800 */
[----:B--2---:R0:W-:Y:S01]  /*8cd60*/  STL.64 [R1+0x7b28], R18 ;  /* 0x007b281201007387 */ /* 0x0041e20000100a00 */
[----:B----4-:R-:W-:Y:S03]  /*8cd70*/  STL.64 [R1+0x7b20], R16 ;  /* 0x007b201001007387 */ /* 0x010fe60000100a00 */
[----:B0-----:R-:W2:Y:S04]  /*8cd80*/  LDL R18, [R1+0x118] ;  /* 0x0001180001127983 */ /* 0x001ea80000100800 */
[----:B------:R-:W2:Y:S04]  /*8cd90*/  LDL R19, [R1+0x11c] ;  /* 0x00011c0001137983 */ /* 0x000ea80000100800 */
[----:B--2---:R0:W-:Y:S04]  /*8cda0*/  STL.64 [R1+0x7b38], R18 ;  /* 0x007b381201007387 */ /* 0x0041e80000100a00 */
[----:B0-----:R-:W2:Y:S04]  /*8cdb0*/  LDL.64 R18, [R1+0x128] ;  /* 0x0001280001127983 */ /* 0x001ea80000100a00 */
[----:B--2---:R-:W-:Y:S01]  /*8cdc0*/  STL.64 [R1+0x7b50], R18 ;  /* 0x007b501201007387 */ /* 0x004fe20000100a00 */
[----:B------:R-:W2:Y:S03]  /*8cdd0*/  LDL.64 R26, [R1+0x108] ;  /* 0x00010800011a7983 */ /* 0x000ea60000100a00 */
[----:B--2---:R0:W-:Y:S01]  /*8cde0*/  STL.64 [R1+0x7b30], R26 ;  /* 0x007b301a01007387 */ /* 0x0041e20000100a00 */
[----:B------:R-:W2:Y:S02]  /*8cdf0*/  LDL.LU R24, [R1+0x3f0] ;  /* 0x0003f00001187983 */ /* 0x000ea40000300800 */
[----:B------:R-:W2:Y:S01]  /*8ce00*/  LDL.LU R25, [R1+0x3f4] ;  /* 0x0003f40001197983 */ /* 0x000ea20000300800 */
[----:B0-----:R-:W4:Y:S01]  /*8ce10*/  LDL.LU R26, [R1+0x3f8] ;  /* 0x0003f800011a7983 */ /* 0x001f220000300800 */
[----:B------:R-:W4:Y:S02]  /*8ce20*/  LDL.LU R27, [R1+0x3fc] ;  /* 0x0003fc00011b7983 */ /* 0x000f240000300800 */
[----:B------:R-:W2:Y:S02]  /*8ce30*/  LDL R18, [R1+0x138] ;  /* 0x0001380001127983 */ /* 0x000ea40000100800 */
[----:B------:R-:W3:Y:S01]  /*8ce40*/  LDL R19, [R1+0x13c] ;  /* 0x00013c0001137983 */ /* 0x000ee20000100800 */
[----:B----4-:R-:W-:Y:S01]  /*8ce50*/  STL.64 [R1+0x7b48], R26 ;  /* 0x007b481a01007387 */ /* 0x010fe20000100a00 */
[----:B--2---:R0:W-:Y:S03]  /*8ce60*/  STL.64 [R1+0x7b40], R24 ;  /* 0x007b401801007387 */ /* 0x0041e60000100a00 */
[----:B0-----:R-:W2:Y:S01]  /*8ce70*/  LDL.LU R24, [R1+0x400] ;  /* 0x0004000001187983 */ /* 0x001ea20000300800 */
[----:B------:R-:W2:Y:S02]  /*8ce80*/  LDL.LU R25, [R1+0x404] ;  /* 0x0004040001197983 */ /* 0x000ea40000300800 */
[----:B------:R-:W4:Y:S02]  /*8ce90*/  LDL.LU R26, [R1+0x408] ;  /* 0x00040800011a7983 */ /* 0x000f240000300800 */
[----:B------:R-:W4:Y:S02]  /*8cea0*/  LDL.LU R27, [R1+0x40c] ;  /* 0x00040c00011b7983 */ /* 0x000f240000300800 */
[----:B----4-:R-:W-:Y:S01]  /*8ceb0*/  STL.64 [R1+0x7b60], R26 ;  /* 0x007b601a01007387 */ /* 0x010fe20000100a00 */
[----:B--2---:R0:W-:Y:S03]  /*8cec0*/  STL.64 [R1+0x7b58], R24 ;  /* 0x007b581801007387 */ /* 0x0041e60000100a00 */
[----:B0-----:R-:W2:Y:S01]  /*8ced0*/  LDL.LU R24, [R1+0x410] ;  /* 0x0004100001187983 */ /* 0x001ea20000300800 */
[----:B------:R-:W2:Y:S02]  /*8cee0*/  LDL.LU R25, [R1+0x414] ;  /* 0x0004140001197983 */ /* 0x000ea40000300800 */
[----:B------:R-:W2:Y:S02]  /*8cef0*/  LDL.LU R26, [R1+0x418] ;  /* 0x00041800011a7983 */ /* 0x000ea40000300800 */
[----:B------:R-:W2:Y:S01]  /*8cf00*/  LDL.LU R27, [R1+0x41c] ;  /* 0x00041c00011b7983 */ /* 0x000ea20000300800 */
[----:B---3--:R-:W-:Y:S01]  /*8cf10*/  STL.64 [R1+0x7ae8], R10 ;  /* 0x007ae80a01007387 */ /* 0x008fe20000100a00 */
[----:B------:R0:W-:Y:S03]  /*8cf20*/  STL.64 [R1+0x7ae0], R8 ;  /* 0x007ae00801007387 */ /* 0x0001e60000100a00 */
[----:B0-----:R-:W3:Y:S01]  /*8cf30*/  LDL.LU R8, [R1+0x3c0] ;  /* 0x0003c00001087983 */ /* 0x001ee20000300800 */
[----:B------:R-:W3:Y:S02]  /*8cf40*/  LDL.LU R9, [R1+0x3c4] ;  /* 0x0003c40001097983 */ /* 0x000ee40000300800 */
[----:B------:R-:W4:Y:S02]  /*8cf50*/  LDL.LU R10, [R1+0x3c8] ;  /* 0x0003c800010a7983 */ /* 0x000f240000300800 */
[----:B------:R-:W4:Y:S02]  /*8cf60*/  LDL.LU R11, [R1+0x3cc] ;  /* 0x0003cc00010b7983 */ /* 0x000f240000300800 */
[----:B----4-:R-:W-:Y:S01]  /*8cf70*/  STL.64 [R1+0x7b00], R10 ;  /* 0x007b000a01007387 */ /* 0x010fe20000100a00 */
[----:B---3--:R0:W-:Y:S03]  /*8cf80*/  STL.64 [R1+0x7af8], R8 ;  /* 0x007af80801007387 */ /* 0x0081e60000100a00 */
[----:B0-----:R-:W3:Y:S01]  /*8cf90*/  LDL.LU R8, [R1+0x3d0] ;  /* 0x0003d00001087983 */ /* 0x001ee20000300800 */
[----:B------:R-:W3:Y:S02]  /*8cfa0*/  LDL.LU R9, [R1+0x3d4] ;  /* 0x0003d40001097983 */ /* 0x000ee40000300800 */
[----:B------:R-:W3:Y:S02]  /*8cfb0*/  LDL.LU R10, [R1+0x3d8] ;  /* 0x0003d800010a7983 */ /* 0x000ee40000300800 */
[----:B------:R-:W3:Y:S01]  /*8cfc0*/  LDL.LU R11, [R1+0x3dc] ;  /* 0x0003dc00010b7983 */ /* 0x000ee20000300800 */
[----:B------:R-:W4:Y:S01]  /*8cfd0*/  LDL.LU R12, [R1+0x3a0] ;  /* 0x0003a000010c7983 */ /* 0x000f220000300800 */
[----:B------:R-:W4:Y:S02]  /*8cfe0*/  LDL.LU R13, [R1+0x3a4] ;  /* 0x0003a400010d7983 */ /* 0x000f240000300800 */
[----:B------:R-:W3:Y:S02]  /*8cff0*/  LDL.LU R14, [R1+0x3a8] ;  /* 0x0003a800010e7983 */ /* 0x000ee40000300800 */
[----:B------:R-:W3:Y:S01]  /*8d000*/  LDL.LU R15, [R1+0x3ac] ;  /* 0x0003ac00010f7983 */ /* 0x000ee20000300800 */
[----:B--2---:R-:W-:Y:S01]  /*8d010*/  HMMA.16816.F32 R16, R4, R18, R24 ;  /* 0x000000120410723c */ /* 0x004fe20000001818 */
[----:B---3--:R-:W-:Y:S01]  /*8d020*/  STL.64 [R1+0x7ab8], R14 ;  /* 0x007ab80e01007387 */ /* 0x008fe20000100a00 */
[----:B----4-:R0:W-:Y:S03]  /*8d030*/  STL.64 [R1+0x7ab0], R12 ;  /* 0x007ab00c01007387 */ /* 0x0101e60000100a00 */
[----:B0-----:R-:W2:Y:S01]  /*8d040*/  LDL.LU R12, [R1+0x3b0] ;  /* 0x0003b000010c7983 */ /* 0x001ea20000300800 */
[----:B------:R-:W2:Y:S02]  /*8d050*/  LDL.LU R13, [R1+0x3b4] ;  /* 0x0003b400010d7983 */ /* 0x000ea40000300800 */
[----:B------:R-:W2:Y:S02]  /*8d060*/  LDL.LU R14, [R1+0x3b8] ;  /* 0x0003b800010e7983 */ /* 0x000ea40000300800 */
[----:B------:R-:W2:Y:S01]  /*8d070*/  LDL.LU R15, [R1+0x3bc] ;  /* 0x0003bc00010f7983 */ /* 0x000ea20000300800 */
[----:B------:R-:W3:Y:S01]  /*8d080*/  LDL.LU R20, [R1+0x360] ;  /* 0x0003600001147983 */ /* 0x000ee20000300800 */
[----:B------:R-:W3:Y:S02]  /*8d090*/  LDL.LU R21, [R1+0x364] ;  /* 0x0003640001157983 */ /* 0x000ee40000300800 */
[----:B------:R-:W3:Y:S02]  /*8d0a0*/  LDL.LU R22, [R1+0x368] ;  /* 0x0003680001167983 */ /* 0x000ee40000300800 */
[----:B------:R-:W3:Y:S01]  /*8d0b0*/  LDL.LU R23, [R1+0x36c] ;  /* 0x00036c0001177983 */ /* 0x000ee20000300800 */
[----:B------:R-:W4:Y:S01]  /*8d0c0*/  LDL.LU.64 R26, [R1+0x7b60] ;  /* 0x007b6000011a7983 */ /* 0x000f220000300a00 */
[----:B------:R-:W4:Y:S05]  /*8d0d0*/  LDL.LU.64 R24, [R1+0x7b58] ;  /* 0x007b580001187983 */ /* 0x000f2a0000300a00 */
[----:B------:R-:W-:Y:S02]  /*8d0e0*/  STL [R1+0x410], R16 ;  /* 0x0004101001007387 */ /* 0x000fe40000100800 */
[----:B------:R0:W-:Y:S02]  /*8d0f0*/  STL.64 [R1+0x418], R18 ;  /* 0x0004181201007387 */ /* 0x0001e40000100a00 */
[----:B0-----:R-:W4:Y:S01]  /*8d100*/  LDL.LU.64 R18, [R1+0x7b50] ;  /* 0x007b500001127983 */ /* 0x001f220000300a00 */
[----:B------:R-:W-:-:S05]  /*8d110*/  IMAD.MOV.U32 R28, RZ, RZ, R17 ;  /* 0x000000ffff1c7224 */ /* 0x000fca00078e0011 */
[----:B------:R0:W-:Y:S01]  /*8d120*/  STL [R1+0x7690], R28 ;  /* 0x0076901c01007387 */ /* 0x0001e20000100800 */
[C---:B----4-:R-:W-:Y:S01]  /*8d130*/  HMMA.16816.F32 R24, R4.reuse, R18, R24 ;  /* 0x000000120418723c */ /* 0x050fe20000001818 */
[----:B------:R-:W-:Y:S02]  /*8d140*/  IMAD.MOV.U32 R3, RZ, RZ, R18 ;  /* 0x000000ffff037224 */ /* 0x000fe400078e0012 */
[----:B0-----:R-:W-:Y:S11]  /*8d150*/  IMAD.MOV.U32 R28, RZ, RZ, R19 ;  /* 0x000000ffff1c7224 */ /* 0x001ff600078e0013 */
[----:B------:R-:W-:Y:S09]  /*8d160*/  @!UPT UIADD3 URZ, URZ, URZ, URZ ;  /* 0x0000003f3f3ff290 */ /* 0x000ff2000fffe03f */
[----:B------:R-:W-:Y:S01]  /*8d170*/  STL.64 [R1+0x400], R24 ;  /* 0x0004001801007387 */ /* 0x000fe20000100a00 */
[----:B------:R0:W-:Y:S03]  /*8d180*/  STL.64 [R1+0x408], R26 ;  /* 0x0004081a01007387 */ /* 0x0001e60000100a00 */
[----:B0-----:R-:W4:Y:S01]  /*8d190*/  LDL.LU.64 R26, [R1+0x7b48] ;  /* 0x007b4800011a7983 */ /* 0x001f220000300a00 */
[----:B------:R-:W4:Y:S02]  /*8d1a0*/  LDL.LU.64 R24, [R1+0x7b40] ;  /* 0x007b400001187983 */ /* 0x000f240000300a00 */
[----:B------:R-:W4:Y:S02]  /*8d1b0*/  LDL.LU.64 R18, [R1+0x7b38] ;  /* 0x007b380001127983 */ /* 0x000f240000300a00 */
[C---:B----4-:R-:W-:Y:S01]  /*8d1c0*/  HMMA.16816.F32 R16, R4.reuse, R18, R24 ;  /* 0x000000120410723c */ /* 0x050fe20000001818 */
[----:B------:R-:W4:Y:S11]  /*8d1d0*/  LDL.LU.64 R26, [R1+0x7b30] ;  /* 0x007b3000011a7983 */ /* 0x000f360000300a00 */
[----:B------:R-:W-:Y:S11]  /*8d1e0*/  @!UPT UIADD3 URZ, URZ, URZ, URZ ;  /* 0x0000003f3f3ff290 */ /* 0x000ff6000fffe03f */
[----:B------:R-:W-:Y:S01]  /*8d1f0*/  STL.64 [R1+0x3f0], R16 ;  /* 0x0003f01001007387 */ /* 0x000fe20000100a00 */
[----:B------:R0:W-:Y:S03]  /*8d200*/  STL.64 [R1+0x3f8], R18 ;  /* 0x0003f81201007387 */ /* 0x0001e60000100a00 */
[----:B0-----:R-:W4:Y:S01]  /*8d210*/  LDL.LU.64 R18, [R1+0x7b28] ;  /* 0x007b280001127983 */ /* 0x001f220000300a00 */
[----:B------:R-:W4:Y:S02]  /*8d220*/  LDL.LU.64 R16, [R1+0x7b20] ;  /* 0x007b200001107983 */ /* 0x000f240000300a00 */
[C---:B----4-:R-:W-:Y:S11]  /*8d230*/  HMMA.16816.F32 R16, R4.reuse, R26, R16 ;  /* 0x0000001a0410723c */ /* 0x050ff60000001810 */
[----:B------:R-:W-:Y:S11]  /*8d240*/  @!UPT UIADD3 URZ, URZ, URZ, URZ ;  /* 0x0000003f3f3ff290 */ /* 0x000ff6000fffe03f */
[----:B------:R-:W-:Y:S01]  /*8d250*/  @!UPT UIADD3 URZ, URZ, URZ, URZ ;  /* 0x0000003f3f3ff290 */ /* 0x000fe2000fffe03f */
[----:B------:R-:W-:Y:S01]  /*8d260*/  STL.64 [R1+0x3e0], R16 ;  /* 0x0003e01001007387 */ /* 0x000fe20000100a00 */
[----:B------:R0:W-:Y:S03]  /*8d270*/  STL.64 [R1+0x3e8], R18 ;  /* 0x0003e81201007387 */ /* 0x0001e60000100a00 */
[----:B0-----:R-:W4:Y:S01]  /*8d280*/  LDL.LU.64 R18, [R1+0x7b18] ;  /* 0x007b180001127983 */ /* 0x001f220000300a00 */
[----:B------:R-:W-:Y:S02]  /*8d290*/  IMAD.MOV.U32 R0, RZ, RZ, R26 ;  /* 0x000000ffff007224 */ /* 0x000fe400078e001a */
[----:B------:R-:W-:Y:S02]  /*8d2a0*/  IMAD.MOV.U32 R25, RZ, RZ, R27 ;  /* 0x000000ffff197224 */ /* 0x000fe400078e001b */
[----:B------:R-:W2:Y:S01]  /*8d2b0*/  LDL.LU.64 R26, [R1+0x7b10] ;  /* 0x007b1000011a7983 */ /* 0x000ea20000300a00 */
[----:B------:R-:W2:Y:S01]  /*8d2c0*/  LDL.LU R24, [R1+0x7b08] ;  /* 0x007b080001187983 */ /* 0x000ea20000300800 */
[C---:B----4-:R-:W-:Y:S02]  /*8d2d0*/  HMMA.16816.F32 R16, R4.reuse, R18, R8 ;  /* 0x000000120410723c */ /* 0x050fe40000001808 */
[----:B------:R-:W4:Y:S01]  /*8d2e0*/  LDL.LU.64 R10, [R1+0x7b00] ;  /* 0x007b0000010a7983 */ /* 0x000f220000300a00 */
[----:B------:R-:W4:Y:S11]  /*8d2f0*/  LDL.LU.64 R8, [R1+0x7af8] ;  /* 0x007af80001087983 */ /* 0x000f360000300a00 */
[----:B------:R-:W-:Y:S09]  /*8d300*/  @!UPT UIADD3 URZ, URZ, URZ, URZ ;  /* 0x0000003f3f3ff290 */ /* 0x000ff2000fffe03f */
[----:B------:R-:W-:Y:S01]  /*8d310*/  STL.64 [R1+0x3d0], R16 ;  /* 0x0003d01001007387 */ /* 0x000fe20000100a00 */
[----:B------:R0:W-:Y:S03]  /*8d320*/  STL.64 [R1+0x3d8], R18 ;  /* 0x0003d81201007387 */ /* 0x0001e60000100a00 */
[----:B0-----:R-:W4:Y:S02]  /*8d330*/  LDL.LU.64 R18, [R1+0x7af0] ;  /* 0x007af00001127983 */ /* 0x001f240000300a00 */
[C---:B----4-:R-:W-:Y:S01]  /*8d340*/  HMMA.16816.F32 R8, R4.reuse, R18, R8 ;  /* 0x000000120408723c */ /* 0x050fe20000001808 */
[----:B------:R-:W-:Y:S02]  /*8d350*/  IMAD.MOV.U32 R29, RZ, RZ, R18 ;  /* 0x000000ffff1d7224 */ /* 0x000fe400078e0012 */
[----:B------:R-:W-:Y:S11]  /*8d360*/  IMAD.MOV.U32 R2, RZ, RZ, R19 ;  /* 0x000000ffff027224 */ /* 0x000ff600078e0013 */
[----:B------:R-:W-:Y:S09]  /*8d370*/  @!UPT UIADD3 URZ, URZ, URZ, URZ ;  /* 0x0000003f3f3ff290 */ /* 0x000ff2000fffe03f */
[----:B------:R-:W-:Y:S01]  /*8d380*/  STL.64 [R1+0x3c0], R8 ;  /* 0x0003c00801007387 */ /* 0x000fe20000100a00 */
[----:B------:R0:W-:Y:S03]  /*8d390*/  STL.64 [R1+0x3c8], R10 ;  /* 0x0003c80a01007387 */ /* 0x0001e60000100a00 */
[----:B0-----:R-:W4:Y:S01]  /*8d3a0*/  LDL.LU.64 R10, [R1+0x7ae8] ;  /* 0x007ae800010a7983 */ /* 0x001f220000300a00 */
[----:B------:R-:W4:Y:S02]  /*8d3b0*/  LDL.LU.64 R8, [R1+0x7ae0] ;  /* 0x007ae00001087983 */ /* 0x000f240000300a00 */
[----:B------:R-:W4:Y:S02]  /*8d3c0*/  LDL.LU.64 R18, [R1+0x7ad8] ;  /* 0x007ad80001127983 */ /* 0x000f240000300a00 */
[----:B----4-:R-:W-:Y:S01]  /*8d3d0*/  HMMA.16816.F32 R4, R4, R18, R8 ;  /* 0x000000120404723c */ /* 0x010fe20000001808 */
[----:B------:R-:W2:Y:S06]  /*8d3e0*/  LDL.LU.64 R10, [R1+0x7ad0] ;  /* 0x007ad000010a7983 */ /* 0x000eac0000300a00 */
[----:B------:R-:W-:-:S02]  /*8d3f0*/  IMAD.MOV.U32 R9, RZ, RZ, R18 ;  /* 0x000000ffff097224 */ /* 0x000fc400078e0012 */
[----:B------:R-:W-:Y:S11]  /*8d400*/  IMAD.MOV.U32 R8, RZ, RZ, R19 ;  /* 0x000000ffff087224 */ /* 0x000ff600078e0013 */
[----:B------:R-:W-:Y:S03]  /*8d410*/  @!UPT UIADD3 URZ, URZ, URZ, URZ ;  /* 0x0000003f3f3ff290 */ /* 0x000fe6000fffe03f */
[----:B------:R-:W-:Y:S01]  /*8d420*/  STL.64 [R1+0x240], R4 ;  /* 0x0002400401007387 */ /* 0x000fe20000100a00 */
[----:B------:R0:W-:Y:S02]  /*8d430*/  STL.64 [R1+0x248], R6 ;  /* 0x0002480601007387 */ /* 0x0001e40000100a00 */
[----:B------:R-:W2:Y:S02]  /*8d440*/  LDL.LU.64 R18, [R1+0x7ac8] ;  /* 0x007ac80001127983 */ /* 0x000ea40000300a00 */
[----:B------:R-:W2:Y:S01]  /*8d450*/  LDL.LU.64 R16, [R1+0x7ac0] ;  /* 0x007ac00001107983 */ /* 0x000ea20000300a00 */
[----:B0-----:R-:W4:Y:S04]  /*8d460*/  LDL R7, [R1+0x9dc] ;  /* 0x0009dc0001077983 */ /* 0x001f280000100800 */
[----:B----4-:R-:W0:Y:S04]  /*8d470*/  LDSM.16.MT88.4 R4, [R7+0x41800] ;  /* 0x041800000704783b */ /* 0x010e280000004200 */
[----:B0-----:R0:W-:Y:S02]  /*8d480*/  STL.64 [R1+0x7808], R6 ;  /* 0x0078080601007387 */ /* 0x0011e40000100a00 */
[----:B0-----:R-:W-:-:S02]  /*8d490*/  IMAD.MOV.U32 R6, RZ, RZ, R9 ;  /* 0x000000ffff067224 */ /* 0x001fc400078e0009 */
[----:B------:R-:W-:Y:S02]  /*8d4a0*/  IMAD.MOV.U32 R7, RZ, RZ, R8 ;  /* 0x000000ffff077224 */ /* 0x000fe400078e0008 */
[C---:B--2---:R-:W-:Y:S01]  /*8d4b0*/  HMMA.16816.F32 R8, R16.reuse, R10, R12 ;  /* 0x0000000a1008723c */ /* 0x044fe2000000180c */
[----:B------:R0:W-:Y:S02]  /*8d4c0*/  STL.64 [R1+0x7800], R4 ;  /* 0x0078000401007387 */ /* 0x0001e40000100a00 */
[----:B------:R1:W-:Y:S02]  /*8d4d0*/  STL.64 [R1+0x7988], R6 ;  /* 0x0079880601007387 */ /* 0x0003e40000100a00 */
[----:B0-----:R-:W2:Y:S01]  /*8d4e0*/  LDL.LU R4, [R1+0x370] ;  /* 0x0003700001047983 */ /* 0x001ea20000300800 */
[----:B------:R-:W2:Y:S02]  /*8d4f0*/  LDL.LU R5, [R1+0x374] ;  /* 0x0003740001057983 */ /* 0x000ea40000300800 */
[----:B-1----:R-:W2:Y:S02]  /*8d500*/  LDL.LU R6, [R1+0x378] ;  /* 0x0003780001067983 */ /* 0x002ea40000300800 */
[----:B------:R-:W2:Y:S01]  /*8d510*/  LDL.LU R7, [R1+0x37c] ;  /* 0x00037c0001077983 */ /* 0x000ea20000300800 */
[----:B------:R-:W4:Y:S01]  /*8d520*/  LDL.LU.64 R14, [R1+0x7ab8] ;  /* 0x007ab800010e7983 */ /* 0x000f220000300a00 */
[----:B------:R-:W4:Y:S11]  /*8d530*/  LDL.LU.64 R12, [R1+0x7ab0] ;  /* 0x007ab000010c7983 */ /* 0x000f360000300a00 */
[----:B------:R-:W-:Y:S01]  /*8d540*/  STL.64 [R1+0x3b0], R8 ;  /* 0x0003b00801007387 */ /* 0x000fe20000100a00 */
[----:B------:R0:W-:Y:S03]  /*8d550*/  STL.64 [R1+0x3b8], R10 ;  /* 0x0003b80a01007387 */ /* 0x0001e60000100a00 */
[----:B0-----:R-:W4:Y:S02]  /*8d560*/  LDL.LU.64 R10, [R1+0x7aa8] ;  /* 0x007aa800010a7983 */ /* 0x001f240000300a00 */
[C---:B----4-:R-:W-:Y:S02]  /*8d570*/  HMMA.16816.F32 R8, R16.reuse, R10, R12 ;  /* 0x0000000a1008723c */ /* 0x050fe4000000180c */
[----:B------:R-:W4:Y:S01]  /*8d580*/  LDL.LU.64 R14, [R1+0x7aa0] ;  /* 0x007aa000010e7983 */ /* 0x000f220000300a00 */
[----:B------:R-:W4:Y:S11]  /*8d590*/  LDL.LU.64 R12, [R1+0x7a98] ;  /* 0x007a9800010c7983 */ /* 0x000f360000300a00 */
[----:B------:R-:W-:Y:S09]  /*8d5a0*/  @!UPT UIADD3 URZ, URZ, URZ, URZ ;  /* 0x0000003f3f3ff290 */ /* 0x000ff2000fffe03f */
        /* <DEDUP_REMOVED lines=9> */
[----:B0-----:R-:W3:Y:S01]  /*8d640*/  LDL.LU.64 R10, [R1+0x7a78] ;  /* 0x007a7800010a7983 */ /* 0x001ee20000300a00 */
[----:B------:R-:W2:Y:S01]  /*8d650*/  LDL.LU.64 R8, [R1+0x7a70] ;  /* 0x007a700001087983 */ /* 0x000ea20000300a00 */
[C---:B----4-:R-:W-:Y:S11]  /*8d660*/  HMMA.16816.F32 R12, R16.reuse, R26, R12 ;  /* 0x0000001a100c723c */ /* 0x050ff6000000180c */
[----:B------:R-:W-:Y:S11]  /*8d670*/  @!UPT UIADD3 URZ, URZ, URZ, URZ ;  /* 0x0000003f3f3ff290 */ /* 0x000ff6000fffe03f */
[----:B------:R-:W-:Y:S01]  /*8d680*/  @!UPT UIADD3 URZ, URZ, URZ, URZ ;  /* 0x0000003f3f3ff290 */ /* 0x000fe2000fffe03f */
[----:B------:R-:W-:Y:S01]  /*8d690*/  STL.64 [R1+0x380], R12 ;  /* 0x0003800c01007387 */ /* 0x000fe20000100a00 */
[----:B------:R0:W-:Y:S03]  /*8d6a0*/  STL.64 [R1+0x388], R14 ;  /* 0x0003880e01007387 */ /* 0x0001e60000100a00 */
[----:B0-----:R-:W2:Y:S01]  /*8d6b0*/  LDL.LU.64 R14, [R1+0x7a68] ;  /* 0x007a6800010e7983 */ /* 0x001ea20000300a00 */
[----:B------:R-:W4:Y:S02]  /*8d6c0*/  LDL.LU.64 R12, [R1+0x7a60] ;  /* 0x007a6000010c7983 */ /* 0x000f240000300a00 */
[----:B------:R-:W-:Y:S02]  /*8d6d0*/  STL.64 [R1+0x79e0], R26 ;  /* 0x0079e01a01007387 */ /* 0x000fe40000100a00 */
[----:B------:R-:W-:Y:S01]  /*8d6e0*/  STL [R1+0x79d8], R24 ;  /* 0x0079d81801007387 */ /* 0x000fe20000100800 */
[C---:B--2---:R-:W-:Y:S01]  /*8d6f0*/  HMMA.16816.F32 R4, R16.reuse, R14, R4 ;  /* 0x0000000e1004723c */ /* 0x044fe20000001804 */
[----:B------:R-:W-:Y:S01]  /*8d700*/  STL.64 [R1+0x7910], R14 ;  /* 0x0079100e01007387 */ /* 0x000fe20000100a00 */
[----:B----4-:R0:W-:Y:S11]  /*8d710*/  STL.64 [R1+0x7908], R12 ;  /* 0x0079080c01007387 */ /* 0x0101f60000100a00 */
[----:B------:R-:W-:Y:S10]  /*8d720*/  @!UPT UIADD3 URZ, URZ, URZ, URZ ;  /* 0x0000003f3f3ff290 */ /* 0x000ff4000fffe03f */
[----:B------:R-:W-:Y:S01]  /*8d730*/  STL.64 [R1+0x370], R4 ;  /* 0x0003700401007387 */ /* 0x000fe20000100a00 */
[----:B------:R3:W-:Y:S02]  /*8d740*/  STL.64 [R1+0x378], R6 ;  /* 0x0003780601007387 */ /* 0x0007e40000100a00 */
[----:B0-----:R-:W2:Y:S01]  /*8d750*/  LDL.LU R12, [R1+0x1f0] ;  /* 0x0001f000010c7983 */ /* 0x001ea20000300800 */
[----:B---3--:R-:W-:Y:S11]  /*8d760*/  HMMA.16816.F32 R4, R16, R10, R20 ;  /* 0x0000000a1004723c */ /* 0x008ff60000001814 */
[----:B------:R-:W-:Y:S11]  /*8d770*/  @!UPT UIADD3 URZ, URZ, URZ, URZ ;  /* 0x0000003f3f3ff290 */ /* 0x000ff6000fffe03f */
[----:B------:R-:W-:Y:S01]  /*8d780*/  @!UPT UIADD3 URZ, URZ, URZ, URZ ;  /* 0x0000003f3f3ff290 */ /* 0x000fe2000fffe03f */
[----:B------:R-:W-:Y:S01]  /*8d790*/  STL.64 [R1+0x360], R4 ;  /* 0x0003600401007387 */ /* 0x000fe20000100a00 */
[----:B------:R-:W-:Y:S02]  /*8d7a0*/  STL.64 [R1+0x368], R6 ;  /* 0x0003680601007387 */ /* 0x000fe40000100a00 */
[----:B------:R-:W2:Y:S02]  /*8d7b0*/  LDL.LU R13, [R1+0x1f4] ;  /* 0x0001f400010d7983 */ /* 0x000ea40000300800 */
[----:B------:R-:W3:Y:S01]  /*8d7c0*/  LDL.LU R14, [R1+0x1f8] ;  /* 0x0001f800010e7983 */ /* 0x000ee20000300800 */
[----:B------:R-:W3:Y:S01]  /*8d7d0*/  LDL.LU R15, [R1+0x1fc] ;  /* 0x0001fc00010f7983 */ /* 0x000ee20000300800 */
[----:B------:R-:W4:Y:S02]  /*8d7e0*/  LDL.LU R20, [R1+0x230] ;  /* 0x0002300001147983 */ /* 0x000f240000300800 */
[----:B------:R-:W4:Y:S02]  /*8d7f0*/  LDL.LU R21, [R1+0x234] ;  /* 0x0002340001157983 */ /* 0x000f240000300800 */
[----:B------:R-:W2:Y:S01]  /*8d800*/  LDL.LU R22, [R1+0x238] ;  /* 0x0002380001167983 */ /* 0x000ea20000300800 */
[----:B------:R-:W2:Y:S04]  /*8d810*/  LDL.LU R23, [R1+0x23c] ;  /* 0x00023c0001177983 */ /* 0x000ea80000300800 */
[----:B--2---:R0:W-:Y:S01]  /*8d820*/  STL.64 [R1+0x7970], R22 ;  /* 0x0079701601007387 */ /* 0x0041e20000100a00 */
[----:B----4-:R-:W-:Y:S02]  /*8d830*/  STL.64 [R1+0x7968], R20 ;  /* 0x0079681401007387 */ /* 0x010fe40000100a00 */
[----:B0-----:R-:W-:-:S02]  /*8d840*/  IMAD.MOV.U32 R22, RZ, RZ, R29 ;  /* 0x000000ffff167224 */ /* 0x001fc400078e001d */
[----:B------:R-:W-:Y:S01]  /*8d850*/  IMAD.MOV.U32 R23, RZ, RZ, R2 ;  /* 0x000000ffff177224 */ /* 0x000fe200078e0002 */
[----:B------:R-:W2:Y:S01]  /*8d860*/  LDL.LU R29, [R1+0x7a5c] ;  /* 0x007a5c00011d7983 */ /* 0x000ea20000300800 */
[----:B------:R-:W4:Y:S02]  /*8d870*/  LDL.LU R2, [R1+0x7a58] ;  /* 0x007a580001027983 */ /* 0x000f240000300800 */
[----:B------:R-:W2:Y:S02]  /*8d880*/  LDL.LU R4, [R1+0x2e0] ;  /* 0x0002e00001047983 */ /* 0x000ea40000300800 */
[----:B------:R-:W2:Y:S01]  /*8d890*/  LDL.LU R5, [R1+0x2e4] ;  /* 0x0002e40001057983 */ /* 0x000ea20000300800 */
[----:B------:R-:W2:Y:S01]  /*8d8a0*/  LDL.LU R6, [R1+0x2e8] ;  /* 0x0002e80001067983 */ /* 0x000ea20000300800 */
[----:B------:R-:W2:Y:S03]  /*8d8b0*/  LDL.LU R7, [R1+0x2ec] ;  /* 0x0002ec0001077983 */ /* 0x000ea60000300800 */
[----:B--2---:R0:W-:Y:S01]  /*8d8c0*/  STL.64 [R1+0x7998], R6 ;  /* 0x0079980601007387 */ /* 0x0041e20000100a00 */
[----:B------:R-:W-:Y:S02]  /*8d8d0*/  STL.64 [R1+0x7990], R4 ;  /* 0x0079900401007387 */ /* 0x000fe40000100a00 */
[----:B0-----:R-:W-:-:S02]  /*8d8e0*/  IMAD.MOV.U32 R6, RZ, RZ, R0 ;  /* 0x000000ffff067224 */ /* 0x001fc400078e0000 */
[----:B------:R-:W-:Y:S01]  /*8d8f0*/  IMAD.MOV.U32 R7, RZ, RZ, R25 ;  /* 0x000000ffff077224 */ /* 0x000fe200078e0019 */
[----:B------:R-:W2:Y:S01]  /*8d900*/  LDL.LU R0, [R1+0x7a54] ;  /* 0x007a540001007983 */ /* 0x000ea20000300800 */
[----:B------:R-:W2:Y:S03]  /*8d910*/  LDL.LU R25, [R1+0x7a50] ;  /* 0x007a500001197983 */ /* 0x000ea60000300800 */
[----:B------:R-:W-:Y:S01]  /*8d920*/  STL.64 [R1+0x79a8], R6 ;  /* 0x0079a80601007387 */ /* 0x000fe20000100a00 */
[----:B------:R0:W-:Y:S03]  /*8d930*/  STL.64 [R1+0x7980], R22 ;  /* 0x0079801601007387 */ /* 0x0001e60000100a00 */
[----:B0-----:R-:W2:Y:S04]  /*8d940*/  LDL.64 R22, [R1+0xf8] ;  /* 0x0000f80001167983 */ /* 0x001ea80000100a00 */
[----:B--2---:R0:W-:Y:S01]  /*8d950*/  STL.64 [R1+0x79a0], R22 ;  /* 0x0079a01601007387 */ /* 0x0041e20000100a00 */
[----:B------:R-:W2:Y:S02]  /*8d960*/  LDL.LU R20, [R1+0x2f0] ;  /* 0x0002f00001147983 */ /* 0x000ea40000300800 */
[----:B------:R-:W2:Y:S01]  /*8d970*/  LDL.LU R21, [R1+0x2f4] ;  /* 0x0002f40001157983 */ /* 0x000ea20000300800 */
[----:B0-----:R-:W2:Y:S01]  /*8d980*/  LDL.LU R22, [R1+0x2f8] ;  /* 0x0002f80001167983 */ /* 0x001ea20000300800 */
[----:B------:R-:W2:Y:S03]  /*8d990*/  LDL.LU R23, [R1+0x2fc] ;  /* 0x0002fc0001177983 */ /* 0x000ea60000300800 */
[----:B--2---:R-:W-:Y:S01]  /*8d9a0*/  STL.64 [R1+0x79b8], R22 ;  /* 0x0079b81601007387 */ /* 0x004fe20000100a00 */
[----:B------:R0:W-:Y:S03]  /*8d9b0*/  STL.64 [R1+0x79b0], R20 ;  /* 0x0079b01401007387 */ /* 0x0001e60000100a00 */
[----:B0-----:R-:W2:Y:S01]  /*8d9c0*/  LDL.LU R20, [R1+0x300] ;  /* 0x0003000001147983 */ /* 0x001ea20000300800 */
[----:B------:R-:W2:Y:S02]  /*8d9d0*/  LDL.LU R21, [R1+0x304] ;  /* 0x0003040001157983 */ /* 0x000ea40000300800 */
[----:B------:R-:W2:Y:S02]  /*8d9e0*/  LDL.LU R22, [R1+0x308] ;  /* 0x0003080001167983 */ /* 0x000ea40000300800 */
[----:B------:R-:W2:Y:S02]  /*8d9f0*/  LDL.LU R23, [R1+0x30c] ;  /* 0x00030c0001177983 */ /* 0x000ea40000300800 */
[----:B--2---:R0:W-:Y:S01]  /*8da00*/  STL.64 [R1+0x79c8], R22 ;  /* 0x0079c81601007387 */ /* 0x0041e20000100a00 */
[----:B------:R-:W-:Y:S02]  /*8da10*/  STL.64 [R1+0x79c0], R20 ;  /* 0x0079c01401007387 */ /* 0x000fe40000100a00 */
[----:B0-----:R-:W-:-:S02]  /*8da20*/  IMAD.MOV.U32 R22, RZ, RZ, R3 ;  /* 0x000000ffff167224 */ /* 0x001fc400078e0003 */
[----:B------:R-:W-:Y:S01]  /*8da30*/  IMAD.MOV.U32 R23, RZ, RZ, R28 ;  /* 0x000000ffff177224 */ /* 0x000fe200078e001c */
[----:B------:R-:W2:Y:S04]  /*8da40*/  LDL.LU R3, [R1+0x7a4c] ;  /* 0x007a4c0001037983 */ /* 0x000ea80000300800 */
[----:B------:R-:W-:Y:S01]  /*8da50*/  STL.64 [R1+0x79e8], R22 ;  /* 0x0079e81601007387 */ /* 0x000fe20000100a00 */
[----:B------:R-:W2:Y:S03]  /*8da60*/  LDL.64 R6, [R1+0x118] ;  /* 0x0001180001067983 */ /* 0x000ea60000100a00 */
[----:B--2---:R0:W-:Y:S01]  /*8da70*/  STL.64 [R1+0x79d0], R6 ;  /* 0x0079d00601007387 */ /* 0x0041e20000100a00 */
[----:B------:R-:W2:Y:S02]  /*8da80*/  LDL.LU R4, [R1+0x310] ;  /* 0x0003100001047983 */ /* 0x000ea40000300800 */
[----:B------:R-:W2:Y:S01]  /*8da90*/  LDL.LU R5, [R1+0x314] ;  /* 0x0003140001057983 */ /* 0x000ea20000300800 */
[----:B0-----:R-:W2:Y:S01]  /*8daa0*/  LDL.LU R6, [R1+0x318] ;  /* 0x0003180001067983 */ /* 0x001ea20000300800 */
[----:B------:R-:W2:Y:S03]  /*8dab0*/  LDL.LU R7, [R1+0x31c] ;  /* 0x00031c0001077983 */ /* 0x000ea60000300800 */
[----:B--2---:R0:W-:Y:S01]  /*8dac0*/  STL.64 [R1+0x79f8], R6 ;  /* 0x0079f80601007387 */ /* 0x0041e20000100a00 */
[----:B------:R-:W-:Y:S02]  /*8dad0*/  STL.64 [R1+0x79f0], R4 ;  /* 0x0079f00401007387 */ /* 0x000fe40000100a00 */
[----:B------:R-:W2:Y:S02]  /*8dae0*/  LDL.LU R20, [R1+0x320] ;  /* 0x0003200001147983 */ /* 0x000ea40000300800 */
[----:B------:R-:W2:Y:S01]  /*8daf0*/  LDL.LU R21, [R1+0x324] ;  /* 0x0003240001157983 */ /* 0x000ea20000300800 */
[----:B------:R-:W2:Y:S01]  /*8db00*/  LDL.LU R22, [R1+0x328] ;  /* 0x0003280001167983 */ /* 0x000ea20000300800 */
[----:B------:R-:W2:Y:S02]  /*8db10*/  LDL.LU R23, [R1+0x32c] ;  /* 0x00032c0001177983 */ /* 0x000ea40000300800 */
[----:B0-----:R-:W-:-:S02]  /*8db20*/  IMAD.MOV.U32 R6, RZ, RZ, R8 ;  /* 0x000000ffff067224 */ /* 0x001fc400078e0008 */
[----:B------:R-:W-:Y:S01]  /*8db30*/  IMAD.MOV.U32 R7, RZ, RZ, R9 ;  /* 0x000000ffff077224 */ /* 0x000fe200078e0009 */
[----:B--2---:R-:W-:Y:S01]  /*8db40*/  STL.64 [R1+0x7a08], R22 ;  /* 0x007a081601007387 */ /* 0x004fe20000100a00 */
[----:B------:R0:W-:Y:S02]  /*8db50*/  STL.64 [R1+0x7a00], R20 ;  /* 0x007a001401007387 */ /* 0x0001e40000100a00 */
[----:B------:R-:W2:Y:S02]  /*8db60*/  LDL.LU R8, [R1+0x7a48] ;  /* 0x007a480001087983 */ /* 0x000ea40000300800 */
[----:B------:R-:W2:Y:S01]  /*8db70*/  LDL.LU R9, [R1+0x7a44] ;  /* 0x007a440001097983 */ /* 0x000ea20000300800 */
[----:B------:R4:W-:Y:S04]  /*8db80*/  STL.64 [R1+0x7a10], R6 ;  /* 0x007a100601007387 */ /* 0x0009e80000100a00 */
[----:B0-----:R-:W2:Y:S01]  /*8db90*/  LDL.LU R20, [R1+0x330] ;  /* 0x0003300001147983 */ /* 0x001ea20000300800 */
[----:B------:R-:W2:Y:S02]  /*8dba0*/  LDL.LU R21, [R1+0x334] ;  /* 0x0003340001157983 */ /* 0x000ea40000300800 */
[----:B------:R-:W2:Y:S02]  /*8dbb0*/  LDL.LU R22, [R1+0x338] ;  /* 0x0003380001167983 */ /* 0x000ea40000300800 */
[----:B------:R-:W2:Y:S02]  /*8dbc0*/  LDL.LU R23, [R1+0x33c] ;  /* 0x00033c0001177983 */ /* 0x000ea40000300800 */
[----:B----4-:R-:W-:-:S02]  /*8dbd0*/  IMAD.MOV.U32 R6, RZ, RZ, R2 ;  /* 0x000000ffff067224 */ /* 0x010fc400078e0002 */
[----:B------:R-:W-:Y:S01]  /*8dbe0*/  IMAD.MOV.U32 R7, RZ, RZ, R29 ;  /* 0x000000ffff077224 */ /* 0x000fe200078e001d */
[----:B--2---:R-:W-:Y:S01]  /*8dbf0*/  STL.64 [R1+0x7a20], R22 ;  /* 0x007a201601007387 */ /* 0x004fe20000100a00 */
[----:B------:R0:W-:Y:S02]  /*8dc00*/  STL.64 [R1+0x7a18], R20 ;  /* 0x007a181401007387 */ /* 0x0001e40000100a00 */
[----:B------:R-:W2:Y:S02]  /*8dc10*/  LDL.LU R2, [R1+0x7a40] ;  /* 0x007a400001027983 */ /* 0x000ea40000300800 */
[----:B------:R-:W-:Y:S01]  /*8dc20*/  STL.64 [R1+0x7a28], R6 ;  /* 0x007a280601007387 */ /* 0x000fe20000100a00 */
[----:B0-----:R-:W4:Y:S01]  /*8dc30*/  LDL.LU R20, [R1+0x340] ;  /* 0x0003400001147983 */ /* 0x001f220000300800 */
[----:B------:R-:W4:Y:S02]  /*8dc40*/  LDL.LU R21, [R1+0x344] ;  /* 0x0003440001157983 */ /* 0x000f240000300800 */
[----:B------:R-:W2:Y:S02]  /*8dc50*/  LDL.LU R22, [R1+0x348] ;  /* 0x0003480001167983 */ /* 0x000ea40000300800 */
[----:B------:R-:W2:Y:S02]  /*8dc60*/  LDL.LU R23, [R1+0x34c] ;  /* 0x00034c0001177983 */ /* 0x000ea40000300800 */
[----:B--2---:R-:W-:Y:S01]  /*8dc70*/  STL.64 [R1+0x7a38], R22 ;  /* 0x007a381601007387 */ /* 0x004fe20000100a00 */
[----:B----4-:R0:W-:Y:S03]  /*8dc80*/  STL.64 [R1+0x7a30], R20 ;  /* 0x007a301401007387 */ /* 0x0101e60000100a00 */
[----:B0-----:R-:W2:Y:S01]  /*8dc90*/  LDL.LU R20, [R1+0x350] ;  /* 0x0003500001147983 */ /* 0x001ea20000300800 */
[----:B------:R-:W2:Y:S02]  /*8dca0*/  LDL.LU R21, [R1+0x354] ;  /* 0x0003540001157983 */ /* 0x000ea40000300800 */
[----:B------:R-:W2:Y:S02]  /*8dcb0*/  LDL.LU R22, [R1+0x358] ;  /* 0x0003580001167983 */ /* 0x000ea40000300800 */
[----:B------:R-:W2:Y:S01]  /*8dcc0*/  LDL.LU R23, [R1+0x35c] ;  /* 0x00035c0001177983 */ /* 0x000ea20000300800 */
[----:B------:R-:W4:Y:S01]  /*8dcd0*/  LDL.64 R26, [R1+0x138] ;  /* 0x00013800011a7983 */ /* 0x000f220000100a00 */
[----:B---3--:R0:W-:Y:S02]  /*8dce0*/  STL.64 [R1+0x7920], R14 ;  /* 0x0079200e01007387 */ /* 0x0081e40000100a00 */
[----:B------:R-:W-:Y:S01]  /*8dcf0*/  STL.64 [R1+0x7918], R12 ;  /* 0x0079180c01007387 */ /* 0x000fe20000100a00 */
[----:B0-----:R-:W3:Y:S04]  /*8dd00*/  LDL.LU.64 R14, [R1+0x8] ;  /* 0x00000800010e7983 */ /* 0x001ee80000300a00 */
[----:B---3--:R0:W-:Y:S04]  /*8dd10*/  STL.64 [R1+0x7938], R14 ;  /* 0x0079380e01007387 */ /* 0x0081e80000100a00 */
[----:B0-----:R-:W3:Y:S04]  /*8dd20*/  LDL.LU.64 R14, [R1+0x18] ;  /* 0x00001800010e7983 */ /* 0x001ee80000300a00 */
[----:B---3--:R0:W-:Y:S04]  /*8dd30*/  STL.64 [R1+0x7940], R14 ;  /* 0x0079400e01007387 */ /* 0x0081e80000100a00 */
[----:B0-----:R-:W3:Y:S04]  /*8dd40*/  LDL.LU.64 R14, [R1+0x28] ;  /* 0x00002800010e7983 */ /* 0x001ee80000300a00 */
[----:B---3--:R0:W-:Y:S01]  /*8dd50*/  STL.64 [R1+0x7978], R14 ;  /* 0x0079780e01007387 */ /* 0x0081e20000100a00 */
[----:B------:R-:W3:Y:S02]  /*8dd60*/  LDL.LU R12, [R1+0x2d0] ;  /* 0x0002d000010c7983 */ /* 0x000ee40000300800 */
[----:B------:R-:W3:Y:S01]  /*8dd70*/  LDL.LU R13, [R1+0x2d4] ;  /* 0x0002d400010d7983 */ /* 0x000ee20000300800 */
[----:B0-----:R-:W3:Y:S01]  /*8dd80*/  LDL.LU R14, [R1+0x2d8] ;  /* 0x0002d800010e7983 */ /* 0x001ee20000300800 */
[----:B------:R-:W3:Y:S02]  /*8dd90*/  LDL.LU R15, [R1+0x2dc] ;  /* 0x0002dc00010f7983 */ /* 0x000ee40000300800 */
[----:B------:R-:W-:Y:S02]  /*8dda0*/  STL.64 [R1+0x7900], R10 ;  /* 0x0079000a01007387 */ /* 0x000fe40000100a00 */
[----:B------:R0:W-:Y:S02]  /*8ddb0*/  STL.64 [R1+0x78f8], R8 ;  /* 0x0078f80801007387 */ /* 0x0001e40000100a00 */
[----:B0-----:R-:W3:Y:S01]  /*8ddc0*/  LDL.LU R8, [R1+0x1e0] ;  /* 0x0001e00001087983 */ /* 0x001ee20000300800 */
[----:B------:R-:W3:Y:S02]  /*8ddd0*/  LDL.LU R9, [R1+0x1e4] ;  /* 0x0001e40001097983 */ /* 0x000ee40000300800 */
[----:B------:R-:W3:Y:S02]  /*8dde0*/  LDL.LU R10, [R1+0x1e8] ;  /* 0x0001e800010a7983 */ /* 0x000ee40000300800 */
[----:B------:R-:W3:Y:S02]  /*8ddf0*/  LDL.LU R11, [R1+0x1ec] ;  /* 0x0001ec00010b7983 */ /* 0x000ee40000300800 */
[----:B------:R-:W-:-:S02]  /*8de00*/  IMAD.MOV.U32 R6, RZ, RZ, R25 ;  /* 0x000000ffff067224 */ /* 0x000fc400078e0019 */
[----:B------:R-:W-:-:S07]  /*8de10*/  IMAD.MOV.U32 R7, RZ, RZ, R0 ;  /* 0x000000ffff077224 */ /* 0x000fce00078e0000 */
[C---:B--2---:R-:W-:Y:S01]  /*8de20*/  HMMA.16816.F32 R4, R16.reuse, R6, R20 ;  /* 0x000000061004723c */ /* 0x044fe20000001814 */
[----:B---3--:R-:W-:Y:S01]  /*8de30*/  STL.64 [R1+0x7930], R10 ;  /* 0x0079300a01007387 */ /* 0x008fe20000100a00 */
[----:B------:R0:W-:Y:S03]  /*8de40*/  STL.64 [R1+0x7928], R8 ;  /* 0x0079280801007387 */ /* 0x0001e60000100a00 */
[----:B0-----:R-:W2:Y:S01]  /*8de50*/  LDL.LU R8, [R1+0x200] ;  /* 0x0002000001087983 */ /* 0x001ea20000300800 */
[----:B------:R-:W2:Y:S02]  /*8de60*/  LDL.LU R9, [R1+0x204] ;  /* 0x0002040001097983 */ /* 0x000ea40000300800 */
[----:B------:R-:W3:Y:S02]  /*8de70*/  LDL.LU R10, [R1+0x208] ;  /* 0x00020800010a7983 */ /* 0x000ee40000300800 */
[----:B------:R-:W3:Y:S02]  /*8de80*/  LDL.LU R11, [R1+0x20c] ;  /* 0x00020c00010b7983 */ /* 0x000ee40000300800 */
[----:B---3--:R-:W-:Y:S01]  /*8de90*/  STL.64 [R1+0x7950], R10 ;  /* 0x0079500a01007387 */ /* 0x008fe20000100a00 */
[----:B--2---:R0:W-:Y:S03]  /*8dea0*/  STL.64 [R1+0x7948], R8 ;  /* 0x0079480801007387 */ /* 0x0041e60000100a00 */
[----:B0-----:R-:W2:Y:S01]  /*8deb0*/  LDL.LU R8, [R1+0x220] ;  /* 0x0002200001087983 */ /* 0x001ea20000300800 */
[----:B------:R-:W2:Y:S02]  /*8dec0*/  LDL.LU R9, [R1+0x224] ;  /* 0x0002240001097983 */ /* 0x000ea40000300800 */
[----:B------:R-:W2:Y:S02]  /*8ded0*/  LDL.LU R10, [R1+0x228] ;  /* 0x00022800010a7983 */ /* 0x000ea40000300800 */
[----:B------:R-:W2:Y:S01]  /*8dee0*/  LDL.LU R11, [R1+0x22c] ;  /* 0x00022c00010b7983 */ /* 0x000ea20000300800 */
[----:B------:R-:W3:Y:S01]  /*8def0*/  LDL.LU.64 R22, [R1+0x7a38] ;  /* 0x007a380001167983 */ /* 0x000ee20000300a00 */
[----:B------:R-:W3:Y:S02]  /*8df00*/  LDL.LU.64 R20, [R1+0x7a30] ;  /* 0x007a300001147983 */ /* 0x000ee40000300a00 */
[----:B------:R-:W-:Y:S02]  /*8df10*/  STL.64 [R1+0x350], R4 ;  /* 0x0003500401007387 */ /* 0x000fe40000100a00 */
[----:B------:R0:W-:Y:S02]  /*8df20*/  STL.64 [R1+0x358], R6 ;  /* 0x0003580601007387 */ /* 0x0001e40000100a00 */
[----:B0-----:R-:W3:Y:S02]  /*8df30*/  LDL.LU.64 R6, [R1+0x7a28] ;  /* 0x007a280001067983 */ /* 0x001ee40000300a00 */
[C---:B---3--:R-:W-:Y:S02]  /*8df40*/  HMMA.16816.F32 R4, R16.reuse, R6, R20 ;  /* 0x000000061004723c */ /* 0x048fe40000001814 */
[----:B------:R-:W3:Y:S01]  /*8df50*/  LDL.LU.64 R22, [R1+0x7a20] ;  /* 0x007a200001167983 */ /* 0x000ee20000300a00 */
[----:B------:R-:W3:Y:S11]  /*8df60*/  LDL.LU.64 R20, [R1+0x7a18] ;  /* 0x007a180001147983 */ /* 0x000ef60000300a00 */
[----:B------:R-:W-:Y:S09]  /*8df70*/  @!UPT UIADD3 URZ, URZ, URZ, URZ ;  /* 0x0000003f3f3ff290 */ /* 0x000ff2000fffe03f */
[----:B------:R-:W-:Y:S01]  /*8df80*/  STL.64 [R1+0x340], R4 ;  /* 0x0003400401007387 */ /* 0x000fe20000100a00 */
[----:B------:R0:W-:Y:S03]  /*8df90*/  STL.64 [R1+0x348], R6 ;  /* 0x0003480601007387 */ /* 0x0001e60000100a00 */
[----:B0-----:R-:W3:Y:S02]  /*8dfa0*/  LDL.LU.64 R6, [R1+0x7a10] ;  /* 0x007a100001067983 */ /* 0x001ee40000300a00 */
[C---:B---3--:R-:W-:Y:S02]  /*8dfb0*/  HMMA.16816.F32 R4, R16.reuse, R6, R20 ;  /* 0x000000061004723c */ /* 0x048fe40000001814 */
[----:B------:R-:W4:Y:S01]  /*8dfc0*/  LDL.LU.64 R22, [R1+0x7a08] ;  /* 0x007a080001167983 */ /* 0x000f220000300a00 */
[----:B------:R-:W4:Y:S11]  /*8dfd0*/  LDL.LU.64 R20, [R1+0x7a00] ;  /* 0x007a000001147983 */ /* 0x000f360000300a00 */
[----:B------:R-:W-:Y:S09]  /*8dfe0*/  @!UPT UIADD3 URZ, URZ, URZ, URZ ;  /* 0x0000003f3f3ff290 */ /* 0x000ff2000fffe03f */
[----:B------:R-:W-:Y:S01]  /*8dff0*/  STL.64 [R1+0x330], R4 ;  /* 0x0003300401007387 */ /* 0x000fe20000100a00 */
[----:B------:R0:W-:Y:S03]  /*8e000*/  STL.64 [R1+0x338], R6 ;  /* 0x0003380601007387 */ /* 0x0001e60000100a00 */
[----:B0-----:R-:W3:Y:S01]  /*8e010*/  LDL.LU.64 R6, [R1+0x79f8] ;  /* 0x0079f80001067983 */ /* 0x001ee20000300a00 */
[----:B------:R-:W3:Y:S01]  /*8e020*/  LDL.LU.64 R4, [R1+0x79f0] ;  /* 0x0079f00001047983 */ /* 0x000ee20000300a00 */
[C---:B----4-:R-:W-:Y:S11]  /*8e030*/  HMMA.16816.F32 R20, R16.reuse, R26, R20 ;  /* 0x0000001a1014723c */ /* 0x050ff60000001814 */
[----:B------:R-:W-:Y:S11]  /*8e040*/  @!UPT UIADD3 URZ, URZ, URZ, URZ ;  /* 0x0000003f3f3ff290 */ /* 0x000ff6000fffe03f */
[----:B------:R-:W-:Y:S01]  /*8e050*/  @!UPT UIADD3 URZ, URZ, URZ, URZ ;  /* 0x0000003f3f3ff290 */ /* 0x000fe2000fffe03f */
[----:B------:R-:W-:Y:S01]  /*8e060*/  STL.64 [R1+0x320], R20 ;  /* 0x0003201401007387 */ /* 0x000fe20000100a00 */
[----:B------:R0:W-:Y:S03]  /*8e070*/  STL.64 [R1+0x328], R22 ;  /* 0x0003281601007387 */ /* 0x0001e60000100a00 */
[----:B0-----:R-:W3:Y:S01]  /*8e080*/  LDL.LU.64 R22, [R1+0x79e8] ;  /* 0x0079e80001167983 */ /* 0x001ee20000300a00 */
[----:B------:R-:W-:Y:S02]  /*8e090*/  IMAD.MOV.U32 R28, RZ, RZ, R26 ;  /* 0x000000ffff1c7224 */ /* 0x000fe400078e001a */
[----:B------:R-:W-:Y:S02]  /*8e0a0*/  IMAD.MOV.U32 R25, RZ, RZ, R27 ;  /* 0x000000ffff197224 */ /* 0x000fe400078e001b */
[----:B------:R-:W4:Y:S01]  /*8e0b0*/  LDL.LU.64 R26, [R1+0x79e0] ;  /* 0x0079e000011a7983 */ /* 0x000f220000300a00 */
[----:B------:R-:W2:Y:S01]  /*8e0c0*/  LDL.LU R24, [R1+0x79d8] ;  /* 0x0079d80001187983 */ /* 0x000ea20000300800 */
[C---:B---3--:R-:W-:Y:S02]  /*8e0d0*/  HMMA.16816.F32 R20, R16.reuse, R22, R4 ;  /* 0x000000161014723c */ /* 0x048fe40000001804 */
[----:B------:R-:W3:Y:S11]  /*8e0e0*/  LDL.LU.64 R6, [R1+0x79d0] ;  /* 0x0079d00001067983 */ /* 0x000ef60000300a00 */
[----:B------:R-:W-:Y:S10]  /*8e0f0*/  @!UPT UIADD3 URZ, URZ, URZ, URZ ;  /* 0x0000003f3f3ff290 */ /* 0x000ff4000fffe03f */
[----:B------:R-:W-:Y:S01]  /*8e100*/  STL.64 [R1+0x310], R20 ;  /* 0x0003101401007387 */ /* 0x000fe20000100a00 */
[----:B------:R0:W-:Y:S03]  /*8e110*/  STL.64 [R1+0x318], R22 ;  /* 0x0003181601007387 */ /* 0x0001e60000100a00 */
[----:B0-----:R-:W2:Y:S01]  /*8e120*/  LDL.LU.64 R22, [R1+0x79c8] ;  /* 0x0079c80001167983 */ /* 0x001ea20000300a00 */
[----:B------:R-:W2:Y:S02]  /*8e130*/  LDL.LU.64 R20, [R1+0x79c0] ;  /* 0x0079c00001147983 */ /* 0x000ea40000300a00 */
[----:B---3--:R-:W-:Y:S02]  /*8e140*/  IMAD.MOV.U32 R0, RZ, RZ, R6 ;  /* 0x000000ffff007224 */ /* 0x008fe400078e0006 */
[----:B------:R-:W-:Y:S01]  /*8e150*/  IMAD.MOV.U32 R29, RZ, RZ, R7 ;  /* 0x000000ffff1d7224 */ /* 0x000fe200078e0007 */
[C---:B--2---:R-:W-:Y:S11]  /*8e160*/  HMMA.16816.F32 R20, R16.reuse, R6, R20 ;  /* 0x000000061014723c */ /* 0x044ff60000001814 */
[----:B------:R-:W-:Y:S11]  /*8e170*/  @!UPT UIADD3 URZ, URZ, URZ, URZ ;  /* 0x0000003f3f3ff290 */ /* 0x000ff6000fffe03f */
[----:B------:R-:W-:Y:S01]  /*8e180*/  @!UPT UIADD3 URZ, URZ, URZ, URZ ;  /* 0x0000003f3f3ff290 */ /* 0x000fe2000fffe03f */
[----:B------:R-:W-:Y:S01]  /*8e190*/  STL.64 [R1+0x300], R20 ;  /* 0x0003001401007387 */ /* 0x000fe20000100a00 */
[----:B------:R0:W-:Y:S03]  /*8e1a0*/  STL.64 [R1+0x308], R22 ;  /* 0x0003081601007387 */ /* 0x0001e60000100a00 */
[----:B0-----:R-:W2:Y:S01]  /*8e1b0*/  LDL.LU.64 R22, [R1+0x79b8] ;  /* 0x0079b80001167983 */ /* 0x001ea20000300a00 */
[----:B------:R-:W2:Y:S02]  /*8e1c0*/  LDL.LU.64 R20, [R1+0x79b0] ;  /* 0x0079b00001147983 */ /* 0x000ea40000300a00 */
[----:B------:R-:W2:Y:S02]  /*8e1d0*/  LDL.LU.64 R6, [R1+0x79a8] ;  /* 0x0079a80001067983 */ /* 0x000ea40000300a00 */
[C---:B--2---:R-:W-:Y:S01]  /*8e1e0*/  HMMA.16816.F32 R4, R16.reuse, R6, R20 ;  /* 0x000000061004723c */ /* 0x044fe20000001814 */
[----:B------:R-:W2:Y:S11]  /*8e1f0*/  LDL.LU.64 R22, [R1+0x79a0] ;  /* 0x0079a00001167983 */ /* 0x000eb60000300a00 */
[----:B------:R-:W-:Y:S11]  /*8e200*/  @!UPT UIADD3 URZ, URZ, URZ, URZ ;  /* 0x0000003f3f3ff290 */ /* 0x000ff6000fffe03f */
[----:B------:R-:W-:Y:S01]  /*8e210*/  STL.64 [R1+0x2f0], R4 ;  /* 0x0002f00401007387 */ /* 0x000fe20000100a00 */
[----:B------:R0:W-:Y:S03]  /*8e220*/  STL.64 [R1+0x2f8], R6 ;  /* 0x0002f80601007387 */ /* 0x0001e60000100a00 */
[----:B0-----:R-:W2:Y:S01]  /*8e230*/  LDL.LU.64 R6, [R1+0x7998] ;  /* 0x0079980001067983 */ /* 0x001ea20000300a00 */
[----:B------:R-:W2:Y:S02]  /*8e240*/  LDL.LU.64 R4, [R1+0x7990] ;  /* 0x0079900001047983 */ /* 0x000ea40000300a00 */
[C---:B--2---:R-:W-:Y:S11]  /*8e250*/  HMMA.16816.F32 R4, R16.reuse, R22, R4 ;  /* 0x000000161004723c */ /* 0x044ff60000001804 */
[----:B------:R-:W-:Y:S11]  /*8e260*/  @!UPT UIADD3 URZ, URZ, URZ, URZ ;  /* 0x0000003f3f3ff290 */ /* 0x000ff6000fffe03f */
[----:B------:R-:W-:Y:S01]  /*8e270*/  @!UPT UIADD3 URZ, URZ, URZ, URZ ;  /* 0x0000003f3f3ff290 */ /* 0x000fe2000fffe03f */
[----:B------:R0:W-:Y:S01]  /*8e280*/  STL.64 [R1+0x2e0], R4 ;  /* 0x0002e00401007387 */ /* 0x0001e20000100a00 */
[----:B------:R1:W-:Y:S02]  /*8e290*/  STL.64 [R1+0x2e8], R6 ;  /* 0x0002e80601007387 */ /* 0x0003e40000100a00 */
[----:B0-----:R-:W-:Y:S01]  /*8e2a0*/  IMAD.MOV.U32 R5, RZ, RZ, R22 ;  /* 0x000000ffff057224 */ /* 0x001fe200078e0016 */
[----:B-1----:R-:W2:Y:S01]  /*8e2b0*/  LDL.LU.64 R6, [R1+0x7988] ;  /* 0x0079880001067983 */ /* 0x002ea20000300a00 */
[----:B------:R-:W-:Y:S02]  /*8e2c0*/  IMAD.MOV.U32 R4, RZ, RZ, R23 ;  /* 0x000000ffff047224 */ /* 0x000fe400078e0017 */
[----:B------:R-:W3:Y:S02]  /*8e2d0*/  LDL.LU.64 R22, [R1+0x7980] ;  /* 0x0079800001167983 */ /* 0x000ee40000300a00 */
[C---:B---3--:R-:W-:Y:S01]  /*8e2e0*/  HMMA.16816.F32 R20, R16.reuse, R22, R12 ;  /* 0x000000161014723c */ /* 0x048fe2000000180c */
[----:B------:R-:W3:Y:S11]  /*8e2f0*/  LDL.LU.64 R14, [R1+0x7978] ;  /* 0x00797800010e7983 */ /* 0x000ef60000300a00 */
[----:B------:R-:W-:Y:S11]  /*8e300*/  @!UPT UIADD3 URZ, URZ, URZ, URZ ;  /* 0x0000003f3f3ff290 */ /* 0x000ff6000fffe03f */
[----:B------:R-:W-:Y:S01]  /*8e310*/  STL.64 [R1+0x2d0], R20 ;  /* 0x0002d01401007387 */ /* 0x000fe20000100a00 */
[----:B------:R0:W-:Y:S03]  /*8e320*/  STL.64 [R1+0x2d8], R22 ;  /* 0x0002d81601007387 */ /* 0x0001e60000100a00 */
[----:B0-----:R-:W2:Y:S01]  /*8e330*/  LDL.LU.64 R22, [R1+0x7970] ;  /* 0x0079700001167983 */ /* 0x001ea20000300a00 */
[----:B------:R-:W2:Y:S02]  /*8e340*/  LDL.LU.64 R20, [R1+0x7968] ;  /* 0x0079680001147983 */ /* 0x000ea40000300a00 */
[----:B--2---:R-:W-:Y:S01]  /*8e350*/  HMMA.16816.F32 R16, R16, R6, R20 ;  /* 0x000000061010723c */ /* 0x004fe20000001814 */
[----:B------:R-:W2:Y:S01]  /*8e360*/  LDL.LU.64 R22, [R1+0x7960] ;  /* 0x0079600001167983 */ /* 0x000ea20000300a00 */
[----:B------:R-:W2:Y:S11]  /*8e370*/  LDL.LU.64 R20, [R1+0x7958] ;  /* 0x0079580001147983 */ /* 0x000eb60000300a00 */
[----:B------:R-:W-:Y:S10]  /*8e380*/  @!UPT UIADD3 URZ, URZ, URZ, URZ ;  /* 0x0000003f3f3ff290 */ /* 0x000ff4000fffe03f */
[----:B------:R0:W-:Y:S01]  /*8e390*/  STL.64 [R1+0x230], R16 ;  /* 0x0002301001007387 */ /* 0x0001e20000100a00 */
[----:B------:R1:W-:Y:S03]  /*8e3a0*/  STL.64 [R1+0x238], R18 ;  /* 0x0002381201007387 */ /* 0x0003e60000100a00 */
[----:B0-----:R-:W4:Y:S01]  /*8e3b0*/  LDL.LU R16, [R1+0x210] ;  /* 0x0002100001107983 */ /* 0x001f220000300800 */
[----:B------:R-:W4:Y:S02]  /*8e3c0*/  LDL.LU R17, [R1+0x214] ;  /* 0x0002140001117983 */ /* 0x000f240000300800 */
[----:B-1----:R-:W4:Y:S02]  /*8e3d0*/  LDL.LU R18, [R1+0x218] ;  /* 0x0002180001127983 */ /* 0x002f240000300800 */
[----:B------:R-:W4:Y:S01]  /*8e3e0*/  LDL.LU R19, [R1+0x21c] ;  /* 0x00021c0001137983 */ /* 0x000f220000300800 */
[----:B------:R3:W-:Y:S02]  /*8e3f0*/  STL.64 [R1+0x7818], R6 ;  /* 0x0078180601007387 */ /* 0x0007e40000100a00 */
[----:B---3--:R-:W-:-:S02]  /*8e400*/  IMAD.MOV.U32 R7, RZ, RZ, R14 ;  /* 0x000000ffff077224 */ /* 0x008fc400078e000e */
        /* <DEDUP_REMOVED lines=8> */
[----:B------:R-:W4:Y:S02]  /*8e490*/  LDL.LU.64 R14, [R1+0x7940] ;  /* 0x00794000010e7983 */ /* 0x000f240000300a00 */
[C---:B----4-:R-:W-:Y:S11]  /*8e4a0*/  HMMA.16816.F32 R16, R20.reuse, R14, R16 ;  /* 0x0000000e1410723c */ /* 0x050ff60000001810 */
[----:B------:R-:W-:Y:S11]  /*8e4b0*/  @!UPT UIADD3 URZ, URZ, URZ, URZ ;  /* 0x0000003f3f3ff290 */ /* 0x000ff6000fffe03f */
[----:B------:R-:W-:Y:S01]  /*8e4c0*/  @!UPT UIADD3 URZ, URZ, URZ, URZ ;  /* 0x0000003f3f3ff290 */ /* 0x000fe2000fffe03f */
[----:B------:R0:W-:Y:S01]  /*8e4d0*/  STL.64 [R1+0x210], R16 ;  /* 0x0002101001007387 */ /* 0x0001e20000100a00 */
[----:B------:R1:W-:Y:S02]  /*8e4e0*/  STL.64 [R1+0x218], R18 ;  /* 0x0002181201007387 */ /* 0x0003e40000100a00 */
[----:B0-----:R-:W-:Y:S02]  /*8e4f0*/  IMAD.MOV.U32 R17, RZ, RZ, R14 ;  /* 0x000000ffff117224 */ /* 0x001fe400078e000e */
[----:B------:R-:W-:Y:S02]  /*8e500*/  IMAD.MOV.U32 R16, RZ, RZ, R15 ;  /* 0x000000ffff107224 */ /* 0x000fe400078e000f */
[----:B------:R-:W2:Y:S02]  /*8e510*/  LDL.LU.64 R14, [R1+0x7938] ;  /* 0x00793800010e7983 */ /* 0x000ea40000300a00 */
[----:B--2---:R-:W-:Y:S01]  /*8e520*/  HMMA.16816.F32 R8, R20, R14, R8 ;  /* 0x0000000e1408723c */ /* 0x004fe20000001808 */
[----:B-1----:R-:W-:-:S02]  /*8e530*/  IMAD.MOV.U32 R19, RZ, RZ, R14 ;  /* 0x000000ffff137224 */ /* 0x002fc400078e000e */
[----:B------:R-:W-:Y:S11]  /*8e540*/  IMAD.MOV.U32 R18, RZ, RZ, R15 ;  /* 0x000000ffff127224 */ /* 0x000ff600078e000f */
[----:B------:R-:W-:Y:S09]  /*8e550*/  @!UPT UIADD3 URZ, URZ, URZ, URZ ;  /* 0x0000003f3f3ff290 */ /* 0x000ff2000fffe03f */
[----:B------:R-:W-:Y:S01]  /*8e560*/  STL.64 [R1+0x200], R8 ;  /* 0x0002000801007387 */ /* 0x000fe20000100a00 */
[----:B------:R0:W-:Y:S03]  /*8e570*/  STL.64 [R1+0x208], R10 ;  /* 0x0002080a01007387 */ /* 0x0001e60000100a00 */
[----:B0-----:R-:W2:Y:S01]  /*8e580*/  LDL.LU.64 R10, [R1+0x7930] ;  /* 0x00793000010a7983 */ /* 0x001ea20000300a00 */
[----:B------:R-:W2:Y:S02]  /*8e590*/  LDL.LU.64 R8, [R1+0x7928] ;  /* 0x0079280001087983 */ /* 0x000ea40000300a00 */
[----:B------:R-:W3:Y:S02]  /*8e5a0*/  LDL.LU.64 R14, [R1+0x7920] ;  /* 0x00792000010e7983 */ /* 0x000ee40000300a00 */
[----:B------:R-:W3:Y:S02]  /*8e5b0*/  LDL.LU.64 R12, [R1+0x7918] ;  /* 0x00791800010c7983 */ /* 0x000ee40000300a00 */
[C---:B---3--:R-:W-:Y:S11]  /*8e5c0*/  HMMA.16816.F32 R12, R20.reuse, R26, R12 ;  /* 0x0000001a140c723c */ /* 0x048ff6000000180c */
[----:B------:R-:W-:Y:S11]  /*8e5d0*/  @!UPT UIADD3 URZ, URZ, URZ, URZ ;  /* 0x0000003f3f3ff290 */ /* 0x000ff6000fffe03f */
[----:B------:R-:W-:Y:S01]  /*8e5e0*/  @!UPT UIADD3 URZ, URZ, URZ, URZ ;  /* 0x0000003f3f3ff290 */ /* 0x000fe2000fffe03f */
[----:B------:R-:W-:Y:S01]  /*8e5f0*/  STL.64 [R1+0x1f0], R12 ;  /* 0x0001f00c01007387 */ /* 0x000fe20000100a00 */
[----:B------:R0:W-:Y:S03]  /*8e600*/  STL.64 [R1+0x1f8], R14 ;  /* 0x0001f80e01007387 */ /* 0x0001e60000100a00 */
[----:B0-----:R-:W2:Y:S01]  /*8e610*/  LDL.LU.64 R14, [R1+0x7910] ;  /* 0x00791000010e7983 */ /* 0x001ea20000300a00 */
[----:B------:R-:W3:Y:S01]  /*8e620*/  LDL.LU.64 R12, [R1+0x7908] ;  /* 0x00790800010c7983 */ /* 0x000ee20000300a00 */
[C---:B--2---:R-:W-:Y:S11]  /*8e630*/  HMMA.16816.F32 R8, R20.reuse, R14, R8 ;  /* 0x0000000e1408723c */ /* 0x044ff60000001808 */
[----:B------:R-:W-:Y:S11]  /*8e640*/  @!UPT UIADD3 URZ, URZ, URZ, URZ ;  /* 0x0000003f3f3ff290 */ /* 0x000ff6000fffe03f */
[----:B------:R-:W-:Y:S01]  /*8e650*/  @!UPT UIADD3 URZ, URZ, URZ, URZ ;  /* 0x0000003f3f3ff290 */ /* 0x000fe2000fffe03f */
[----:B------:R-:W-:Y:S01]  /*8e660*/  STL.64 [R1+0x500], R8 ;  /* 0x0005000801007387 */ /* 0x000fe20000100a00 */
[----:B------:R0:W-:Y:S03]  /*8e670*/  STL.64 [R1+0x508], R10 ;  /* 0x0005080a01007387 */ /* 0x0001e60000100a00 */
[----:B0-----:R-:W2:Y:S01]  /*8e680*/  LDL.LU.64 R10, [R1+0x7900] ;  /* 0x00790000010a7983 */ /* 0x001ea20000300a00 */
[----:B------:R-:W4:Y:S02]  /*8e690*/  LDL.LU.64 R8, [R1+0x78f8] ;  /* 0x0078f80001087983 */ /* 0x000f240000300a00 */
[----:B------:R-:W-:Y:S02]  /*8e6a0*/  STL.64 [R1+0x77a0], R14 ;  /* 0x0077a00e01007387 */ /* 0x000fe40000100a00 */
[----:B---3--:R0:W-:Y:S02]  /*8e6b0*/  STL.64 [R1+0x7798], R12 ;  /* 0x0077980c01007387 */ /* 0x0081e40000100a00 */
[----:B0-----:R-:W2:Y:S01]  /*8e6c0*/  LDL.LU R12, [R1+0x1d0] ;  /* 0x0001d000010c7983 */ /* 0x001ea20000300800 */
[----:B------:R-:W2:Y:S02]  /*8e6d0*/  LDL.LU R13, [R1+0x1d4] ;  /* 0x0001d400010d7983 */ /* 0x000ea40000300800 */
[----:B------:R-:W2:Y:S02]  /*8e6e0*/  LDL.LU R14, [R1+0x1d8] ;  /* 0x0001d800010e7983 */ /* 0x000ea40000300800 */
[----:B------:R-:W2:Y:S02]  /*8e6f0*/  LDL.LU R15, [R1+0x1dc] ;  /* 0x0001dc00010f7983 */ /* 0x000ea40000300800 */
[----:B--2---:R-:W-:Y:S01]  /*8e700*/  HMMA.16816.F32 R12, R20, R10, R12 ;  /* 0x0000000a140c723c */ /* 0x004fe2000000180c */
[----:B------:R-:W-:Y:S01]  /*8e710*/  STL.64 [R1+0x7790], R10 ;  /* 0x0077900a01007387 */ /* 0x000fe20000100a00 */
[----:B----4-:R0:W-:Y:S11]  /*8e720*/  STL.64 [R1+0x7788], R8 ;  /* 0x0077880801007387 */ /* 0x0101f60000100a00 */
[----:B------:R-:W-:Y:S10]  /*8e730*/  @!UPT UIADD3 URZ, URZ, URZ, URZ ;  /* 0x0000003f3f3ff290 */ /* 0x000ff4000fffe03f */
[----:B------:R1:W-:Y:S01]  /*8e740*/  STL.64 [R1+0x4f0], R12 ;  /* 0x0004f00c01007387 */ /* 0x0003e20000100a00 */
[----:B------:R2:W-:Y:S02]  /*8e750*/  STL.64 [R1+0x4f8], R14 ;  /* 0x0004f80e01007387 */ /* 0x0005e40000100a00 */
[----:B0-----:R-:W3:Y:S02]  /*8e760*/  LDL.LU R8, [R1+0x50] ;  /* 0x0000500001087983 */ /* 0x001ee40000300800 */
[----:B------:R-:W3:Y:S01]  /*8e770*/  LDL.LU R9, [R1+0x54] ;  /* 0x0000540001097983 */ /* 0x000ee20000300800 */
[----:B------:R-:W4:Y:S01]  /*8e780*/  LDL.LU R10, [R1+0x58] ;  /* 0x00005800010a7983 */ /* 0x000f220000300800 */
[----:B------:R-:W4:Y:S03]  /*8e790*/  LDL.LU R11, [R1+0x5c] ;  /* 0x00005c00010b7983 */ /* 0x000f260000300800 */
[----:B----4-:R0:W-:Y:S01]  /*8e7a0*/  STL.64 [R1+0x77b0], R10 ;  /* 0x0077b00a01007387 */ /* 0x0101e20000100a00 */
[----:B---3--:R-:W-:Y:S02]  /*8e7b0*/  STL.64 [R1+0x77a8], R8 ;  /* 0x0077a80801007387 */ /* 0x008fe40000100a00 */
[----:B-1----:R-:W3:Y:S02]  /*8e7c0*/  LDL.LU R12, [R1+0x60] ;  /* 0x00006000010c7983 */ /* 0x002ee40000300800 */
[----:B------:R-:W3:Y:S01]  /*8e7d0*/  LDL.LU R13, [R1+0x64] ;  /* 0x00006400010d7983 */ /* 0x000ee20000300800 */
[----:B--2---:R-:W2:Y:S01]  /*8e7e0*/  LDL.LU R14, [R1+0x68] ;  /* 0x00006800010e7983 */ /* 0x004ea20000300800 */
[----:B------:R-:W2:Y:S02]  /*8e7f0*/  LDL.LU R15, [R1+0x6c] ;  /* 0x00006c00010f7983 */ /* 0x000ea40000300800 */
[----:B0-----:R-:W-:-:S02]  /*8e800*/  IMAD.MOV.U32 R10, RZ, RZ, R19 ;  /* 0x000000ffff0a7224 */ /* 0x001fc400078e0013 */
[----:B------:R-:W-:Y:S01]  /*8e810*/  IMAD.MOV.U32 R11, RZ, RZ, R18 ;  /* 0x000000ffff0b7224 */ /* 0x000fe200078e0012 */
[----:B--2---:R-:W-:Y:S01]  /*8e820*/  STL.64 [R1+0x77c0], R14 ;  /* 0x0077c00e01007387 */ /* 0x004fe20000100a00 */
[----:B---3--:R-:W-:Y:S03]  /*8e830*/  STL.64 [R1+0x77b8], R12 ;  /* 0x0077b80c01007387 */ /* 0x008fe60000100a00 */
[----:B------:R0:W-:Y:S02]  /*8e840*/  STL.64 [R1+0x77c8], R10 ;  /* 0x0077c80a01007387 */ /* 0x0001e40000100a00 */
[----:B0-----:R-:W-:Y:S02]  /*8e850*/  IMAD.MOV.U32 R10, RZ, RZ, R17 ;  /* 0x000000ffff0a7224 */ /* 0x001fe400078e0011 */
[----:B------:R-:W-:-:S05]  /*8e860*/  IMAD.MOV.U32 R11, RZ, RZ, R16 ;  /* 0x000000ffff0b7224 */ /* 0x000fca00078e0010 */
[----:B------:R0:W-:Y:S01]  /*8e870*/  STL.64 [R1+0x77e0], R10 ;  /* 0x0077e00a01007387 */ /* 0x0001e20000100a00 */
[----:B------:R-:W2:Y:S02]  /*8e880*/  LDL.LU R12, [R1+0x70] ;  /* 0x00007000010c7983 */ /* 0x000ea40000300800 */
[----:B------:R-:W2:Y:S02]  /*8e890*/  LDL.LU R13, [R1+0x74] ;  /* 0x00007400010d7983 */ /* 0x000ea40000300800 */
[----:B------:R-:W3:Y:S01]  /*8e8a0*/  LDL.LU R14, [R1+0x78] ;  /* 0x00007800010e7983 */ /* 0x000ee20000300800 */
[----:B------:R-:W3:Y:S01]  /*8e8b0*/  LDL.LU R15, [R1+0x7c] ;  /* 0x00007c00010f7983 */ /* 0x000ee20000300800 */
[----:B0-----:R-:W-:Y:S02]  /*8e8c0*/  IMAD.MOV.U32 R10, RZ, RZ, R7 ;  /* 0x000000ffff0a7224 */ /* 0x001fe400078e0007 */
[----:B------:R-:W-:-:S05]  /*8e8d0*/  IMAD.MOV.U32 R11, RZ, RZ, R6 ;  /* 0x000000ffff0b7224 */ /* 0x000fca00078e0006 */
[----:B------:R0:W-:Y:S01]  /*8e8e0*/  STL.64 [R1+0x7810], R10 ;  /* 0x0078100a01007387 */ /* 0x0001e20000100a00 */
[----:B------:R-:W4:Y:S02]  /*8e8f0*/  LDL.LU R8, [R1+0xa0] ;  /* 0x0000a00001087983 */ /* 0x000f240000300800 */
[----:B------:R-:W4:Y:S01]  /*8e900*/  LDL.LU R9, [R1+0xa4] ;  /* 0x0000a40001097983 */ /* 0x000f220000300800 */
[----:B0-----:R-:W2:Y:S01]  /*8e910*/  LDL.LU R10, [R1+0xa8] ;  /* 0x0000a800010a7983 */ /* 0x001ea20000300800 */
[----:B------:R-:W2:Y:S03]  /*8e920*/  LDL.LU R11, [R1+0xac] ;  /* 0x0000ac00010b7983 */ /* 0x000ea60000300800 */
[----:B--2---:R-:W-:Y:S01]  /*8e930*/  STL.64 [R1+0x7828], R10 ;  /* 0x0078280a01007387 */ /* 0x004fe20000100a00 */
[----:B----4-:R0:W-:Y:S03]  /*8e940*/  STL.64 [R1+0x7820], R8 ;  /* 0x0078200801007387 */ /* 0x0101e60000100a00 */
[----:B0-----:R-:W2:Y:S01]  /*8e950*/  LDL.LU R8, [R1+0xb0] ;  /* 0x0000b00001087983 */ /* 0x001ea20000300800 */
[----:B------:R-:W2:Y:S02]  /*8e960*/  LDL.LU R9, [R1+0xb4] ;  /* 0x0000b40001097983 */ /* 0x000ea40000300800 */
[----:B------:R-:W4:Y:S02]  /*8e970*/  LDL.LU R10, [R1+0xb8] ;  /* 0x0000b800010a7983 */ /* 0x000f240000300800 */
[----:B------:R-:W4:Y:S02]  /*8e980*/  LDL.LU R11, [R1+0xbc] ;  /* 0x0000bc00010b7983 */ /* 0x000f240000300800 */
[----:B----4-:R0:W-:Y:S01]  /*8e990*/  STL.64 [R1+0x7838], R10 ;  /* 0x0078380a01007387 */ /* 0x0101e20000100a00 */
[----:B--2---:R-:W-:Y:S02]  /*8e9a0*/  STL.64 [R1+0x7830], R8 ;  /* 0x0078300801007387 */ /* 0x004fe40000100a00 */
[----:B0-----:R-:W-:-:S02]  /*8e9b0*/  IMAD.MOV.U32 R10, RZ, RZ, R5 ;  /* 0x000000ffff0a7224 */ /* 0x001fc400078e0005 */
[----:B------:R-:W-:-:S05]  /*8e9c0*/  IMAD.MOV.U32 R11, RZ, RZ, R4 ;  /* 0x000000ffff0b7224 */ /* 0x000fca00078e0004 */
[----:B------:R0:W-:Y:S04]  /*8e9d0*/  STL.64 [R1+0x7848], R10 ;  /* 0x0078480a01007387 */ /* 0x0001e80000100a00 */
        /* <DEDUP_REMOVED lines=8> */
[----:B------:R-:W-:-:S02]  /*8ea60*/  IMAD.MOV.U32 R10, RZ, RZ, R0 ;  /* 0x000000ffff0a7224 */ /* 0x000fc400078e0000 */
[----:B------:R-:W-:Y:S01]  /*8ea70*/  IMAD.MOV.U32 R11, RZ, RZ, R29 ;  /* 0x000000ffff0b7224 */ /* 0x000fe200078e001d */
[----:B------:R-:W3:Y:S04]  /*8ea80*/  LDL.LU R0, [R1+0x78f0] ;  /* 0x0078f00001007983 */ /* 0x000ee80000300800 */
[----:B------:R-:W-:Y:S04]  /*8ea90*/  STL.64 [R1+0x7878], R10 ;  /* 0x0078780a01007387 */ /* 0x000fe80000100a00 */
[----:B----4-:R-:W-:Y:S01]  /*8eaa0*/  STL.64 [R1+0x7858], R6 ;  /* 0x0078580601007387 */ /* 0x010fe20000100a00 */
[----:B--2---:R0:W-:Y:S03]  /*8eab0*/  STL.64 [R1+0x7850], R4 ;  /* 0x0078500401007387 */ /* 0x0041e60000100a00 */
[----:B0-----:R-:W2:Y:S01]  /*8eac0*/  LDL.LU R4, [R1+0x160] ;  /* 0x0001600001047983 */ /* 0x001ea20000300800 */
[----:B------:R-:W2:Y:S02]  /*8ead0*/  LDL.LU R5, [R1+0x164] ;  /* 0x0001640001057983 */ /* 0x000ea40000300800 */
[----:B------:R-:W4:Y:S02]  /*8eae0*/  LDL.LU R6, [R1+0x168] ;  /* 0x0001680001067983 */ /* 0x000f240000300800 */
[----:B------:R-:W4:Y:S01]  /*8eaf0*/  LDL.LU R7, [R1+0x16c] ;  /* 0x00016c0001077983 */ /* 0x000f220000300800 */
[----:B------:R-:W2:Y:S04]  /*8eb00*/  LDL.64 R10, [R1+0x128] ;  /* 0x00012800010a7983 */ /* 0x000ea80000100a00 */
[----:B--2---:R0:W-:Y:S01]  /*8eb10*/  STL.64 [R1+0x7890], R10 ;  /* 0x0078900a01007387 */ /* 0x0041e20000100a00 */
[----:B----4-:R-:W-:Y:S02]  /*8eb20*/  STL.64 [R1+0x7870], R6 ;  /* 0x0078700601007387 */ /* 0x010fe40000100a00 */
[----:B------:R1:W-:Y:S02]  /*8eb30*/  STL.64 [R1+0x7868], R4 ;  /* 0x0078680401007387 */ /* 0x0003e40000100a00 */
[----:B0-----:R-:W-:-:S02]  /*8eb40*/  IMAD.MOV.U32 R10, RZ, RZ, R28 ;  /* 0x000000ffff0a7224 */ /* 0x001fc400078e001c */
[----:B------:R-:W-:Y:S01]  /*8eb50*/  IMAD.MOV.U32 R11, RZ, RZ, R25 ;  /* 0x000000ffff0b7224 */ /* 0x000fe200078e0019 */
[----:B-1----:R-:W2:Y:S01]  /*8eb60*/  LDL.LU R4, [R1+0x170] ;  /* 0x0001700001047983 */ /* 0x002ea20000300800 */
[----:B------:R-:W2:Y:S02]  /*8eb70*/  LDL.LU R5, [R1+0x174] ;  /* 0x0001740001057983 */ /* 0x000ea40000300800 */
[----:B------:R-:W4:Y:S02]  /*8eb80*/  LDL.LU R6, [R1+0x178] ;  /* 0x0001780001067983 */ /* 0x000f240000300800 */
[----:B------:R-:W4:Y:S01]  /*8eb90*/  LDL.LU R7, [R1+0x17c] ;  /* 0x00017c0001077983 */ /* 0x000f220000300800 */
[----:B------:R0:W-:Y:S04]  /*8eba0*/  STL.64 [R1+0x78a8], R10 ;  /* 0x0078a80a01007387 */ /* 0x0001e80000100a00 */
[----:B0-----:R-:W2:Y:S04]  /*8ebb0*/  LDL.LU.64 R10, [R1+0x148] ;  /* 0x00014800010a7983 */ /* 0x001ea80000300a00 */
[----:B--2---:R-:W-:Y:S01]  /*8ebc0*/  STL.64 [R1+0x78c0], R10 ;  /* 0x0078c00a01007387 */ /* 0x004fe20000100a00 */
[----:B----4-:R-:W-:Y:S02]  /*8ebd0*/  STL.64 [R1+0x7888], R6 ;  /* 0x0078880601007387 */ /* 0x010fe40000100a00 */
[----:B------:R0:W-:Y:S02]  /*8ebe0*/  STL.64 [R1+0x7880], R4 ;  /* 0x0078800401007387 */ /* 0x0001e40000100a00 */
[----:B0-----:R-:W2:Y:S01]  /*8ebf0*/  LDL.LU R4, [R1+0x180] ;  /* 0x0001800001047983 */ /* 0x001ea20000300800 */
[----:B------:R-:W2:Y:S02]  /*8ec00*/  LDL.LU R5, [R1+0x184] ;  /* 0x0001840001057983 */ /* 0x000ea40000300800 */
[----:B------:R-:W4:Y:S02]  /*8ec10*/  LDL.LU R6, [R1+0x188] ;  /* 0x0001880001067983 */ /* 0x000f240000300800 */
[----:B------:R-:W4:Y:S01]  /*8ec20*/  LDL.LU R7, [R1+0x18c] ;  /* 0x00018c0001077983 */ /* 0x000f220000300800 */
[----:B------:R-:W2:Y:S04]  /*8ec30*/  LDL.LU.64 R10, [R1+0x158] ;  /* 0x00015800010a7983 */ /* 0x000ea80000300a00 */
[----:B--2---:R0:W-:Y:S01]  /*8ec40*/  STL.64 [R1+0x78d8], R10 ;  /* 0x0078d80a01007387 */ /* 0x0041e20000100a00 */
[----:B------:R-:W2:Y:S02]  /*8ec50*/  LDL.LU R8, [R1+0x1c0] ;  /* 0x0001c00001087983 */ /* 0x000ea40000300800 */
[----:B------:R-:W2:Y:S01]  /*8ec60*/  LDL.LU R9, [R1+0x1c4] ;  /* 0x0001c40001097983 */ /* 0x000ea20000300800 */
[----:B0-----:R-:W2:Y:S01]  /*8ec70*/  LDL.LU R10, [R1+0x1c8] ;  /* 0x0001c800010a7983 */ /* 0x001ea20000300800 */
[----:B------:R-:W2:Y:S02]  /*8ec80*/  LDL.LU R11, [R1+0x1cc] ;  /* 0x0001cc00010b7983 */ /* 0x000ea40000300800 */
[----:B----4-:R-:W-:Y:S02]  /*8ec90*/  STL.64 [R1+0x78a0], R6 ;  /* 0x0078a00601007387 */ /* 0x010fe40000100a00 */
[----:B------:R0:W-:Y:S02]  /*8eca0*/  STL.64 [R1+0x7898], R4 ;  /* 0x0078980401007387 */ /* 0x0001e40000100a00 */
        /* <DEDUP_REMOVED lines=14> */
[----:B------:R-:W4:Y:S02]  /*8ed90*/  LDL.LU R6, [R1+0x1b8] ;  /* 0x0001b80001067983 */ /* 0x000f240000300800 */
[----:B------:R-:W4:Y:S02]  /*8eda0*/  LDL.LU R7, [R1+0x1bc] ;  /* 0x0001bc0001077983 */ /* 0x000f240000300800 */
[----:B----4-:R0:W-:Y:S01]  /*8edb0*/  STL.64 [R1+0x78e8], R6 ;  /* 0x0078e80601007387 */ /* 0x0101e20000100a00 */
[----:B--2---:R-:W-:Y:S03]  /*8edc0*/  STL.64 [R1+0x78e0], R4 ;  /* 0x0078e00401007387 */ /* 0x004fe60000100a00 */
[----:B0-----:R-:W2:Y:S01]  /*8edd0*/  LDL.LU.64 R6, [R1+0x38] ;  /* 0x0000380001067983 */ /* 0x001ea20000300a00 */
[----:B---3--:R-:W-:Y:S02]  /*8ede0*/  STL.64 [R1+0x77d8], R14 ;  /* 0x0077d80e01007387 */ /* 0x008fe40000100a00 */
[----:B------:R0:W-:Y:S02]  /*8edf0*/  STL.64 [R1+0x77d0], R12 ;  /* 0x0077d00c01007387 */ /* 0x0001e40000100a00 */
[----:B0-----:R-:W3:Y:S01]  /*8ee00*/  LDL.LU R12, [R1+0x80] ;  /* 0x00008000010c7983 */ /* 0x001ee20000300800 */
[----:B------:R-:W3:Y:S02]  /*8ee10*/  LDL.LU R13, [R1+0x84] ;  /* 0x00008400010d7983 */ /* 0x000ee40000300800 */
[----:B------:R-:W4:Y:S02]  /*8ee20*/  LDL.LU R14, [R1+0x88] ;  /* 0x00008800010e7983 */ /* 0x000f240000300800 */
[----:B------:R-:W4:Y:S01]  /*8ee30*/  LDL.LU R15, [R1+0x8c] ;  /* 0x00008c00010f7983 */ /* 0x000f220000300800 */
[----:B--2---:R-:W-:Y:S01]  /*8ee40*/  HMMA.16816.F32 R8, R20, R6, R8 ;  /* 0x000000061408723c */ /* 0x004fe20000001808 */
[----:B------:R-:W-:-:S02]  /*8ee50*/  IMAD.MOV.U32 R25, RZ, RZ, R6 ;  /* 0x000000ffff197224 */ /* 0x000fc400078e0006 */
[----:B------:R-:W-:Y:S01]  /*8ee60*/  IMAD.MOV.U32 R18, RZ, RZ, R7 ;  /* 0x000000ffff127224 */ /* 0x000fe200078e0007 */
[----:B----4-:R-:W-:Y:S01]  /*8ee70*/  STL.64 [R1+0x77f0], R14 ;  /* 0x0077f00e01007387 */ /* 0x010fe20000100a00 */
[----:B---3--:R0:W-:Y:S03]  /*8ee80*/  STL.64 [R1+0x77e8], R12 ;  /* 0x0077e80c01007387 */ /* 0x0081e60000100a00 */
[----:B0-----:R-:W2:Y:S01]  /*8ee90*/  LDL.LU R12, [R1+0x90] ;  /* 0x00009000010c7983 */ /* 0x001ea20000300800 */
[----:B------:R-:W2:Y:S02]  /*8eea0*/  LDL.LU R13, [R1+0x94] ;  /* 0x00009400010d7983 */ /* 0x000ea40000300800 */
[----:B------:R-:W2:Y:S02]  /*8eeb0*/  LDL.LU R14, [R1+0x98] ;  /* 0x00009800010e7983 */ /* 0x000ea40000300800 */
[----:B------:R-:W3:Y:S01]  /*8eec0*/  LDL R19, [R1+0x9c4] ;  /* 0x0009c40001137983 */ /* 0x000ee20000100800 */
[----:B------:R-:W4:Y:S01]  /*8eed0*/  LDL.LU.64 R6, [R1+0x78e8] ;  /* 0x0078e80001067983 */ /* 0x000f220000300a00 */
[----:B------:R-:W4:Y:S02]  /*8eee0*/  LDL.LU.64 R4, [R1+0x78e0] ;  /* 0x0078e00001047983 */ /* 0x000f240000300a00 */
[----:B------:R-:W-:-:S06]  /*8eef0*/  IMAD.MOV.U32 R15, RZ, RZ, R0 ;  /* 0x000000ffff0f7224 */ /* 0x000fcc00078e0000 */
[----:B------:R-:W-:Y:S01]  /*8ef00*/  STL.64 [R1+0x4e0], R8 ;  /* 0x0004e00801007387 */ /* 0x000fe20000100a00 */
[----:B------:R0:W-:Y:S01]  /*8ef10*/  STL [R1+0x4e8], R10 ;  /* 0x0004e80a01007387 */ /* 0x0001e20000100800 */
[----:B------:R-:W-:-:S03]  /*8ef20*/  IMAD.MOV.U32 R0, RZ, RZ, R11 ;  /* 0x000000ffff007224 */ /* 0x000fc600078e000b */
[----:B0-----:R-:W4:Y:S02]  /*8ef30*/  LDL.LU.64 R10, [R1+0x78d8] ;  /* 0x0078d800010a7983 */ /* 0x001f240000300a00 */
[----:B------:R-:W-:Y:S01]  /*8ef40*/  STL [R1+0x7528], R0 ;  /* 0x0075280001007387 */ /* 0x000fe20000100800 */
        /* <DEDUP_REMOVED lines=10> */
[----:B------:R-:W-:-:S02]  /*8eff0*/  IMAD.MOV.U32 R17, RZ, RZ, R10 ;  /* 0x000000ffff117224 */ /* 0x000fc400078e000a */
[----:B------:R-:W-:Y:S11]  /*8f000*/  IMAD.MOV.U32 R16, RZ, RZ, R11 ;  /* 0x000000ffff107224 */ /* 0x000ff600078e000b */
[----:B------:R-:W-:Y:S09]  /*8f010*/  @!UPT UIADD3 URZ, URZ, URZ, URZ ;  /* 0x0000003f3f3ff290 */ /* 0x000ff2000fffe03f */
[----:B------:R-:W-:Y:S01]  /*8f020*/  STL.64 [R1+0x550], R4 ;  /* 0x0005500401007387 */ /* 0x000fe20000100a00 */
[----:B------:R0:W-:Y:S03]  /*8f030*/  STL.64 [R1+0x558], R6 ;  /* 0x0005580601007387 */ /* 0x0001e60000100a00 */
[----:B0-----:R-:W4:Y:S01]  /*8f040*/  LDL.LU.64 R6, [R1+0x78b8] ;  /* 0x0078b80001067983 */ /* 0x001f220000300a00 */
[----:B------:R-:W4:Y:S02]  /*8f050*/  LDL.LU.64 R4, [R1+0x78b0] ;  /* 0x0078b00001047983 */ /* 0x000f240000300a00 */
[----:B------:R-:W4:Y:S02]  /*8f060*/  LDL.LU.64 R10, [R1+0x78a8] ;  /* 0x0078a800010a7983 */ /* 0x000f240000300a00 */
[C---:B----4-:R-:W-:Y:S01]  /*8f070*/  HMMA.16816.F32 R8, R20.reuse, R10, R4 ;  /* 0x0000000a1408723c */ /* 0x050fe20000001804 */
[----:B------:R-:W4:Y:S01]  /*8f080*/  LDL.LU.64 R6, [R1+0x78a0] ;  /* 0x0078a00001067983 */ /* 0x000f220000300a00 */
[----:B------:R-:W4:Y:S11]  /*8f090*/  LDL.LU.64 R4, [R1+0x7898] ;  /* 0x0078980001047983 */ /* 0x000f360000300a00 */
[----:B------:R-:W-:Y:S10]  /*8f0a0*/  @!UPT UIADD3 URZ, URZ, URZ, URZ ;  /* 0x0000003f3f3ff290 */ /* 0x000ff4000fffe03f */
[----:B------:R-:W-:Y:S01]  /*8f0b0*/  STL.64 [R1+0x540], R8 ;  /* 0x0005400801007387 */ /* 0x000fe20000100a00 */
[----:B------:R0:W-:Y:S03]  /*8f0c0*/  STL.64 [R1+0x548], R10 ;  /* 0x0005480a01007387 */ /* 0x0001e60000100a00 */
[----:B0-----:R-:W4:Y:S02]  /*8f0d0*/  LDL.LU.64 R10, [R1+0x7890] ;  /* 0x00789000010a7983 */ /* 0x001f240000300a00 */
[C---:B----4-:R-:W-:Y:S01]  /*8f0e0*/  HMMA.16816.F32 R4, R20.reuse, R10, R4 ;  /* 0x0000000a1404723c */ /* 0x050fe20000001804 */
[----:B------:R-:W-:Y:S11]  /*8f0f0*/  IMAD.MOV.U32 R0, RZ, RZ, R11 ;  /* 0x000000ffff007224 */ /* 0x000ff600078e000b */
[----:B------:R-:W-:Y:S11]  /*8f100*/  @!UPT UIADD3 URZ, URZ, URZ, URZ ;  /* 0x0000003f3f3ff290 */ /* 0x000ff6000fffe03f */
[----:B------:R-:W-:Y:S01]  /*8f110*/  STL.64 [R1+0x530], R4 ;  /* 0x0005300401007387 */ /* 0x000fe20000100a00 */
[----:B------:R0:W-:Y:S03]  /*8f120*/  STL.64 [R1+0x538], R6 ;  /* 0x0005380601007387 */ /* 0x0001e60000100a00 */
[----:B0-----:R-:W4:Y:S01]  /*8f130*/  LDL.LU.64 R6, [R1+0x7888] ;  /* 0x0078880001067983 */ /* 0x001f220000300a00 */
[----:B------:R-:W4:Y:S02]  /*8f140*/  LDL.LU.64 R4, [R1+0x7880] ;  /* 0x0078800001047983 */ /* 0x000f240000300a00 */
[----:B------:R-:W4:Y:S02]  /*8f150*/  LDL.LU.64 R10, [R1+0x7878] ;  /* 0x00787800010a7983 */ /* 0x000f240000300a00 */
[----:B------:R-:W-:Y:S01]  /*8f160*/  STL [R1+0x7764], R0 ;  /* 0x0077640001007387 */ /* 0x000fe20000100800 */
        /* <DEDUP_REMOVED lines=17> */
[----:B------:R-:W4:Y:S11]  /*8f280*/  LDL.LU.64 R6, [R1+0x7840] ;  /* 0x0078400001067983 */ /* 0x000f360000300a00 */
[----:B------:R-:W-:Y:S11]  /*8f290*/  @!UPT UIADD3 URZ, URZ, URZ, URZ ;  /* 0x0000003f3f3ff290 */ /* 0x000ff6000fffe03f */
[----:B------:R-:W-:Y:S01]  /*8f2a0*/  STL.64 [R1+0xc0], R8 ;  /* 0x0000c00801007387 */ /* 0x000fe20000100a00 */
[----:B------:R0:W-:Y:S03]  /*8f2b0*/  STL.64 [R1+0xc8], R10 ;  /* 0x0000c80a01007387 */ /* 0x0001e60000100a00 */
[----:B0-----:R-:W2:Y:S01]  /*8f2c0*/  LDL.LU.64 R10, [R1+0x7838] ;  /* 0x00783800010a7983 */ /* 0x001ea20000300a00 */
[----:B------:R-:W2:Y:S02]  /*8f2d0*/  LDL.LU.64 R8, [R1+0x7830] ;  /* 0x0078300001087983 */ /* 0x000ea40000300a00 */
[----:B----4-:R-:W-:Y:S01]  /*8f2e0*/  IMAD.MOV.U32 R0, RZ, RZ, R7 ;  /* 0x000000ffff007224 */ /* 0x010fe200078e0007 */
        /* <DEDUP_REMOVED lines=8> */
[----:B--2---:R-:W-:Y:S01]  /*8f370*/  HMMA.16816.F32 R20, R20, R6, R8 ;  /* 0x000000061414723c */ /* 0x004fe20000001808 */
[----:B------:R-:W2:Y:S01]  /*8f380*/  LDL.LU.64 R10, [R1+0x7810] ;  /* 0x00781000010a7983 */ /* 0x000ea20000300a00 */
[----:B------:R-:W2:Y:S02]  /*8f390*/  LDL.LU.64 R6, [R1+0x7808] ;  /* 0x0078080001067983 */ /* 0x000ea40000300a00 */
[----:B------:R-:W2:Y:S11]  /*8f3a0*/  LDL.LU.64 R4, [R1+0x7800] ;  /* 0x0078000001047983 */ /* 0x000eb60000300a00 */
[----:B------:R-:W-:Y:S08]  /*8f3b0*/  @!UPT UIADD3 URZ, URZ, URZ, URZ ;  /* 0x0000003f3f3ff290 */ /* 0x000ff0000fffe03f */
[----:B------:R0:W-:Y:S01]  /*8f3c0*/  STL.64 [R1+0xa0], R20 ;  /* 0x0000a01401007387 */ /* 0x0001e20000100a00 */
[----:B------:R1:W-:Y:S03]  /*8f3d0*/  STL.64 [R1+0xa8], R22 ;  /* 0x0000a81601007387 */ /* 0x0003e60000100a00 */
[----:B0-----:R-:W4:Y:S01]  /*8f3e0*/  LDL.LU R20, [R1+0x40] ;  /* 0x0000400001147983 */ /* 0x001f220000300800 */
[----:B------:R-:W4:Y:S02]  /*8f3f0*/  LDL.LU R21, [R1+0x44] ;  /* 0x0000440001157983 */ /* 0x000f240000300800 */
[----:B-1----:R-:W4:Y:S02]  /*8f400*/  LDL.LU R22, [R1+0x48] ;  /* 0x0000480001167983 */ /* 0x002f240000300800 */
[----:B------:R-:W-:Y:S02]  /*8f410*/  IMAD.MOV.U32 R23, RZ, RZ, R2 ;  /* 0x000000ffff177224 */ /* 0x000fe400078e0002 */
[----:B------:R-:W3:Y:S01]  /*8f420*/  LDL.LU R2, [R1+0x77f8] ;  /* 0x0077f80001027983 */ /* 0x000ee20000300800 */
[C---:B--2---:R-:W-:Y:S03]  /*8f430*/  HMMA.16816.F32 R8, R4.reuse, R10, R12 ;  /* 0x0000000a0408723c */ /* 0x044fe6000000180c */
[----:B------:R-:W2:Y:S01]  /*8f440*/  LDL.LU.64 R14, [R1+0x77f0] ;  /* 0x0077f000010e7983 */ /* 0x000ea20000300a00 */
[----:B------:R-:W2:Y:S11]  /*8f450*/  LDL.LU.64 R12, [R1+0x77e8] ;  /* 0x0077e800010c7983 */ /* 0x000eb60000300a00 */
[----:B------:R-:W-:Y:S08]  /*8f460*/  @!UPT UIADD3 URZ, URZ, URZ, URZ ;  /* 0x0000003f3f3ff290 */ /* 0x000ff0000fffe03f */
[----:B------:R-:W-:Y:S01]  /*8f470*/  STL.64 [R1+0x90], R8 ;  /* 0x0000900801007387 */ /* 0x000fe20000100a00 */
[----:B------:R0:W-:Y:S03]  /*8f480*/  STL.64 [R1+0x98], R10 ;  /* 0x0000980a01007387 */ /* 0x0001e60000100a00 */
[----:B0-----:R-:W2:Y:S02]  /*8f490*/  LDL.LU.64 R10, [R1+0x77e0] ;  /* 0x0077e000010a7983 */ /* 0x001ea40000300a00 */
[C---:B--2---:R-:W-:Y:S02]  /*8f4a0*/  HMMA.16816.F32 R8, R4.reuse, R10, R12 ;  /* 0x0000000a0408723c */ /* 0x044fe4000000180c */
[----:B------:R-:W2:Y:S01]  /*8f4b0*/  LDL.LU.64 R14, [R1+0x77d8] ;  /* 0x0077d800010e7983 */ /* 0x000ea20000300a00 */
[----:B------:R-:W2:Y:S11]  /*8f4c0*/  LDL.LU.64 R12, [R1+0x77d0] ;  /* 0x0077d000010c7983 */ /* 0x000eb60000300a00 */
[----:B------:R-:W-:Y:S09]  /*8f4d0*/  @!UPT UIADD3 URZ, URZ, URZ, URZ ;  /* 0x0000003f3f3ff290 */ /* 0x000ff2000fffe03f */
        /* <DEDUP_REMOVED lines=9> */
[----:B0-----:R-:W3:Y:S01]  /*8f570*/  LDL.LU.64 R10, [R1+0x77b0] ;  /* 0x0077b000010a7983 */ /* 0x001ee20000300a00 */
[----:B------:R-:W3:Y:S01]  /*8f580*/  LDL.LU.64 R8, [R1+0x77a8] ;  /* 0x0077a80001087983 */ /* 0x000ee20000300a00 */
[C---:B--2---:R-:W-:Y:S11]  /*8f590*/  HMMA.16816.F32 R12, R4.reuse, R26, R12 ;  /* 0x0000001a040c723c */ /* 0x044ff6000000180c */
[----:B------:R-:W-:Y:S11]  /*8f5a0*/  @!UPT UIADD3 URZ, URZ, URZ, URZ ;  /* 0x0000003f3f3ff290 */ /* 0x000ff6000fffe03f */
[----:B------:R-:W-:Y:S01]  /*8f5b0*/  @!UPT UIADD3 URZ, URZ, URZ, URZ ;  /* 0x0000003f3f3ff290 */ /* 0x000fe2000fffe03f */
[----:B------:R-:W-:Y:S01]  /*8f5c0*/  STL.64 [R1+0x60], R12 ;  /* 0x0000600c01007387 */ /* 0x000fe20000100a00 */
[----:B------:R0:W-:Y:S03]  /*8f5d0*/  STL.64 [R1+0x68], R14 ;  /* 0x0000680e01007387 */ /* 0x0001e60000100a00 */
[----:B0-----:R-:W3:Y:S01]  /*8f5e0*/  LDL.LU.64 R14, [R1+0x77a0] ;  /* 0x0077a000010e7983 */ /* 0x001ee20000300a00 */
[----:B------:R-:W2:Y:S01]  /*8f5f0*/  LDL.LU.64 R12, [R1+0x7798] ;  /* 0x00779800010c7983 */ /* 0x000ea20000300a00 */
[C---:B---3--:R-:W-:Y:S11]  /*8f600*/  HMMA.16816.F32 R8, R4.reuse, R14, R8 ;  /* 0x0000000e0408723c */ /* 0x048ff60000001808 */
[----:B------:R-:W-:Y:S11]  /*8f610*/  @!UPT UIADD3 URZ, URZ, URZ, URZ ;  /* 0x0000003f3f3ff290 */ /* 0x000ff6000fffe03f */
[----:B------:R-:W-:Y:S01]  /*8f620*/  @!UPT UIADD3 URZ, URZ, URZ, URZ ;  /* 0x0000003f3f3ff290 */ /* 0x000fe2000fffe03f */
[----:B------:R-:W-:Y:S01]  /*8f630*/  STL.64 [R1+0x50], R8 ;  /* 0x0000500801007387 */ /* 0x000fe20000100a00 */
[----:B------:R0:W-:Y:S03]  /*8f640*/  STL.64 [R1+0x58], R10 ;  /* 0x0000580a01007387 */ /* 0x0001e60000100a00 */
[----:B0-----:R-:W4:Y:S01]  /*8f650*/  LDL.LU.64 R10, [R1+0x7790] ;  /* 0x00779000010a7983 */ /* 0x001f220000300a00 */
[----:B------:R-:W3:Y:S01]  /*8f660*/  LDL.LU.64 R8, [R1+0x7788] ;  /* 0x0077880001087983 */ /* 0x000ee20000300a00 */
[----:B----4-:R-:W-:Y:S02]  /*8f670*/  HMMA.16816.F32 R20, R4, R10, R20 ;  /* 0x0000000a0414723c */ /* 0x010fe40000001814 */
[----:B---3--:R-:W-:Y:S11]  /*8f680*/  STL.64 [R1+0x7770], R8 ;  /* 0x0077700801007387 */ /* 0x008ff60000100a00 */
[----:B------:R-:W-:Y:S10]  /*8f690*/  @!UPT UIADD3 URZ, URZ, URZ, URZ ;  /* 0x0000003f3f3ff290 */ /* 0x000ff4000fffe03f */
[----:B------:R-:W-:Y:S01]  /*8f6a0*/  STL.64 [R1+0x40], R20 ;  /* 0x0000401401007387 */ /* 0x000fe20000100a00 */
[----:B------:R-:W-:Y:S02]  /*8f6b0*/  STL.64 [R1+0x48], R22 ;  /* 0x0000481601007387 */ /* 0x000fe40000100a00 */
[----:B------:R-:W0:Y:S04]  /*8f6c0*/  LDSM.16.MT88.4 R20, [R19+0x42000] ;  /* 0x042000001314783b */ /* 0x000e280000004200 */
[----:B------:R-:W-:Y:S02]  /*8f6d0*/  IMAD.MOV.U32 R10, RZ, RZ, R25 ;  /* 0x000000ffff0a7224 */ /* 0x000fe400078e0019 */
[----:B------:R-:W3:Y:S04]  /*8f6e0*/  LDL.LU R25, [R1+0x7784] ;  /* 0x0077840001197983 */ /* 0x000ee80000300800 */
[----:B0-----:R-:W-:Y:S01]  /*8f6f0*/  STL.64 [R1+0x76d0], R22 ;  /* 0x0076d01601007387 */ /* 0x001fe20000100a00 */
[----:B------:R-:W-:Y:S02]  /*8f700*/  STL.64 [R1+0x76c8], R20 ;  /* 0x0076c81401007387 */ /* 0x000fe40000100a00 */
[----:B------:R-:W0:Y:S02]  /*8f710*/  LDSM.16.M88.4 R20, [R2+0x80] ;  /* 0x000080000214783b */ /* 0x000e240000000200 */
[----:B0-----:R-:W-:Y:S02]  /*8f720*/  STL.64 [R1+0x20], R20 ;  /* 0x0000201401007387 */ /* 0x001fe40000100a00 */
[----:B------:R-:W-:Y:S02]  /*8f730*/  STL.64 [R1+0x28], R22 ;  /* 0x0000281601007387 */ /* 0x000fe40000100a00 */
[----:B------:R-:W0:Y:S02]  /*8f740*/  LDSM.16.M88.4 R20, [R2+0x4080] ;  /* 0x004080000214783b */ /* 0x000e240000000200 */
[----:B0-----:R-:W-:Y:S02]  /*8f750*/  STL.64 [R1+0x10], R20 ;  /* 0x0000101401007387 */ /* 0x001fe40000100a00 */
[----:B------:R-:W-:Y:S02]  /*8f760*/  STL.64 [R1+0x18], R22 ;  /* 0x0000181601007387 */ /* 0x000fe40000100a00 */
[----:B------:R-:W0:Y:S02]  /*8f770*/  LDSM.16.M88.4 R20, [R2+0x8080] ;  /* 0x008080000214783b */ /* 0x000e240000000200 */
[----:B0-----:R-:W-:Y:S02]  /*8f780*/  STL.64 [R1], R20 ;  /* 0x0000001401007387 */ /* 0x001fe40000100a00 */
[----:B------:R0:W-:Y:S02]  /*8f790*/  STL.64 [R1+0x8], R22 ;  /* 0x0000081601007387 */ /* 0x0001e40000100a00 */
[----:B0-----:R-:W-:-:S02]  /*8f7a0*/  IMAD.MOV.U32 R22, RZ, RZ, R17 ;  /* 0x000000ffff167224 */ /* 0x001fc400078e0011 */
[----:B------:R-:W-:-:S05]  /*8f7b0*/  IMAD.MOV.U32 R23, RZ, RZ, R16 ;  /* 0x000000ffff177224 */ /* 0x000fca00078e0010 */
[----:B------:R0:W-:Y:S01]  /*8f7c0*/  STL.64 [R1+0x7778], R22 ;  /* 0x0077781601007387 */ /* 0x0001e20000100a00 */
[----:B------:R-:W4:Y:S02]  /*8f7d0*/  LDL.LU R20, [R1+0x4a0] ;  /* 0x0004a00001147983 */ /* 0x000f240000300800 */
[----:B------:R-:W4:Y:S02]  /*8f7e0*/  LDL.LU R21, [R1+0x4a4] ;  /* 0x0004a40001157983 */ /* 0x000f240000300800 */
[----:B------:R-:W-:Y:S02]  /*8f7f0*/  IMAD.MOV.U32 R11, RZ, RZ, R18 ;  /* 0x000000ffff0b7224 */ /* 0x000fe400078e0012 */
[----:B------:R-:W-:Y:S01]  /*8f800*/  LDSM.16.M88.4 R16, [R2+0x10080] ;  /* 0x010080000210783b */ /* 0x000fe20000000200 */
[----:B0-----:R-:W-:Y:S02]  /*8f810*/  IMAD.MOV.U32 R23, RZ, RZ, R24 ;  /* 0x000000ffff177224 */ /* 0x001fe400078e0018 */
[----:B---3--:R-:W-:-:S02]  /*8f820*/  IMAD.MOV.U32 R22, RZ, RZ, R25 ;  /* 0x000000ffff167224 */ /* 0x008fc400078e0019 */
[----:B------:R-:W0:Y:S04]  /*8f830*/  LDSM.16.M88.4 R24, [R2+0xc080] ;  /* 0x00c080000218783b */ /* 0x000e280000000200 */
[----:B0-----:R-:W-:Y:S01]  /*8f840*/  STL [R1+0x72b8], R26 ;  /* 0x0072b81a01007387 */ /* 0x001fe20000100800 */
[----:B------:R-:W-:Y:S02]  /*8f850*/  STL [R1+0x72b4], R27 ;  /* 0x0072b41b01007387 */ /* 0x000fe40000100800 */
[----:B------:R2:W-:Y:S02]  /*8f860*/  STL.64 [R1+0x7688], R18 ;  /* 0x0076881201007387 */ /* 0x0005e40000100a00 */
[----:B--2---:R-:W-:Y:S02]  /*8f870*/  IMAD.MOV.U32 R18, RZ, RZ, R13 ;  /* 0x000000ffff127224 */ /* 0x004fe400078e000d */
[----:B------:R-:W-:-:S02]  /*8f880*/  IMAD.MOV.U32 R19, RZ, RZ, R12 ;  /* 0x000000ffff137224 */ /* 0x000fc400078e000c */
[----:B------:R-:W0:Y:S04]  /*8f890*/  LDSM.16.M88.4 R12, [R2+0x14080] ;  /* 0x01408000020c783b */ /* 0x000e280000000200 */
[----:B------:R1:W-:Y:S04]  /*8f8a0*/  STL.64 [R1+0x7680], R16 ;  /* 0x0076801001007387 */ /* 0x0003e80000100a00 */
[----:B-1----:R-:W2:Y:S01]  /*8f8b0*/  LDL.LU R16, [R1+0x4c0] ;  /* 0x0004c00001107983 */ /* 0x002ea20000300800 */
[----:B------:R-:W2:Y:S03]  /*8f8c0*/  LDL.LU R17, [R1+0x4c4] ;  /* 0x0004c40001117983 */ /* 0x000ea60000300800 */
[----:B0-----:R0:W-:Y:S01]  /*8f8d0*/  STL.64 [R1+0x7678], R14 ;  /* 0x0076780e01007387 */ /* 0x0011e20000100a00 */
[----:B------:R-:W-:Y:S02]  /*8f8e0*/  STL.64 [R1+0x7670], R12 ;  /* 0x0076700c01007387 */ /* 0x000fe40000100a00 */
[----:B0-----:R-:W-:-:S02]  /*8f8f0*/  IMAD.MOV.U32 R14, RZ, RZ, R29 ;  /* 0x000000ffff0e7224 */ /* 0x001fc400078e001d */
[----:B------:R-:W3:Y:S01]  /*8f900*/  LDL.LU R29, [R1+0x7780] ;  /* 0x00778000011d7983 */ /* 0x000ee20000300800 */
[----:B------:R-:W-:Y:S01]  /*8f910*/  IMAD.MOV.U32 R15, RZ, RZ, R28 ;  /* 0x000000ffff0f7224 */ /* 0x000fe200078e001c */
[----:B----4-:R-:W-:Y:S02]  /*8f920*/  HMMA.16816.F32 R8, R4, R10, R20 ;  /* 0x0000000a0408723c */ /* 0x010fe40000001814 */
[----:B------:R-:W2:Y:S11]  /*8f930*/  LDL.LU.64 R22, [R1+0x7778] ;  /* 0x0077780001167983 */ /* 0x000eb60000300a00 */
[----:B------:R-:W-:Y:S10]  /*8f940*/  @!UPT UIADD3 URZ, URZ, URZ, URZ ;  /* 0x0000003f3f3ff290 */ /* 0x000ff4000fffe03f */
[----:B------:R-:W-:Y:S01]  /*8f950*/  STL.64 [R1+0x4a0], R8 ;  /* 0x0004a00801007387 */ /* 0x000fe20000100a00 */
[----:B------:R-:W-:Y:S02]  /*8f960*/  STL.64 [R1+0x4a8], R10 ;  /* 0x0004a80a01007387 */ /* 0x000fe40000100a00 */
[----:B------:R-:W0:Y:S02]  /*8f970*/  LDSM.16.M88.4 R8, [R2+0x18080] ;  /* 0x018080000208783b */ /* 0x000e240000000200 */
[----:B0-----:R0:W-:Y:S02]  /*8f980*/  STL.64 [R1+0x30], R8 ;  /* 0x0000300801007387 */ /* 0x0011e40000100a00 */
[----:B------:R-:W-:Y:S02]  /*8f990*/  IMAD.MOV.U32 R28, RZ, RZ, R8 ;  /* 0x000000ffff1c7224 */ /* 0x000fe400078e0008 */
[----:B------:R-:W-:Y:S02]  /*8f9a0*/  STL.64 [R1+0x38], R10 ;  /* 0x0000380a01007387 */ /* 0x000fe40000100a00 */
[----:B------:R-:W-:-:S02]  /*8f9b0*/  IMAD.MOV.U32 R27, RZ, RZ, R9 ;  /* 0x000000ffff1b7224 */ /* 0x000fc400078e0009 */
[----:B0-----:R-:W4:Y:S03]  /*8f9c0*/  LDL.LU.64 R8, [R1+0x7770] ;  /* 0x0077700001087983 */ /* 0x001f260000300a00 */
[----:B------:R-:W-:Y:S02]  /*8f9d0*/  STL [R1+0x7760], R27 ;  /* 0x0077601b01007387 */ /* 0x000fe40000100800 */
[----:B------:R0:W-:Y:S02]  /*8f9e0*/  STL.64 [R1+0x7758], R24 ;  /* 0x0077581801007387 */ /* 0x0001e40000100a00 */
[----:B0-----:R-:W2:Y:S01]  /*8f9f0*/  LDL.LU R24, [R1+0x4d0] ;  /* 0x0004d00001187983 */ /* 0x001ea20000300800 */
[----:B----4-:R-:W-:Y:S02]  /*8fa00*/  IMAD.MOV.U32 R26, RZ, RZ, R9 ;  /* 0x000000ffff1a7224 */ /* 0x010fe400078e0009 */
[----:B------:R-:W-:-:S02]  /*8fa10*/  IMAD.MOV.U32 R27, RZ, RZ, R8 ;  /* 0x000000ffff1b7224 */ /* 0x000fc400078e0008 */
[----:B------:R-:W0:Y:S04]  /*8fa20*/  LDSM.16.M88.4 R8, [R2+0x1c080] ;  /* 0x01c080000208783b */ /* 0x000e280000000200 */
        /* <DEDUP_REMOVED lines=23> */
[----:B------:R-:W0:Y:S04]  /*8fba0*/  LDSM.16.M88.4 R8, [R2+0x3c080] ;  /* 0x03c080000208783b */ /* 0x000e280000000200 */
[----:B------:R-:W-:Y:S02]  /*8fbb0*/  STL [R1+0x6490], R2 ;  /* 0x0064900201007387 */ /* 0x000fe40000100800 */
[----:B---3--:R-:W-:-:S07]  /*8fbc0*/  IMAD.MOV.U32 R25, RZ, RZ, R29 ;  /* 0x000000ffff197224 */ /* 0x008fce00078e001d */
[C---:B--2---:R-:W-:Y:S01]  /*8fbd0*/  HMMA.16816.F32 R12, R4.reuse, R14, R24 ;  /* 0x0000000e040c723c */ /* 0x044fe20000001818 */
[----:B0-----:R-:W-:Y:S01]  /*8fbe0*/  STL.64 [R1+0x160], R8 ;  /* 0x0001600801007387 */ /* 0x001fe20000100a00 */
[----:B------:R-:W-:Y:S02]  /*8fbf0*/  STL.64 [R1+0x168], R10 ;  /* 0x0001680a01007387 */ /* 0x000fe40000100a00 */
[----:B------:R-:W0:Y:S02]  /*8fc00*/  LDSM.16.MT88.4 R8, [R3+0x42000] ;  /* 0x042000000308783b */ /* 0x000e240000004200 */
[----:B0-----:R-:W-:Y:S02]  /*8fc10*/  STL.64 [R1+0x75c0], R10 ;  /* 0x0075c00a01007387 */ /* 0x001fe40000100a00 */
[----:B------:R-:W-:Y:S11]  /*8fc20*/  STL.64 [R1+0x75b8], R8 ;  /* 0x0075b80801007387 */ /* 0x000ff60000100a00 */
[----:B------:R-:W-:Y:S04]  /*8fc30*/  @!UPT UIADD3 URZ, URZ, URZ, URZ ;  /* 0x0000003f3f3ff290 */ /* 0x000fe8000fffe03f */
[----:B------:R0:W-:Y:S02]  /*8fc40*/  STL.64 [R1+0x4d0], R12 ;  /* 0x0004d00c01007387 */ /* 0x0001e40000100a00 */
[----:B------:R-:W-:Y:S01]  /*8fc50*/  STL [R1+0x4d8], R14 ;  /* 0x0004d80e01007387 */ /* 0x000fe20000100800 */
[----:B0-----:R-:W2:Y:S01]  /*8fc60*/  LDL.64 R12, [R1+0x20] ;  /* 0x00002000010c7983 */ /* 0x001ea20000100a00 */
[----:B------:R-:W-:Y:S01]  /*8fc70*/  HMMA.16816.F32 R8, R4, R22, R16 ;  /* 0x000000160408723c */ /* 0x000fe20000001810 */
[----:B------:R-:W-:Y:S02]  /*8fc80*/  IMAD.MOV.U32 R29, RZ, RZ, R15 ;  /* 0x000000ffff1d7224 */ /* 0x000fe400078e000f */
[----:B--2---:R0:W-:Y:S03]  /*8fc90*/  STL.64 [R1+0x76d8], R12 ;  /* 0x0076d80c01007387 */ /* 0x0041e60000100a00 */
[----:B------:R-:W-:Y:S11]  /*8fca0*/  STL [R1+0x72a4], R29 ;  /* 0x0072a41d01007387 */ /* 0x000ff60000100800 */
[----:B------:R-:W-:Y:S06]  /*8fcb0*/  @!UPT UIADD3 URZ, URZ, URZ, URZ ;  /* 0x0000003f3f3ff290 */ /* 0x000fec000fffe03f */
[----:B------:R-:W-:Y:S02]  /*8fcc0*/  STL.64 [R1+0x4c0], R8 ;  /* 0x0004c00801007387 */ /* 0x000fe40000100a00 */
[----:B------:R-:W-:Y:S01]  /*8fcd0*/  STL [R1+0x4c8], R10 ;  /* 0x0004c80a01007387 */ /* 0x000fe20000100800 */
[----:B------:R-:W2:Y:S01]  /*8fce0*/  LDL.LU R22, [R1+0xd8] ;  /* 0x0000d80001167983 */ /* 0x000ea20000300800 */
[----:B------:R-:W2:Y:S03]  /*8fcf0*/  LDL.LU R23, [R1+0xdc] ;  /* 0x0000dc0001177983 */ /* 0x000ea60000300800 */
[----:B--2---:R1:W-:Y:S01]  /*8fd00*/  STL.64 [R1+0x76e0], R22 ;  /* 0x0076e01601007387 */ /* 0x0043e20000100a00 */
[----:B0-----:R-:W2:Y:S02]  /*8fd10*/  LDL.LU R12, [R1+0x2c0] ;  /* 0x0002c000010c7983 */ /* 0x001ea40000300800 */
[----:B------:R-:W2:Y:S02]  /*8fd20*/  LDL.LU R13, [R1+0x2c4] ;  /* 0x0002c400010d7983 */ /* 0x000ea40000300800 */
[----:B------:R-:W3:Y:S01]  /*8fd30*/  LDL.LU R14, [R1+0x2c8] ;  /* 0x0002c800010e7983 */ /* 0x000ee20000300800 */
[----:B------:R-:W3:Y:S04]  /*8fd40*/  LDL.LU R15, [R1+0x2cc] ;  /* 0x0002cc00010f7983 */ /* 0x000ee80000300800 */
[----:B---3--:R-:W-:Y:S01]  /*8fd50*/  STL.64 [R1+0x76f0], R14 ;  /* 0x0076f00e01007387 */ /* 0x008fe20000100a00 */
[----:B--2---:R0:W-:Y:S02]  /*8fd60*/  STL.64 [R1+0x76e8], R12 ;  /* 0x0076e80c01007387 */ /* 0x0041e40000100a00 */
[----:B-1----:R-:W2:Y:S02]  /*8fd70*/  LDL.LU R22, [R1+0xe8] ;  /* 0x0000e80001167983 */ /* 0x002ea40000300800 */
[----:B------:R-:W-:-:S02]  /*8fd80*/  IMAD.MOV.U32 R23, RZ, RZ, R0 ;  /* 0x000000ffff177224 */ /* 0x000fc400078e0000 */
[----:B------:R-:W3:Y:S04]  /*8fd90*/  LDL.LU R0, [R1+0x7768] ;  /* 0x0077680001007983 */ /* 0x000ee80000300800 */
[----:B--2---:R1:W-:Y:S01]  /*8fda0*/  STL.64 [R1+0x76f8], R22 ;  /* 0x0076f81601007387 */ /* 0x0043e20000100a00 */
[----:B0-----:R-:W2:Y:S02]  /*8fdb0*/  LDL.LU R12, [R1+0x440] ;  /* 0x00044000010c7983 */ /* 0x001ea40000300800 */
[----:B------:R-:W2:Y:S02]  /*8fdc0*/  LDL.LU R13, [R1+0x444] ;  /* 0x00044400010d7983 */ /* 0x000ea40000300800 */
[----:B------:R-:W4:Y:S01]  /*8fdd0*/  LDL.LU R14, [R1+0x448] ;  /* 0x00044800010e7983 */ /* 0x000f220000300800 */
[----:B------:R-:W4:Y:S04]  /*8fde0*/  LDL.LU R15, [R1+0x44c] ;  /* 0x00044c00010f7983 */ /* 0x000f280000300800 */
[----:B----4-:R-:W-:Y:S01]  /*8fdf0*/  STL.64 [R1+0x7708], R14 ;  /* 0x0077080e01007387 */ /* 0x010fe20000100a00 */
[----:B--2---:R-:W-:Y:S02]  /*8fe00*/  STL.64 [R1+0x7700], R12 ;  /* 0x0077000c01007387 */ /* 0x004fe40000100a00 */
[----:B-1----:R-:W2:Y:S02]  /*8fe10*/  LDL.LU R22, [R1+0xf8] ;  /* 0x0000f80001167983 */ /* 0x002ea40000300800 */
[----:B------:R-:W2:Y:S02]  /*8fe20*/  LDL.LU R23, [R1+0xfc] ;  /* 0x0000fc0001177983 */ /* 0x000ea40000300800 */
[----:B--2---:R0:W-:Y:S04]  /*8fe30*/  STL.64 [R1+0x7710], R22 ;  /* 0x0077101601007387 */ /* 0x0041e80000100a00 */
[----:B0-----:R-:W2:Y:S01]  /*8fe40*/  LDL.LU R22, [R1+0x108] ;  /* 0x0001080001167983 */ /* 0x001ea20000300800 */
[----:B---3--:R-:W-:-:S02]  /*8fe50*/  IMAD.MOV.U32 R23, RZ, RZ, R0 ;  /* 0x000000ffff177224 */ /* 0x008fc400078e0000 */
[----:B------:R-:W3:Y:S03]  /*8fe60*/  LDL.LU R0, [R1+0x7764] ;  /* 0x0077640001007983 */ /* 0x000ee60000300800 */
[----:B--2---:R0:W-:Y:S01]  /*8fe70*/  STL.64 [R1+0x7728], R22 ;  /* 0x0077281601007387 */ /* 0x0041e20000100a00 */
[----:B------:R-:W2:Y:S02]  /*8fe80*/  LDL.LU R12, [R1+0x460] ;  /* 0x00046000010c7983 */ /* 0x000ea40000300800 */
[----:B------:R-:W2:Y:S02]  /*8fe90*/  LDL.LU R13, [R1+0x464] ;  /* 0x00046400010d7983 */ /* 0x000ea40000300800 */
[----:B------:R-:W4:Y:S01]  /*8fea0*/  LDL.LU R14, [R1+0x468] ;  /* 0x00046800010e7983 */ /* 0x000f220000300800 */
[----:B------:R-:W4:Y:S04]  /*8feb0*/  LDL.LU R15, [R1+0x46c] ;  /* 0x00046c00010f7983 */ /* 0x000f280000300800 */
[----:B0-----:R-:W2:Y:S01]  /*8fec0*/  LDL.LU R22, [R1+0x118] ;  /* 0x0001180001167983 */ /* 0x001ea20000300800 */
[----:B------:R-:W2:Y:S02]  /*8fed0*/  LDL.LU R23, [R1+0x11c] ;  /* 0x00011c0001177983 */ /* 0x000ea40000300800 */
[----:B------:R-:W3:Y:S02]  /*8fee0*/  LDL.LU R18, [R1+0x138] ;  /* 0x0001380001127983 */ /* 0x000ee40000300800 */
[----:B------:R-:W3:Y:S01]  /*8fef0*/  LDL.LU R19, [R1+0x13c] ;  /* 0x00013c0001137983 */ /* 0x000ee20000300800 */
[----:B------:R-:W3:Y:S01]  /*8ff00*/  LDL.LU R24, [R1+0x4b0] ;  /* 0x0004b00001187983 */ /* 0x000ee20000300800 */
[----:B------:R-:W3:Y:S02]  /*8ff10*/  LDL.LU R25, [R1+0x4b4] ;  /* 0x0004b40001197983 */ /* 0x000ee40000300800 */
[----:B------:R-:W3:Y:S02]  /*8ff20*/  LDL.LU R26, [R1+0x4b8] ;  /* 0x0004b800011a7983 */ /* 0x000ee40000300800 */
[----:B------:R-:W3:Y:S01]  /*8ff30*/  LDL.LU R27, [R1+0x4bc] ;  /* 0x0004bc00011b7983 */ /* 0x000ee20000300800 */
[----:B--2---:R-:W-:Y:S01]  /*8ff40*/  STL.64 [R1+0x7740], R22 ;  /* 0x0077401601007387 */ /* 0x004fe20000100a00 */
[----:B----4-:R-:W-:Y:S02]  /*8ff50*/  STL.64 [R1+0x7720], R14 ;  /* 0x0077200e01007387 */ /* 0x010fe40000100a00 */
[----:B------:R0:W-:Y:S02]  /*8ff60*/  STL.64 [R1+0x7718], R12 ;  /* 0x0077180c01007387 */ /* 0x0001e40000100a00 */
[----:B0-----:R-:W2:Y:S01]  /*8ff70*/  LDL.LU R12, [R1+0x470] ;  /* 0x00047000010c7983 */ /* 0x001ea20000300800 */
[----:B------:R-:W2:Y:S02]  /*8ff80*/  LDL.LU R13, [R1+0x474] ;  /* 0x00047400010d7983 */ /* 0x000ea40000300800 */
[----:B------:R-:W4:Y:S02]  /*8ff90*/  LDL.LU R14, [R1+0x478] ;  /* 0x00047800010e7983 */ /* 0x000f240000300800 */
[----:B------:R-:W4:Y:S01]  /*8ffa0*/  LDL.LU R15, [R1+0x47c] ;  /* 0x00047c00010f7983 */ /* 0x000f220000300800 */
[----:B------:R-:W2:Y:S04]  /*8ffb0*/  LDL.LU R22, [R1+0x128] ;  /* 0x0001280001167983 */ /* 0x000ea80000300800 */
[----:B----4-:R-:W-:Y:S01]  /*8ffc0*/  STL.64 [R1+0x7738], R14 ;  /* 0x0077380e01007387 */ /* 0x010fe20000100a00 */
[----:B--2---:R0:W-:Y:S03]  /*8ffd0*/  STL.64 [R1+0x7730], R12 ;  /* 0x0077300c01007387 */ /* 0x0041e60000100a00 */
[----:B0-----:R-:W2:Y:S01]  /*8ffe0*/  LDL.LU R12, [R1+0x480] ;  /* 0x00048000010c7983 */ /* 0x001ea20000300800 */
[----:B------:R-:W2:Y:S02]  /*8fff0*/  LDL.LU R13, [R1+0x484] ;  /* 0x00048400010d7983 */ /* 0x000ea40000300800 */
[----:B------:R-:W4:Y:S02]  /*90000*/  LDL.LU R14, [R1+0x488] ;  /* 0x00048800010e7983 */ /* 0x000f240000300800 */
[----:B------:R-:W4:Y:S02]  /*90010*/  LDL.LU R15, [R1+0x48c] ;  /* 0x00048c00010f7983 */ /* 0x000f240000300800 */
[----:B------:R-:W-:Y:S01]  /*90020*/  IMAD.MOV.U32 R3, RZ, RZ, R11 ;  /* 0x000000ffff037224 */ /* 0x000fe200078e000b */
[----:B---3--:R-:W-:Y:S01]  /*90030*/  HMMA.16816.F32 R16, R4, R18, R24 ;  /* 0x000000120410723c */ /* 0x008fe20000001818 */
[----:B----4-:R-:W-:Y:S01]  /*90040*/  STL.64 [R1+0x7750], R14 ;  /* 0x0077500e01007387 */ /* 0x010fe20000100a00 */
[----:B--2---:R0:W-:Y:S03]  /*90050*/  STL.64 [R1+0x7748], R12 ;  /* 0x0077480c01007387 */ /* 0x0041e60000100a00 */
[----:B0-----:R-:W2:Y:S01]  /*90060*/  LDL.LU R12, [R1+0x490] ;  /* 0x00049000010c7983 */ /* 0x001ea20000300800 */
[----:B------:R-:W2:Y:S02]  /*90070*/  LDL.LU R13, [R1+0x494] ;  /* 0x00049400010d7983 */ /* 0x000ea40000300800 */
[----:B------:R-:W2:Y:S02]  /*90080*/  LDL.LU R14, [R1+0x498] ;  /* 0x00049800010e7983 */ /* 0x000ea40000300800 */
[----:B------:R-:W2:Y:S01]  /*90090*/  LDL.LU R15, [R1+0x49c] ;  /* 0x00049c00010f7983 */ /* 0x000ea20000300800 */
[----:B------:R-:W3:Y:S01]  /*900a0*/  LDL.LU R8, [R1+0x2a0] ;  /* 0x0002a00001087983 */ /* 0x000ee20000300800 */
[----:B------:R-:W3:Y:S02]  /*900b0*/  LDL.LU R9, [R1+0x2a4] ;  /* 0x0002a40001097983 */ /* 0x000ee40000300800 */
[----:B------:R-:W4:Y:S02]  /*900c0*/  LDL.LU R10, [R1+0x2a8] ;  /* 0x0002a800010a7983 */ /* 0x000f240000300800 */
[----:B------:R-:W4:Y:S08]  /*900d0*/  LDL.LU R11, [R1+0x2ac] ;  /* 0x0002ac00010b7983 */ /* 0x000f300000300800 */
[----:B------:R-:W-:-:S02]  /*900e0*/  IMAD.MOV.U32 R26, RZ, RZ, R19 ;  /* 0x000000ffff1a7224 */ /* 0x000fc400078e0013 */
[----:B------:R-:W-:Y:S01]  /*900f0*/  IMAD.MOV.U32 R23, RZ, RZ, R0 ;  /* 0x000000ffff177224 */ /* 0x000fe200078e0000 */
[----:B----4-:R-:W-:Y:S01]  /*90100*/  STL.64 [R1+0x76c0], R10 ;  /* 0x0076c00a01007387 */ /* 0x010fe20000100a00 */
[----:B---3--:R0:W-:Y:S03]  /*90110*/  STL.64 [R1+0x76b8], R8 ;  /* 0x0076b80801007387 */ /* 0x0081e60000100a00 */
[----:B0-----:R-:W3:Y:S01]  /*90120*/  LDL.LU R8, [R1+0x2b0] ;  /* 0x0002b00001087983 */ /* 0x001ee20000300800 */
[----:B------:R-:W3:Y:S02]  /*90130*/  LDL.LU R9, [R1+0x2b4] ;  /* 0x0002b40001097983 */ /* 0x000ee40000300800 */
[----:B------:R-:W3:Y:S02]  /*90140*/  LDL.LU R10, [R1+0x2b8] ;  /* 0x0002b800010a7983 */ /* 0x000ee40000300800 */
[----:B------:R-:W3:Y:S01]  /*90150*/  LDL.LU R11, [R1+0x2bc] ;  /* 0x0002bc00010b7983 */ /* 0x000ee20000300800 */
[----:B------:R-:W-:Y:S01]  /*90160*/  STL [R1+0x72bc], R3 ;  /* 0x0072bc0301007387 */ /* 0x000fe20000100800 */
[----:B------:R-:W4:Y:S02]  /*90170*/  LDL.LU R27, [R1+0x7760] ;  /* 0x00776000011b7983 */ /* 0x000f240000300800 */
[----:B------:R-:W3:Y:S02]  /*90180*/  LDL.LU.64 R24, [R1+0x7758] ;  /* 0x0077580001187983 */ /* 0x000ee40000300a00 */
[----:B------:R0:W-:Y:S01]  /*90190*/  STL.64 [R1+0x4b0], R16 ;  /* 0x0004b01001007387 */ /* 0x0001e20000100a00 */
[----:B------:R1:W-:Y:S04]  /*901a0*/  STL [R1+0x4b8], R18 ;  /* 0x0004b81201007387 */ /* 0x0003e80000100800 */
[----:B0-----:R-:W3:Y:S01]  /*901b0*/  LDL.LU R16, [R1+0x280] ;  /* 0x0002800001107983 */ /* 0x001ee20000300800 */
[----:B------:R-:W3:Y:S02]  /*901c0*/  LDL.LU R17, [R1+0x284] ;  /* 0x0002840001117983 */ /* 0x000ee40000300800 */
[----:B-1----:R-:W3:Y:S02]  /*901d0*/  LDL.LU R18, [R1+0x288] ;  /* 0x0002880001127983 */ /* 0x002ee40000300800 */
[----:B------:R-:W3:Y:S01]  /*901e0*/  LDL.LU R19, [R1+0x28c] ;  /* 0x00028c0001137983 */ /* 0x000ee20000300800 */
[C---:B--2---:R-:W-:Y:S01]  /*901f0*/  HMMA.16816.F32 R20, R4.reuse, R22, R12 ;  /* 0x000000160414723c */ /* 0x044fe2000000180c */
[----:B---3--:R-:W-:Y:S01]  /*90200*/  STL.64 [R1+0x76a0], R18 ;  /* 0x0076a01201007387 */ /* 0x008fe20000100a00 */
[----:B------:R0:W-:Y:S03]  /*90210*/  STL.64 [R1+0x7698], R16 ;  /* 0x0076981001007387 */ /* 0x0001e60000100a00 */
[----:B0-----:R-:W2:Y:S01]  /*90220*/  LDL.64 R16, [R1] ;  /* 0x0000000001107983 */ /* 0x001ea20000100a00 */
[----:B------:R-:W-:Y:S02]  /*90230*/  STL [R1+0x72c0], R26 ;  /* 0x0072c01a01007387 */ /* 0x000fe40000100800 */
[----:B----4-:R-:W-:Y:S02]  /*90240*/  STL [R1+0x76b0], R27 ;  /* 0x0076b01b01007387 */ /* 0x010fe40000100800 */
[----:B------:R0:W-:Y:S02]  /*90250*/  STL.64 [R1+0x76a8], R24 ;  /* 0x0076a81801007387 */ /* 0x0001e40000100a00 */
[----:B0-----:R-:W2:Y:S01]  /*90260*/  LDL.LU R24, [R1+0x290] ;  /* 0x0002900001187983 */ /* 0x001ea20000300800 */
[----:B------:R-:W2:Y:S02]  /*90270*/  LDL.LU R25, [R1+0x294] ;  /* 0x0002940001197983 */ /* 0x000ea40000300800 */
[----:B------:R-:W2:Y:S02]  /*90280*/  LDL.LU R26, [R1+0x298] ;  /* 0x00029800011a7983 */ /* 0x000ea40000300800 */
[----:B------:R-:W2:Y:S01]  /*90290*/  LDL.LU R27, [R1+0x29c] ;  /* 0x00029c00011b7983 */ /* 0x000ea20000300800 */
[----:B------:R-:W3:Y:S01]  /*902a0*/  LDL.LU.64 R14, [R1+0x7750] ;  /* 0x00775000010e7983 */ /* 0x000ee20000300a00 */
[----:B------:R-:W3:Y:S04]  /*902b0*/  LDL.LU.64 R12, [R1+0x7748] ;  /* 0x00774800010c7983 */ /* 0x000ee80000300a00 */
        /* <DEDUP_REMOVED lines=31> */
[----:B---3--:R-:W-:Y:S02]  /*904b0*/  HMMA.16816.F32 R4, R4, R22, R12 ;  /* 0x000000160404723c */ /* 0x008fe4000000180c */
[----:B------:R-:W3:Y:S01]  /*904c0*/  LDL.LU.64 R12, [R1+0x76d8] ;  /* 0x0076d800010c7983 */ /* 0x000ee20000300a00 */
[----:B------:R-:W3:Y:S02]  /*904d0*/  LDL.LU.64 R22, [R1+0x76d0] ;  /* 0x0076d00001167983 */ /* 0x000ee40000300a00 */
[----:B------:R-:W3:Y:S11]  /*904e0*/  LDL.LU.64 R20, [R1+0x76c8] ;  /* 0x0076c80001147983 */ /* 0x000ef60000300a00 */
[----:B------:R-:W-:Y:S07]  /*904f0*/  @!UPT UIADD3 URZ, URZ, URZ, URZ ;  /* 0x0000003f3f3ff290 */ /* 0x000fee000fffe03f */
[----:B------:R0:W-:Y:S01]  /*90500*/  STL.64 [R1+0x2c0], R4 ;  /* 0x0002c00401007387 */ /* 0x0001e20000100a00 */
[----:B------:R-:W-:Y:S03]  /*90510*/  STL.64 [R1+0x2c8], R6 ;  /* 0x0002c80601007387 */ /* 0x000fe60000100a00 */
[----:B0-----:R-:W4:Y:S01]  /*90520*/  LDL.64 R4, [R1+0x10] ;  /* 0x0000100001047983 */ /* 0x001f220000100a00 */
[C---:B---3--:R-:W-:Y:S11]  /*90530*/  HMMA.16816.F32 R8, R20.reuse, R12, R8 ;  /* 0x0000000c1408723c */ /* 0x048ff60000001808 */
[----:B------:R-:W-:Y:S11]  /*90540*/  @!UPT UIADD3 URZ, URZ, URZ, URZ ;  /* 0x0000003f3f3ff290 */ /* 0x000ff6000fffe03f */
[----:B------:R-:W-:Y:S01]  /*90550*/  @!UPT UIADD3 URZ, URZ, URZ, URZ ;  /* 0x0000003f3f3ff290 */ /* 0x000fe2000fffe03f */
[----:B------:R-:W-:Y:S01]  /*90560*/  STL.64 [R1+0x2b0], R8 ;  /* 0x0002b00801007387 */ /* 0x000fe20000100a00 */
[----:B------:R0:W-:Y:S03]  /*90570*/  STL.64 [R1+0x2b8], R10 ;  /* 0x0002b80a01007387 */ /* 0x0001e60000100a00 */
[----:B0-----:R-:W4:Y:S01]  /*90580*/  LDL.LU.64 R10, [R1+0x76c0] ;  /* 0x0076c000010a7983 */ /* 0x001f220000300a00 */
[----:B------:R-:W4:Y:S01]  /*90590*/  LDL.LU.64 R8, [R1+0x76b8] ;  /* 0x0076b80001087983 */ /* 0x000f220000300a00 */
[C---:B--2---:R-:W-:Y:S01]  /*905a0*/  HMMA.16816.F32 R24, R20.reuse, R16, R24 ;  /* 0x000000101418723c */ /* 0x044fe20000001818 */
[----:B------:R-:W-:Y:S01]  /*905b0*/  IMAD.MOV.U32 R0, RZ, RZ, R13 ;  /* 0x000000ffff007224 */ /* 0x000fe200078e000d */
[----:B------:R-:W2:Y:S01]  /*905c0*/  LDL.LU R12, [R1+0x270] ;  /* 0x00027000010c7983 */ /* 0x000ea20000300800 */
[----:B------:R-:W2:Y:S02]  /*905d0*/  LDL.LU R13, [R1+0x274] ;  /* 0x00027400010d7983 */ /* 0x000ea40000300800 */
[----:B------:R-:W2:Y:S02]  /*905e0*/  LDL.LU R14, [R1+0x278] ;  /* 0x00027800010e7983 */ /* 0x000ea40000300800 */
[----:B------:R-:W2:Y:S01]  /*905f0*/  LDL.LU R15, [R1+0x27c] ;  /* 0x00027c00010f7983 */ /* 0x000ea20000300800 */
[----:B----4-:R-:W-:Y:S11]  /*90600*/  HMMA.16816.F32 R8, R20, R4, R8 ;  /* 0x000000041408723c */ /* 0x010ff60000001808 */
[----:B------:R-:W-:Y:S11]  /*90610*/  @!UPT UIADD3 URZ, URZ, URZ, URZ ;  /* 0x0000003f3f3ff290 */ /* 0x000ff6000fffe03f */
[----:B------:R-:W-:Y:S01]  /*90620*/  @!UPT UIADD3 URZ, URZ, URZ, URZ ;  /* 0x0000003f3f3ff290 */ /* 0x000fe2000fffe03f */
[----:B------:R0:W-:Y:S01]  /*90630*/  STL.64 [R1+0x2a0], R8 ;  /* 0x0002a00801007387 */ /* 0x0001e20000100a00 */
[----:B------:R1:W-:Y:S02]  /*90640*/  STL.64 [R1+0x2a8], R10 ;  /* 0x0002a80a01007387 */ /* 0x0003e40000100a00 */
[----:B0-----:R-:W-:Y:S02]  /*90650*/  IMAD.MOV.U32 R9, RZ, RZ, R4 ;  /* 0x000000ffff097224 */ /* 0x001fe400078e0004 */
[----:B------:R-:W-:Y:S01]  /*90660*/  IMAD.MOV.U32 R8, RZ, RZ, R5 ;  /* 0x000000ffff087224 */ /* 0x000fe200078e0005 */
[----:B------:R-:W3:Y:S01]  /*90670*/  LDL.LU R4, [R1+0x260] ;  /* 0x0002600001047983 */ /* 0x000ee20000300800 */
[----:B------:R-:W3:Y:S02]  /*90680*/  LDL.LU R5, [R1+0x264] ;  /* 0x0002640001057983 */ /* 0x000ee40000300800 */
[----:B------:R-:W3:Y:S02]  /*90690*/  LDL.LU R6, [R1+0x268] ;  /* 0x0002680001067983 */ /* 0x000ee40000300800 */
[----:B------:R-:W3:Y:S01]  /*906a0*/  LDL.LU R7, [R1+0x26c] ;  /* 0x00026c0001077983 */ /* 0x000ee20000300800 */
[----:B------:R-:W-:Y:S01]  /*906b0*/  STL.64 [R1+0x290], R24 ;  /* 0x0002901801007387 */ /* 0x000fe20000100a00 */
[----:B------:R0:W-:Y:S02]  /*906c0*/  STL.64 [R1+0x298], R26 ;  /* 0x0002981a01007387 */ /* 0x0001e40000100a00 */
[----:B-1----:R-:W-:-:S02]  /*906d0*/  IMAD.MOV.U32 R11, RZ, RZ, R16 ;  /* 0x000000ffff0b7224 */ /* 0x002fc400078e0010 */
[----:B------:R-:W-:Y:S01]  /*906e0*/  IMAD.MOV.U32 R10, RZ, RZ, R17 ;  /* 0x000000ffff0a7224 */ /* 0x000fe200078e0011 */
[----:B0-----:R-:W4:Y:S01]  /*906f0*/  LDL.LU R27, [R1+0x76b0] ;  /* 0x0076b000011b7983 */ /* 0x001f220000300800 */
[----:B------:R-:W2:Y:S02]  /*90700*/  LDL.LU.64 R24, [R1+0x76a8] ;  /* 0x0076a80001187983 */ /* 0x000ea40000300a00 */
[----:B------:R-:W2:Y:S02]  /*90710*/  LDL.LU.64 R18, [R1+0x76a0] ;  /* 0x0076a00001127983 */ /* 0x000ea40000300a00 */
[----:B------:R-:W2:Y:S01]  /*90720*/  LDL.LU.64 R16, [R1+0x7698] ;  /* 0x0076980001107983 */ /* 0x000ea20000300a00 */
[----:B------:R-:W-:Y:S01]  /*90730*/  STL.64 [R1+0x7640], R10 ;  /* 0x0076400a01007387 */ /* 0x000fe20000100a00 */
[----:B------:R0:W-:Y:S03]  /*90740*/  STL.64 [R1+0x7638], R8 ;  /* 0x0076380801007387 */ /* 0x0001e60000100a00 */
[----:B0-----:R-:W3:Y:S04]  /*90750*/  LDL R8, [R1+0x1e0] ;  /* 0x0001e00001087983 */ /* 0x001ee80000100800 */
[----:B------:R-:W3:Y:S01]  /*90760*/  LDL R9, [R1+0x1e4] ;  /* 0x0001e40001097983 */ /* 0x000ee20000100800 */
[----:B--2---:R-:W-:Y:S03]  /*90770*/  HMMA.16816.F32 R16, R20, R24, R16 ;  /* 0x000000181410723c */ /* 0x004fe60000001810 */
[----:B---3--:R0:W-:Y:S02]  /*90780*/  STL.64 [R1+0x7650], R8 ;  /* 0x0076500801007387 */ /* 0x0081e40000100a00 */
[----:B0-----:R-:W-:-:S02]  /*90790*/  IMAD.MOV.U32 R8, RZ, RZ, R28 ;  /* 0x000000ffff087224 */ /* 0x001fc400078e001c */
[----:B------:R-:W2:Y:S11]  /*907a0*/  LDL.LU R28, [R1+0x7690] ;  /* 0x00769000011c7983 */ /* 0x000eb60000300800 */
[----:B------:R-:W-:Y:S05]  /*907b0*/  @!UPT UIADD3 URZ, URZ, URZ, URZ ;  /* 0x0000003f3f3ff290 */ /* 0x000fea000fffe03f */
[----:B------:R-:W-:Y:S02]  /*907c0*/  STL.64 [R1+0x280], R16 ;  /* 0x0002801001007387 */ /* 0x000fe40000100a00 */
[----:B------:R0:W-:Y:S02]  /*907d0*/  STL.64 [R1+0x288], R18 ;  /* 0x0002881201007387 */ /* 0x0001e40000100a00 */
[----:B0-----:R-:W3:Y:S01]  /*907e0*/  LDL.LU.64 R18, [R1+0x7688] ;  /* 0x0076880001127983 */ /* 0x001ee20000300a00 */
[----:B------:R-:W2:Y:S02]  /*907f0*/  LDL.LU.64 R16, [R1+0x7680] ;  /* 0x0076800001107983 */ /* 0x000ea40000300a00 */
[----:B------:R0:W-:Y:S02]  /*90800*/  STL.64 [R1+0x75d8], R24 ;  /* 0x0075d81801007387 */ /* 0x0001e40000100a00 */
[----:B0-----:R-:W2:Y:S01]  /*90810*/  LDL.64 R24, [R1+0x1c0] ;  /* 0x0001c00001187983 */ /* 0x001ea20000100a00 */
[----:B----4-:R-:W-:-:S03]  /*90820*/  IMAD.MOV.U32 R9, RZ, RZ, R27 ;  /* 0x000000ffff097224 */ /* 0x010fc600078e001b */
[----:B--2---:R0:W-:Y:S04]  /*90830*/  STL.64 [R1+0x7648], R24 ;  /* 0x0076481801007387 */ /* 0x0041e80000100a00 */
[----:B0-----:R-:W2:Y:S01]  /*90840*/  LDL.LU R24, [R1+0x430] ;  /* 0x0004300001187983 */ /* 0x001ea20000300800 */
[----:B------:R-:W2:Y:S02]  /*90850*/  LDL.LU R25, [R1+0x434] ;  /* 0x0004340001197983 */ /* 0x000ea40000300800 */
[----:B------:R-:W4:Y:S02]  /*90860*/  LDL.LU R26, [R1+0x438] ;  /* 0x00043800011a7983 */ /* 0x000f240000300800 */
[----:B------:R-:W4:Y:S01]  /*90870*/  LDL.LU R27, [R1+0x43c] ;  /* 0x00043c00011b7983 */ /* 0x000f220000300800 */
[----:B------:R-:W-:Y:S01]  /*90880*/  HMMA.16816.F32 R12, R20, R16, R12 ;  /* 0x00000010140c723c */ /* 0x000fe2000000180c */
[----:B----4-:R-:W-:Y:S01]  /*90890*/  STL.64 [R1+0x7660], R26 ;  /* 0x0076601a01007387 */ /* 0x010fe20000100a00 */
[----:B--2---:R0:W-:Y:S03]  /*908a0*/  STL.64 [R1+0x7658], R24 ;  /* 0x0076581801007387 */ /* 0x0041e60000100a00 */
[----:B0-----:R-:W2:Y:S01]  /*908b0*/  LDL.LU R24, [R1+0x250] ;  /* 0x0002500001187983 */ /* 0x001ea20000300800 */
[----:B------:R-:W2:Y:S02]  /*908c0*/  LDL.LU R25, [R1+0x254] ;  /* 0x0002540001197983 */ /* 0x000ea40000300800 */
[----:B------:R-:W2:Y:S02]  /*908d0*/  LDL.LU R26, [R1+0x258] ;  /* 0x00025800011a7983 */ /* 0x000ea40000300800 */
[----:B------:R-:W2:Y:S11]  /*908e0*/  LDL.LU R27, [R1+0x25c] ;  /* 0x00025c00011b7983 */ /* 0x000eb60000300800 */
[----:B------:R-:W-:Y:S02]  /*908f0*/  @!UPT UIADD3 URZ, URZ, URZ, URZ ;  /* 0x0000003f3f3ff290 */ /* 0x000fe4000fffe03f */
[----:B------:R-:W-:Y:S01]  /*90900*/  STL.64 [R1+0x270], R12 ;  /* 0x0002700c01007387 */ /* 0x000fe20000100a00 */
[----:B------:R0:W-:Y:S03]  /*90910*/  STL.64 [R1+0x278], R14 ;  /* 0x0002780e01007387 */ /* 0x0001e60000100a00 */
[----:B0-----:R-:W4:Y:S01]  /*90920*/  LDL.LU.64 R14, [R1+0x7678] ;  /* 0x00767800010e7983 */ /* 0x001f220000300a00 */
[----:B------:R-:W2:Y:S02]  /*90930*/  LDL.LU.64 R12, [R1+0x7670] ;  /* 0x00767000010c7983 */ /* 0x000ea40000300a00 */
[----:B---3--:R-:W-:Y:S02]  /*90940*/  STL.64 [R1+0x7560], R18 ;  /* 0x0075601201007387 */ /* 0x008fe40000100a00 */
[----:B------:R0:W-:Y:S02]  /*90950*/  STL.64 [R1+0x7558], R16 ;  /* 0x0075581001007387 */ /* 0x0001e40000100a00 */
[----:B0-----:R-:W3:Y:S01]  /*90960*/  LDL.LU R16, [R1+0x410] ;  /* 0x0004100001107983 */ /* 0x001ee20000300800 */
[----:B------:R-:W-:-:S02]  /*90970*/  IMAD.MOV.U32 R17, RZ, RZ, R28 ;  /* 0x000000ffff117224 */ /* 0x000fc400078e001c */
[----:B------:R-:W3:Y:S02]  /*90980*/  LDL.LU R28, [R1+0x7668] ;  /* 0x00766800011c7983 */ /* 0x000ee40000300800 */
[----:B------:R-:W3:Y:S01]  /*90990*/  LDL.LU R18, [R1+0x418] ;  /* 0x0004180001127983 */ /* 0x000ee20000300800 */
[----:B------:R-:W3:Y:S01]  /*909a0*/  LDL.LU R19, [R1+0x41c] ;  /* 0x00041c0001137983 */ /* 0x000ee20000300800 */
[C---:B--2---:R-:W-:Y:S03]  /*909b0*/  HMMA.16816.F32 R4, R20.reuse, R12, R4 ;  /* 0x0000000c1404723c */ /* 0x044fe60000001804 */
[----:B----4-:R-:W-:Y:S01]  /*909c0*/  STL.64 [R1+0x7550], R14 ;  /* 0x0075500e01007387 */ /* 0x010fe20000100a00 */
[----:B------:R0:W-:Y:S11]  /*909d0*/  STL.64 [R1+0x7548], R12 ;  /* 0x0075480c01007387 */ /* 0x0001f60000100a00 */
[----:B------:R-:W-:Y:S08]  /*909e0*/  @!UPT UIADD3 URZ, URZ, URZ, URZ ;  /* 0x0000003f3f3ff290 */ /* 0x000ff0000fffe03f */
[----:B------:R-:W-:Y:S01]  /*909f0*/  STL.64 [R1+0x260], R4 ;  /* 0x0002600401007387 */ /* 0x000fe20000100a00 */
[----:B------:R-:W-:Y:S02]  /*90a00*/  STL.64 [R1+0x268], R6 ;  /* 0x0002680601007387 */ /* 0x000fe40000100a00 */
[----:B---3--:R-:W1:Y:S04]  /*90a10*/  LDSM.16.MT88.4 R4, [R28+0x42000] ;  /* 0x042000001c04783b */ /* 0x008e680000004200 */
[----:B0-----:R-:W2:Y:S01]  /*90a20*/  LDL.64 R12, [R1+0x1d0] ;  /* 0x0001d000010c7983 */ /* 0x001ea20000100a00 */
[----:B-1----:R-:W-:Y:S01]  /*90a30*/  STL.64 [R1+0x7470], R6 ;  /* 0x0074700601007387 */ /* 0x002fe20000100a00 */
[----:B------:R0:W-:Y:S03]  /*90a40*/  STL.64 [R1+0x7468], R4 ;  /* 0x0074680401007387 */ /* 0x0001e60000100a00 */
[----:B0-----:R-:W3:Y:S01]  /*90a50*/  LDL.LU.64 R4, [R1+0x160] ;  /* 0x0001600001047983 */ /* 0x001ee20000300a00 */
[C---:B------:R-:W-:Y:S03]  /*90a60*/  HMMA.16816.F32 R8, R20.reuse, R8, R24 ;  /* 0x000000081408723c */ /* 0x040fe60000001818 */
[----:B---3--:R0:W-:Y:S04]  /*90a70*/  STL.64 [R1+0x7618], R4 ;  /* 0x0076180401007387 */ /* 0x0081e80000100a00 */
[----:B0-----:R-:W2:Y:S01]  /*90a80*/  LDL.LU R4, [R1+0x420] ;  /* 0x0004200001047983 */ /* 0x001ea20000300800 */
[----:B------:R-:W2:Y:S02]  /*90a90*/  LDL.LU R5, [R1+0x424] ;  /* 0x0004240001057983 */ /* 0x000ea40000300800 */
[----:B------:R-:W2:Y:S02]  /*90aa0*/  LDL.LU R6, [R1+0x428] ;  /* 0x0004280001067983 */ /* 0x000ea40000300800 */
[----:B------:R-:W2:Y:S01]  /*90ab0*/  LDL.LU R7, [R1+0x42c] ;  /* 0x00042c0001077983 */ /* 0x000ea20000300800 */
[----:B------:R-:W-:Y:S01]  /*90ac0*/  STL [R1+0x71c8], R28 ;  /* 0x0071c81c01007387 */ /* 0x000fe20000100800 */
[----:B------:R-:W3:Y:S02]  /*90ad0*/  LDL.LU.64 R26, [R1+0x7660] ;  /* 0x00766000011a7983 */ /* 0x000ee40000300a00 */
[----:B------:R-:W3:Y:S07]  /*90ae0*/  LDL.LU.64 R24, [R1+0x7658] ;  /* 0x0076580001187983 */ /* 0x000eee0000300a00 */
[----:B------:R0:W-:Y:S01]  /*90af0*/  STL.64 [R1+0x250], R8 ;  /* 0x0002500801007387 */ /* 0x0001e20000100a00 */
[----:B------:R3:W-:Y:S04]  /*90b00*/  STL.64 [R1+0x258], R10 ;  /* 0x0002580a01007387 */ /* 0x0007e80000100a00 */
[----:B0-----:R-:W3:Y:S02]  /*90b10*/  LDL.LU.64 R8, [R1+0x7650] ;  /* 0x0076500001087983 */ /* 0x001ee40000300a00 */
[C---:B---3--:R-:W-:Y:S02]  /*90b20*/  HMMA.16816.F32 R8, R20.reuse, R8, R24 ;  /* 0x000000081408723c */ /* 0x048fe40000001818 */
[----:B------:R-:W3:Y:S06]  /*90b30*/  LDL.LU.64 R24, [R1+0x7648] ;  /* 0x0076480001187983 */ /* 0x000eec0000300a00 */
[----:B--2---:R-:W-:Y:S11]  /*90b40*/  HMMA.16816.F32 R4, R20, R12, R4 ;  /* 0x0000000c1404723c */ /* 0x004ff60000001804 */
[----:B------:R-:W-:Y:S04]  /*90b50*/  @!UPT UIADD3 URZ, URZ, URZ, URZ ;  /* 0x0000003f3f3ff290 */ /* 0x000fe8000fffe03f */
[----:B------:R-:W-:Y:S01]  /*90b60*/  STL.64 [R1+0x430], R8 ;  /* 0x0004300801007387 */ /* 0x000fe20000100a00 */
[----:B------:R-:W-:Y:S02]  /*90b70*/  IMAD.MOV.U32 R28, RZ, RZ, R11 ;  /* 0x000000ffff1c7224 */ /* 0x000fe400078e000b */
[----:B------:R0:W-:Y:S02]  /*90b80*/  STL [R1+0x438], R10 ;  /* 0x0004380a01007387 */ /* 0x0001e40000100800 */
[----:B0-----:R-:W2:Y:S01]  /*90b90*/  LDL.LU.64 R10, [R1+0x7640] ;  /* 0x00764000010a7983 */ /* 0x001ea20000300a00 */
[----:B------:R-:W4:Y:S02]  /*90ba0*/  LDL.LU.64 R8, [R1+0x7638] ;  /* 0x0076380001087983 */ /* 0x000f240000300a00 */
[----:B------:R-:W-:Y:S02]  /*90bb0*/  STL [R1+0x72a0], R28 ;  /* 0x0072a01c01007387 */ /* 0x000fe40000100800 */
[----:B------:R-:W-:Y:S01]  /*90bc0*/  STL.64 [R1+0x420], R4 ;  /* 0x0004200401007387 */ /* 0x000fe20000100a00 */
[----:B------:R3:W-:Y:S01]  /*90bd0*/  STL.64 [R1+0x428], R6 ;  /* 0x0004280601007387 */ /* 0x0007e20000100a00 */
[----:B------:R-:W-:-:S02]  /*90be0*/  IMAD.MOV.U32 R2, RZ, RZ, R13 ;  /* 0x000000ffff027224 */ /* 0x000fc400078e000d */
[----:B------:R-:W-:-:S03]  /*90bf0*/  IMAD.MOV.U32 R3, RZ, RZ, R12 ;  /* 0x000000ffff037224 */ /* 0x000fc600078e000c */
[----:B------:R-:W-:Y:S02]  /*90c00*/  STL [R1+0x7530], R2 ;  /* 0x0075300201007387 */ /* 0x000fe40000100800 */
[----:B------:R-:W-:Y:S01]  /*90c10*/  STL [R1+0x752c], R3 ;  /* 0x00752c0301007387 */ /* 0x000fe20000100800 */
[----:B---3--:R-:W-:Y:S11]  /*90c20*/  HMMA.16816.F32 R4, R20, R24, R16 ;  /* 0x000000181404723c */ /* 0x008ff60000001810 */
[----:B------:R-:W-:Y:S11]  /*90c30*/  @!UPT UIADD3 URZ, URZ, URZ, URZ ;  /* 0x0000003f3f3ff290 */ /* 0x000ff6000fffe03f */
[----:B------:R-:W-:Y:S01]  /*90c40*/  @!UPT UIADD3 URZ, URZ, URZ, URZ ;  /* 0x0000003f3f3ff290 */ /* 0x000fe2000fffe03f */
[----:B------:R-:W-:Y:S01]  /*90c50*/  STL.64 [R1+0x410], R4 ;  /* 0x0004100401007387 */ /* 0x000fe20000100a00 */
[----:B------:R-:W-:Y:S02]  /*90c60*/  STL.64 [R1+0x418], R6 ;  /* 0x0004180601007387 */ /* 0x000fe40000100a00 */
[----:B------:R-:W3:Y:S02]  /*90c70*/  LDL.LU R12, [R1+0x370] ;  /* 0x00037000010c7983 */ /* 0x000ee40000300800 */
[----:B------:R-:W3:Y:S01]  /*90c80*/  LDL.LU R13, [R1+0x374] ;  /* 0x00037400010d7983 */ /* 0x000ee20000300800 */
[----:B------:R-:W2:Y:S01]  /*90c90*/  LDL.LU R14, [R1+0x378] ;  /* 0x00037800010e7983 */ /* 0x000ea20000300800 */
[----:B------:R-:W2:Y:S02]  /*90ca0*/  LDL.LU R15, [R1+0x37c] ;  /* 0x00037c00010f7983 */ /* 0x000ea40000300800 */
[----:B------:R-:W-:Y:S02]  /*90cb0*/  IMAD.MOV.U32 R29, RZ, RZ, R24 ;  /* 0x000000ffff1d7224 */ /* 0x000fe400078e0018 */
[----:B------:R-:W-:Y:S01]  /*90cc0*/  IMAD.MOV.U32 R28, RZ, RZ, R25 ;  /* 0x000000ffff1c7224 */ /* 0x000fe200078e0019 */
[----:B--2---:R-:W-:Y:S01]  /*90cd0*/  STL.64 [R1+0x7570], R14 ;  /* 0x0075700e01007387 */ /* 0x004fe20000100a00 */
[----:B---3--:R0:W-:Y:S02]  /*90ce0*/  STL.64 [R1+0x7568], R12 ;  /* 0x0075680c01007387 */ /* 0x0081e40000100a00 */
[----:B0-----:R-:W-:-:S02]  /*90cf0*/  IMAD.MOV.U32 R12, RZ, RZ, R11 ;  /* 0x000000ffff0c7224 */ /* 0x001fc400078e000b */
[----:B------:R-:W-:-:S05]  /*90d00*/  IMAD.MOV.U32 R13, RZ, RZ, R10 ;  /* 0x000000ffff0d7224 */ /* 0x000fca00078e000a */
[----:B------:R4:W-:Y:S01]  /*90d10*/  STL.64 [R1+0x7588], R12 ;  /* 0x0075880c01007387 */ /* 0x0009e20000100a00 */
[----:B------:R-:W2:Y:S02]  /*90d20*/  LDL.LU R16, [R1+0x380] ;  /* 0x0003800001107983 */ /* 0x000ea40000300800 */
[----:B------:R-:W2:Y:S02]  /*90d30*/  LDL.LU R17, [R1+0x384] ;  /* 0x0003840001117983 */ /* 0x000ea40000300800 */
[----:B------:R-:W3:Y:S01]  /*90d40*/  LDL.LU R18, [R1+0x388] ;  /* 0x0003880001127983 */ /* 0x000ee20000300800 */
[----:B------:R-:W3:Y:S01]  /*90d50*/  LDL.LU R19, [R1+0x38c] ;  /* 0x00038c0001137983 */ /* 0x000ee20000300800 */
[----:B----4-:R-:W-:Y:S02]  /*90d60*/  IMAD.MOV.U32 R13, RZ, RZ, R8 ;  /* 0x000000ffff0d7224 */ /* 0x010fe400078e0008 */
[----:B------:R-:W-:Y:S01]  /*90d70*/  IMAD.MOV.U32 R12, RZ, RZ, R9 ;  /* 0x000000ffff0c7224 */ /* 0x000fe200078e0009 */
[----:B------:R-:W4:Y:S01]  /*90d80*/  LDL.LU R8, [R1+0x240] ;  /* 0x0002400001087983 */ /* 0x000f220000300800 */
[----:B------:R-:W4:Y:S02]  /*90d90*/  LDL.LU R9, [R1+0x244] ;  /* 0x0002440001097983 */ /* 0x000f240000300800 */
[----:B------:R-:W2:Y:S02]  /*90da0*/  LDL.LU R10, [R1+0x248] ;  /* 0x00024800010a7983 */ /* 0x000ea40000300800 */
[----:B------:R-:W2:Y:S01]  /*90db0*/  LDL.LU R11, [R1+0x24c] ;  /* 0x00024c00010b7983 */ /* 0x000ea20000300800 */
[----:B------:R-:W2:Y:S01]  /*90dc0*/  LDL.LU R24, [R1+0x3c0] ;  /* 0x0003c00001187983 */ /* 0x000ea20000300800 */
[----:B------:R-:W2:Y:S02]  /*90dd0*/  LDL.LU R25, [R1+0x3c4] ;  /* 0x0003c40001197983 */ /* 0x000ea40000300800 */
[----:B------:R-:W2:Y:S02]  /*90de0*/  LDL.LU R26, [R1+0x3c8] ;  /* 0x0003c800011a7983 */ /* 0x000ea40000300800 */
[----:B------:R-:W2:Y:S02]  /*90df0*/  LDL.LU R27, [R1+0x3cc] ;  /* 0x0003cc00011b7983 */ /* 0x000ea40000300800 */
[----:B--2---:R-:W-:Y:S01]  /*90e00*/  STL.64 [R1+0x75e8], R26 ;  /* 0x0075e81a01007387 */ /* 0x004fe20000100a00 */
[----:B------:R0:W-:Y:S03]  /*90e10*/  STL.64 [R1+0x75e0], R24 ;  /* 0x0075e01801007387 */ /* 0x0001e60000100a00 */
[----:B0-----:R-:W2:Y:S04]  /*90e20*/  LDL R24, [R1+0x180] ;  /* 0x0001800001187983 */ /* 0x001ea80000100800 */
[----:B------:R-:W2:Y:S04]  /*90e30*/  LDL R25, [R1+0x184] ;  /* 0x0001840001197983 */ /* 0x000ea80000100800 */
[----:B--2---:R0:W-:Y:S04]  /*90e40*/  STL.64 [R1+0x75f8], R24 ;  /* 0x0075f81801007387 */ /* 0x0041e80000100a00 */
[----:B0-----:R-:W2:Y:S04]  /*90e50*/  LDL.64 R24, [R1+0x190] ;  /* 0x0001900001187983 */ /* 0x001ea80000100a00 */
[----:B--2---:R-:W-:Y:S01]  /*90e60*/  STL.64 [R1+0x7610], R24 ;  /* 0x0076101801007387 */ /* 0x004fe20000100a00 */
[----:B------:R-:W-:Y:S02]  /*90e70*/  STL.64 [R1+0x75d0], R10 ;  /* 0x0075d00a01007387 */ /* 0x000fe40000100a00 */
[----:B----4-:R0:W-:Y:S02]  /*90e80*/  STL.64 [R1+0x75c8], R8 ;  /* 0x0075c80801007387 */ /* 0x0101e40000100a00 */
[----:B0-----:R-:W2:Y:S04]  /*90e90*/  LDL.64 R8, [R1+0x170] ;  /* 0x0001700001087983 */ /* 0x001ea80000100a00 */
[----:B--2---:R0:W-:Y:S04]  /*90ea0*/  STL.64 [R1+0x75f0], R8 ;  /* 0x0075f00801007387 */ /* 0x0041e80000100a00 */
[----:B0-----:R-:W2:Y:S01]  /*90eb0*/  LDL.LU R8, [R1+0x3d0] ;  /* 0x0003d00001087983 */ /* 0x001ea20000300800 */
[----:B------:R-:W2:Y:S02]  /*90ec0*/  LDL.LU R9, [R1+0x3d4] ;  /* 0x0003d40001097983 */ /* 0x000ea40000300800 */
[----:B------:R-:W4:Y:S02]  /*90ed0*/  LDL.LU R10, [R1+0x3d8] ;  /* 0x0003d800010a7983 */ /* 0x000f240000300800 */
[----:B------:R-:W4:Y:S01]  /*90ee0*/  LDL.LU R11, [R1+0x3dc] ;  /* 0x0003dc00010b7983 */ /* 0x000f220000300800 */
[----:B------:R-:W2:Y:S01]  /*90ef0*/  LDL.LU R4, [R1+0x3f0] ;  /* 0x0003f00001047983 */ /* 0x000ea20000300800 */
[----:B------:R-:W2:Y:S02]  /*90f00*/  LDL.LU R5, [R1+0x3f4] ;  /* 0x0003f40001057983 */ /* 0x000ea40000300800 */
[----:B------:R-:W2:Y:S02]  /*90f10*/  LDL.LU R6, [R1+0x3f8] ;  /* 0x0003f80001067983 */ /* 0x000ea40000300800 */
[----:B------:R-:W2:Y:S02]  /*90f20*/  LDL.LU R7, [R1+0x3fc] ;  /* 0x0003fc0001077983 */ /* 0x000ea40000300800 */
[----:B--2---:R-:W-:Y:S01]  /*90f30*/  STL.64 [R1+0x7628], R6 ;  /* 0x0076280601007387 */ /* 0x004fe20000100a00 */
[----:B------:R0:W-:Y:S02]  /*90f40*/  STL.64 [R1+0x7620], R4 ;  /* 0x0076200401007387 */ /* 0x0001e40000100a00 */
[----:B------:R-:W2:Y:S01]  /*90f50*/  LDL.64 R24, [R1+0x1a0] ;  /* 0x0001a00001187983 */ /* 0x000ea20000100a00 */
[----:B0-----:R-:W3:Y:S04]  /*90f60*/  LDL.64 R4, [R1+0x1b0] ;  /* 0x0001b00001047983 */ /* 0x001ee80000100a00 */
[----:B--2---:R0:W-:Y:S04]  /*90f70*/  STL.64 [R1+0x7630], R24 ;  /* 0x0076301801007387 */ /* 0x0041e80000100a00 */
[----:B0-----:R-:W2:Y:S01]  /*90f80*/  LDL.LU R24, [R1+0x400] ;  /* 0x0004000001187983 */ /* 0x001ea20000300800 */
[----:B------:R-:W2:Y:S02]  /*90f90*/  LDL.LU R25, [R1+0x404] ;  /* 0x0004040001197983 */ /* 0x000ea40000300800 */
[----:B------:R-:W2:Y:S02]  /*90fa0*/  LDL.LU R26, [R1+0x408] ;  /* 0x00040800011a7983 */ /* 0x000ea40000300800 */
[----:B------:R-:W2:Y:S01]  /*90fb0*/  LDL.LU R27, [R1+0x40c] ;  /* 0x00040c00011b7983 */ /* 0x000ea20000300800 */
[----:B----4-:R-:W-:Y:S01]  /*90fc0*/  STL.64 [R1+0x7608], R10 ;  /* 0x0076080a01007387 */ /* 0x010fe20000100a00 */
[----:B------:R0:W-:Y:S03]  /*90fd0*/  STL.64 [R1+0x7600], R8 ;  /* 0x0076000801007387 */ /* 0x0001e60000100a00 */
[----:B0-----:R-:W4:Y:S01]  /*90fe0*/  LDL.LU R8, [R1+0x3e0] ;  /* 0x0003e00001087983 */ /* 0x001f220000300800 */
[----:B------:R-:W4:Y:S02]  /*90ff0*/  LDL.LU R9, [R1+0x3e4] ;  /* 0x0003e40001097983 */ /* 0x000f240000300800 */
[----:B------:R-:W4:Y:S02]  /*91000*/  LDL.LU R10, [R1+0x3e8] ;  /* 0x0003e800010a7983 */ /* 0x000f240000300800 */
[----:B------:R-:W4:Y:S01]  /*91010*/  LDL.LU R11, [R1+0x3ec] ;  /* 0x0003ec00010b7983 */ /* 0x000f220000300800 */
[----:B------:R-:W-:Y:S01]  /*91020*/  STL.64 [R1+0x75a0], R12 ;  /* 0x0075a00c01007387 */ /* 0x000fe20000100a00 */
[----:B---3--:R-:W-:Y:S02]  /*91030*/  STL.64 [R1+0x7580], R18 ;  /* 0x0075801201007387 */ /* 0x008fe40000100a00 */
[----:B------:R0:W-:Y:S02]  /*91040*/  STL.64 [R1+0x7578], R16 ;  /* 0x0075781001007387 */ /* 0x0001e40000100a00 */
[----:B0-----:R-:W3:Y:S01]  /*91050*/  LDL.LU R16, [R1+0x390] ;  /* 0x0003900001107983 */ /* 0x001ee20000300800 */
[----:B------:R-:W3:Y:S02]  /*91060*/  LDL.LU R17, [R1+0x394] ;  /* 0x0003940001117983 */ /* 0x000ee40000300800 */
[----:B------:R-:W2:Y:S02]  /*91070*/  LDL.LU R18, [R1+0x398] ;  /* 0x0003980001127983 */ /* 0x000ea40000300800 */
[----:B------:R-:W2:Y:S01]  /*91080*/  LDL.LU R19, [R1+0x39c] ;  /* 0x00039c0001137983 */ /* 0x000ea20000300800 */
[----:B------:R-:W3:Y:S04]  /*91090*/  LDL R12, [R1+0x20] ;  /* 0x00002000010c7983 */ /* 0x000ee80000100800 */
[----:B--2---:R-:W-:Y:S01]  /*910a0*/  STL.64 [R1+0x7598], R18 ;  /* 0x0075981201007387 */ /* 0x004fe20000100a00 */
[----:B---3--:R0:W-:Y:S03]  /*910b0*/  STL.64 [R1+0x7590], R16 ;  /* 0x0075901001007387 */ /* 0x0081e60000100a00 */
[----:B0-----:R-:W2:Y:S01]  /*910c0*/  LDL.LU R16, [R1+0x3a0] ;  /* 0x0003a00001107983 */ /* 0x001ea20000300800 */
[----:B------:R-:W2:Y:S02]  /*910d0*/  LDL.LU R17, [R1+0x3a4] ;  /* 0x0003a40001117983 */ /* 0x000ea40000300800 */
[----:B------:R-:W3:Y:S02]  /*910e0*/  LDL.LU R18, [R1+0x3a8] ;  /* 0x0003a80001127983 */ /* 0x000ee40000300800 */
[----:B------:R-:W3:Y:S01]  /*910f0*/  LDL.LU R19, [R1+0x3ac] ;  /* 0x0003ac0001137983 */ /* 0x000ee20000300800 */
[----:B------:R-:W-:Y:S01]  /*91100*/  HMMA.16816.F32 R24, R20, R4, R24 ;  /* 0x000000041418723c */ /* 0x000fe20000001818 */
[----:B------:R-:W-:-:S02]  /*91110*/  IMAD.MOV.U32 R13, RZ, RZ, R0 ;  /* 0x000000ffff0d7224 */ /* 0x000fc400078e0000 */
[----:B------:R-:W-:Y:S02]  /*91120*/  IMAD.MOV.U32 R3, RZ, RZ, R4 ;  /* 0x000000ffff037224 */ /* 0x000fe400078e0004 */
[----:B------:R-:W-:Y:S01]  /*91130*/  IMAD.MOV.U32 R0, RZ, RZ, R5 ;  /* 0x000000ffff007224 */ /* 0x000fe200078e0005 */
[----:B---3--:R-:W-:Y:S01]  /*91140*/  STL.64 [R1+0x75b0], R18 ;  /* 0x0075b01201007387 */ /* 0x008fe20000100a00 */
[----:B--2---:R0:W-:Y:S03]  /*91150*/  STL.64 [R1+0x75a8], R16 ;  /* 0x0075a81001007387 */ /* 0x0041e60000100a00 */
[----:B0-----:R-:W2:Y:S01]  /*91160*/  LDL.LU R16, [R1+0x3b0] ;  /* 0x0003b00001107983 */ /* 0x001ea20000300800 */
[----:B------:R-:W2:Y:S02]  /*91170*/  LDL.LU R17, [R1+0x3b4] ;  /* 0x0003b40001117983 */ /* 0x000ea40000300800 */
[----:B------:R-:W2:Y:S02]  /*91180*/  LDL.LU R18, [R1+0x3b8] ;  /* 0x0003b80001127983 */ /* 0x000ea40000300800 */
[----:B------:R-:W2:Y:S01]  /*91190*/  LDL.LU R19, [R1+0x3bc] ;  /* 0x0003bc0001137983 */ /* 0x000ea20000300800 */
[----:B------:R-:W-:Y:S07]  /*911a0*/  STL [R1+0x7534], R29 ;  /* 0x0075341d01007387 */ /* 0x000fee0000100800 */
[----:B------:R0:W-:Y:S02]  /*911b0*/  STL.64 [R1+0x400], R24 ;  /* 0x0004001801007387 */ /* 0x0001e40000100a00 */
[----:B------:R-:W-:Y:S01]  /*911c0*/  STL.64 [R1+0x408], R26 ;  /* 0x0004081a01007387 */ /* 0x000fe20000100a00 */
[----:B0-----:R-:W3:Y:S01]  /*911d0*/  LDL.LU.64 R24, [R1+0x7630] ;  /* 0x0076300001187983 */ /* 0x001ee20000300a00 */
[----:B------:R-:W3:Y:S02]  /*911e0*/  LDL.LU.64 R6, [R1+0x7628] ;  /* 0x0076280001067983 */ /* 0x000ee40000300a00 */
[----:B------:R-:W3:Y:S02]  /*911f0*/  LDL.LU.64 R4, [R1+0x7620] ;  /* 0x0076200001047983 */ /* 0x000ee40000300a00 */
[C---:B---3--:R-:W-:Y:S11]  /*91200*/  HMMA.16816.F32 R4, R20.reuse, R24, R4 ;  /* 0x000000181404723c */ /* 0x048ff60000001804 */
[----:B------:R-:W-:Y:S11]  /*91210*/  @!UPT UIADD3 URZ, URZ, URZ, URZ ;  /* 0x0000003f3f3ff290 */ /* 0x000ff6000fffe03f */
[----:B------:R-:W-:Y:S01]  /*91220*/  @!UPT UIADD3 URZ, URZ, URZ, URZ ;  /* 0x0000003f3f3ff290 */ /* 0x000fe2000fffe03f */
[----:B------:R0:W-:Y:S01]  /*91230*/  STL.64 [R1+0x3f0], R4 ;  /* 0x0003f00401007387 */ /* 0x0001e20000100a00 */
[----:B------:R1:W-:Y:S03]  /*91240*/  STL.64 [R1+0x3f8], R6 ;  /* 0x0003f80601007387 */ /* 0x0003e60000100a00 */
[----:B0-----:R-:W3:Y:S01]  /*91250*/  LDL.LU.64 R4, [R1+0x7618] ;  /* 0x0076180001047983 */ /* 0x001ee20000300a00 */
[----:B-1----:R-:W-:Y:S02]  /*91260*/  IMAD.MOV.U32 R7, RZ, RZ, R24 ;  /* 0x000000ffff077224 */ /* 0x002fe400078e0018 */
[----:B------:R-:W-:Y:S02]  /*91270*/  IMAD.MOV.U32 R6, RZ, RZ, R25 ;  /* 0x000000ffff067224 */ /* 0x000fe400078e0019 */
        /* <DEDUP_REMOVED lines=20> */
[----:B------:R0:W-:Y:S01]  /*913c0*/  STL.64 [R1+0x3c0], R24 ;  /* 0x0003c01801007387 */ /* 0x0001e20000100a00 */
[----:B------:R1:W-:Y:S03]  /*913d0*/  STL.64 [R1+0x3c8], R26 ;  /* 0x0003c81a01007387 */ /* 0x0003e60000100a00 */
[----:B0-----:R-:W4:Y:S01]  /*913e0*/  LDL.LU.64 R24, [R1+0x75d8] ;  /* 0x0075d80001187983 */ /* 0x001f220000300a00 */
[----:B-1----:R-:W-:Y:S02]  /*913f0*/  IMAD.MOV.U32 R27, RZ, RZ, R8 ;  /* 0x000000ffff1b7224 */ /* 0x002fe400078e0008 */
[----:B------:R-:W-:Y:S02]  /*91400*/  IMAD.MOV.U32 R26, RZ, RZ, R9 ;  /* 0x000000ffff1a7224 */ /* 0x000fe400078e0009 */
[----:B------:R-:W3:Y:S01]  /*91410*/  LDL.LU.64 R10, [R1+0x75d0] ;  /* 0x0075d000010a7983 */ /* 0x000ee20000300a00 */
[----:B------:R-:W3:Y:S02]  /*91420*/  LDL.LU.64 R8, [R1+0x75c8] ;  /* 0x0075c80001087983 */ /* 0x000ee40000300a00 */
[----:B---3--:R-:W-:Y:S02]  /*91430*/  HMMA.16816.F32 R20, R20, R4, R8 ;  /* 0x000000041414723c */ /* 0x008fe40000001808 */
[----:B------:R-:W2:Y:S01]  /*91440*/  LDL.LU.64 R10, [R1+0x75c0] ;  /* 0x0075c000010a7983 */ /* 0x000ea20000300a00 */
[----:B------:R-:W2:Y:S11]  /*91450*/  LDL.LU.64 R8, [R1+0x75b8] ;  /* 0x0075b80001087983 */ /* 0x000eb60000300a00 */
[----:B------:R-:W-:Y:S09]  /*91460*/  @!UPT UIADD3 URZ, URZ, URZ, URZ ;  /* 0x0000003f3f3ff290 */ /* 0x000ff2000fffe03f */
[----:B------:R-:W-:Y:S01]  /*91470*/  STL.64 [R1+0x240], R20 ;  /* 0x0002401401007387 */ /* 0x000fe20000100a00 */
[----:B------:R0:W-:Y:S03]  /*91480*/  STL.64 [R1+0x248], R22 ;  /* 0x0002481601007387 */ /* 0x0001e60000100a00 */
[----:B0-----:R-:W3:Y:S01]  /*91490*/  LDL R23, [R1+0x9dc] ;  /* 0x0009dc0001177983 */ /* 0x001ee20000100800 */
[C---:B--2---:R-:W-:Y:S03]  /*914a0*/  HMMA.16816.F32 R12, R8.reuse, R12, R16 ;  /* 0x0000000c080c723c */ /* 0x044fe60000001810 */
[----:B---3--:R0:W-:Y:S01]  /*914b0*/  STL [R1+0x7540], R23 ;  /* 0x0075401701007387 */ /* 0x0081e20000100800 */
[----:B------:R-:W2:Y:S02]  /*914c0*/  LDL.LU R20, [R1+0x360] ;  /* 0x0003600001147983 */ /* 0x000ea40000300800 */
[----:B------:R-:W2:Y:S02]  /*914d0*/  LDL.LU R21, [R1+0x364] ;  /* 0x0003640001157983 */ /* 0x000ea40000300800 */
[----:B------:R-:W2:Y:S01]  /*914e0*/  LDL.LU R22, [R1+0x368] ;  /* 0x0003680001167983 */ /* 0x000ea20000300800 */
[----:B0-----:R-:W2:Y:S01]  /*914f0*/  LDL.LU R23, [R1+0x36c] ;  /* 0x00036c0001177983 */ /* 0x001ea20000300800 */
[----:B------:R0:W-:Y:S02]  /*91500*/  STL.64 [R1+0x7488], R4 ;  /* 0x0074880401007387 */ /* 0x0001e40000100a00 */
[----:B------:R1:W-:Y:S01]  /*91510*/  STL.64 [R1+0x7538], R6 ;  /* 0x0075380601007387 */ /* 0x0003e20000100a00 */
[----:B0-----:R-:W3:Y:S01]  /*91520*/  LDL.LU R4, [R1+0x350] ;  /* 0x0003500001047983 */ /* 0x001ee20000300800 */
[----:B------:R-:W3:Y:S02]  /*91530*/  LDL.LU R5, [R1+0x354] ;  /* 0x0003540001057983 */ /* 0x000ee40000300800 */
[----:B-1----:R-:W3:Y:S02]  /*91540*/  LDL.LU R6, [R1+0x358] ;  /* 0x0003580001067983 */ /* 0x002ee40000300800 */
[----:B------:R-:W3:Y:S01]  /*91550*/  LDL.LU R7, [R1+0x35c] ;  /* 0x00035c0001077983 */ /* 0x000ee20000300800 */
[----:B------:R-:W2:Y:S01]  /*91560*/  LDL.LU.64 R18, [R1+0x75b0] ;  /* 0x0075b00001127983 */ /* 0x000ea20000300a00 */
[----:B------:R-:W2:Y:S03]  /*91570*/  LDL.LU.64 R16, [R1+0x75a8] ;  /* 0x0075a80001107983 */ /* 0x000ea60000300a00 */
[----:B------:R0:W-:Y:S02]  /*91580*/  STL.64 [R1+0x3b0], R12 ;  /* 0x0003b00c01007387 */ /* 0x0001e40000100a00 */
[----:B------:R2:W-:Y:S01]  /*91590*/  STL.64 [R1+0x3b8], R14 ;  /* 0x0003b80e01007387 */ /* 0x0005e20000100a00 */
[----:B0-----:R-:W2:Y:S02]  /*915a0*/  LDL.LU.64 R12, [R1+0x75a0] ;  /* 0x0075a000010c7983 */ /* 0x001ea40000300a00 */
[C---:B--2---:R-:W-:Y:S02]  /*915b0*/  HMMA.16816.F32 R12, R8.reuse, R12, R16 ;  /* 0x0000000c080c723c */ /* 0x044fe40000001810 */
[----:B------:R-:W2:Y:S01]  /*915c0*/  LDL.LU.64 R18, [R1+0x7598] ;  /* 0x0075980001127983 */ /* 0x000ea20000300a00 */
[----:B------:R-:W2:Y:S11]  /*915d0*/  LDL.LU.64 R16, [R1+0x7590] ;  /* 0x0075900001107983 */ /* 0x000eb60000300a00 */
[----:B------:R-:W-:Y:S09]  /*915e0*/  @!UPT UIADD3 URZ, URZ, URZ, URZ ;  /* 0x0000003f3f3ff290 */ /* 0x000ff2000fffe03f */
[----:B------:R0:W-:Y:S01]  /*915f0*/  STL.64 [R1+0x3a0], R12 ;  /* 0x0003a00c01007387 */ /* 0x0001e20000100a00 */
[----:B------:R2:W-:Y:S03]  /*91600*/  STL.64 [R1+0x3a8], R14 ;  /* 0x0003a80e01007387 */ /* 0x0005e60000100a00 */
[----:B0-----:R-:W2:Y:S02]  /*91610*/  LDL.LU.64 R12, [R1+0x7588] ;  /* 0x00758800010c7983 */ /* 0x001ea40000300a00 */
[C---:B--2---:R-:W-:Y:S02]  /*91620*/  HMMA.16816.F32 R12, R8.reuse, R12, R16 ;  /* 0x0000000c080c723c */ /* 0x044fe40000001810 */
[----:B------:R-:W4:Y:S01]  /*91630*/  LDL.LU.64 R18, [R1+0x7580] ;  /* 0x0075800001127983 */ /* 0x000f220000300a00 */
[----:B------:R-:W4:Y:S11]  /*91640*/  LDL.LU.64 R16, [R1+0x7578] ;  /* 0x0075780001107983 */ /* 0x000f360000300a00 */
[----:B------:R-:W-:Y:S09]  /*91650*/  @!UPT UIADD3 URZ, URZ, URZ, URZ ;  /* 0x0000003f3f3ff290 */ /* 0x000ff2000fffe03f */
[----:B------:R-:W-:Y:S01]  /*91660*/  STL.64 [R1+0x390], R12 ;  /* 0x0003900c01007387 */ /* 0x000fe20000100a00 */
[----:B------:R0:W-:Y:S03]  /*91670*/  STL.64 [R1+0x398], R14 ;  /* 0x0003980e01007387 */ /* 0x0001e60000100a00 */
[----:B0-----:R-:W2:Y:S01]  /*91680*/  LDL.LU.64 R14, [R1+0x7570] ;  /* 0x00757000010e7983 */ /* 0x001ea20000300a00 */
[----:B------:R-:W2:Y:S01]  /*91690*/  LDL.LU.64 R12, [R1+0x7568] ;  /* 0x00756800010c7983 */ /* 0x000ea20000300a00 */
[C---:B----4-:R-:W-:Y:S11]  /*916a0*/  HMMA.16816.F32 R16, R8.reuse, R24, R16 ;  /* 0x000000180810723c */ /* 0x050ff60000001810 */
[----:B------:R-:W-:Y:S11]  /*916b0*/  @!UPT UIADD3 URZ, URZ, URZ, URZ ;  /* 0x0000003f3f3ff290 */ /* 0x000ff6000fffe03f */
[----:B------:R-:W-:Y:S01]  /*916c0*/  @!UPT UIADD3 URZ, URZ, URZ, URZ ;  /* 0x0000003f3f3ff290 */ /* 0x000fe2000fffe03f */
[----:B------:R-:W-:Y:S01]  /*916d0*/  STL.64 [R1+0x380], R16 ;  /* 0x0003801001007387 */ /* 0x000fe20000100a00 */
[----:B------:R0:W-:Y:S03]  /*916e0*/  STL.64 [R1+0x388], R18 ;  /* 0x0003881201007387 */ /* 0x0001e60000100a00 */
[----:B0-----:R-:W4:Y:S01]  /*916f0*/  LDL.LU.64 R18, [R1+0x7560] ;  /* 0x0075600001127983 */ /* 0x001f220000300a00 */
[----:B------:R-:W2:Y:S02]  /*91700*/  LDL.LU.64 R16, [R1+0x7558] ;  /* 0x0075580001107983 */ /* 0x000ea40000300a00 */
[----:B------:R-:W-:Y:S01]  /*91710*/  STL.64 [R1+0x74a8], R24 ;  /* 0x0074a81801007387 */ /* 0x000fe20000100a00 */
[C---:B--2---:R-:W-:Y:S11]  /*91720*/  HMMA.16816.F32 R12, R8.reuse, R16, R12 ;  /* 0x00000010080c723c */ /* 0x044ff6000000180c */
[----:B------:R-:W-:Y:S11]  /*91730*/  @!UPT UIADD3 URZ, URZ, URZ, URZ ;  /* 0x0000003f3f3ff290 */ /* 0x000ff6000fffe03f */
[----:B------:R-:W-:Y:S01]  /*91740*/  @!UPT UIADD3 URZ, URZ, URZ, URZ ;  /* 0x0000003f3f3ff290 */ /* 0x000fe2000fffe03f */
[----:B------:R-:W-:Y:S01]  /*91750*/  STL.64 [R1+0x370], R12 ;  /* 0x0003700c01007387 */ /* 0x000fe20000100a00 */
[----:B------:R0:W-:Y:S03]  /*91760*/  STL.64 [R1+0x378], R14 ;  /* 0x0003780e01007387 */ /* 0x0001e60000100a00 */
[----:B0-----:R-:W2:Y:S01]  /*91770*/  LDL.LU.64 R14, [R1+0x7550] ;  /* 0x00755000010e7983 */ /* 0x001ea20000300a00 */
[----:B------:R-:W2:Y:S02]  /*91780*/  LDL.LU.64 R12, [R1+0x7548] ;  /* 0x00754800010c7983 */ /* 0x000ea40000300a00 */
[----:B----4-:R-:W-:Y:S02]  /*91790*/  STL.64 [R1+0x7420], R18 ;  /* 0x0074201201007387 */ /* 0x010fe40000100a00 */
[----:B------:R0:W-:Y:S02]  /*917a0*/  STL.64 [R1+0x7418], R16 ;  /* 0x0074181001007387 */ /* 0x0001e40000100a00 */
[----:B0-----:R-:W4:Y:S04]  /*917b0*/  LDL R16, [R1+0x1e0] ;  /* 0x0001e00001107983 */ /* 0x001f280000100800 */
[----:B------:R-:W4:Y:S01]  /*917c0*/  LDL R17, [R1+0x1e4] ;  /* 0x0001e40001117983 */ /* 0x000f220000100800 */
[C---:B--2---:R-:W-:Y:S11]  /*917d0*/  HMMA.16816.F32 R20, R8.reuse, R12, R20 ;  /* 0x0000000c0814723c */ /* 0x044ff60000001814 */
[----:B------:R-:W-:Y:S11]  /*917e0*/  @!UPT UIADD3 URZ, URZ, URZ, URZ ;  /* 0x0000003f3f3ff290 */ /* 0x000ff6000fffe03f */
[----:B------:R-:W-:Y:S01]  /*917f0*/  @!UPT UIADD3 URZ, URZ, URZ, URZ ;  /* 0x0000003f3f3ff290 */ /* 0x000fe2000fffe03f */
[----:B------:R-:W-:Y:S01]  /*91800*/  STL.64 [R1+0x360], R20 ;  /* 0x0003601401007387 */ /* 0x000fe20000100a00 */
[----:B------:R0:W-:Y:S03]  /*91810*/  STL.64 [R1+0x368], R22 ;  /* 0x0003681601007387 */ /* 0x0001e60000100a00 */
[----:B0-----:R-:W2:Y:S01]  /*91820*/  LDL.LU R23, [R1+0x7540] ;  /* 0x0075400001177983 */ /* 0x001ea20000300800 */
[----:B------:R-:W-:Y:S02]  /*91830*/  STL.64 [R1+0x7410], R14 ;  /* 0x0074100e01007387 */ /* 0x000fe40000100a00 */
[----:B------:R0:W-:Y:S02]  /*91840*/  STL.64 [R1+0x7408], R12 ;  /* 0x0074080c01007387 */ /* 0x0001e40000100a00 */
[----:B0-----:R-:W4:Y:S01]  /*91850*/  LDL.LU R12, [R1+0x340] ;  /* 0x00034000010c7983 */ /* 0x001f220000300800 */
[----:B------:R-:W4:Y:S02]  /*91860*/  LDL.LU R13, [R1+0x344] ;  /* 0x00034400010d7983 */ /* 0x000f240000300800 */
[----:B------:R-:W4:Y:S02]  /*91870*/  LDL.LU R14, [R1+0x348] ;  /* 0x00034800010e7983 */ /* 0x000f240000300800 */
[----:B------:R-:W4:Y:S01]  /*91880*/  LDL.LU R15, [R1+0x34c] ;  /* 0x00034c00010f7983 */ /* 0x000f220000300800 */
[----:B--2---:R-:W0:Y:S04]  /*91890*/  LDSM.16.MT88.4 R20, [R23+0x42000] ;  /* 0x042000001714783b */ /* 0x004e280000004200 */
[----:B0-----:R-:W-:Y:S01]  /*918a0*/  STL.64 [R1+0x7348], R22 ;  /* 0x0073481601007387 */ /* 0x001fe20000100a00 */
[----:B------:R0:W-:Y:S03]  /*918b0*/  STL.64 [R1+0x7340], R20 ;  /* 0x0073401401007387 */ /* 0x0001e60000100a00 */
[----:B0-----:R-:W3:Y:S04]  /*918c0*/  LDL R20, [R1+0x30] ;  /* 0x0000300001147983 */ /* 0x001ee80000100800 */
[----:B------:R-:W3:Y:S01]  /*918d0*/  LDL R21, [R1+0x34] ;  /* 0x0000340001157983 */ /* 0x000ee20000100800 */
[C---:B----4-:R-:W-:Y:S08]  /*918e0*/  HMMA.16816.F32 R12, R8.reuse, R16, R12 ;  /* 0x00000010080c723c */ /* 0x050ff0000000180c */
[----:B---3--:R-:W-:Y:S01]  /*918f0*/  HMMA.16816.F32 R20, R8, R20, R4 ;  /* 0x000000140814723c */ /* 0x008fe20000001804 */
[----:B------:R-:W2:Y:S01]  /*91900*/  LDL.LU.64 R6, [R1+0x7538] ;  /* 0x0075380001067983 */ /* 0x000ea20000300a00 */
[----:B------:R-:W3:Y:S11]  /*91910*/  LDL.LU R16, [R1+0x1f0] ;  /* 0x0001f00001107983 */ /* 0x000ef60000300800 */
[----:B------:R-:W-:Y:S10]  /*91920*/  @!UPT UIADD3 URZ, URZ, URZ, URZ ;  /* 0x0000003f3f3ff290 */ /* 0x000ff4000fffe03f */
[----:B------:R-:W-:Y:S01]  /*91930*/  STL.64 [R1+0x350], R20 ;  /* 0x0003501401007387 */ /* 0x000fe20000100a00 */
[----:B------:R-:W-:Y:S02]  /*91940*/  STL.64 [R1+0x358], R22 ;  /* 0x0003581601007387 */ /* 0x000fe40000100a00 */
[----:B------:R-:W-:Y:S02]  /*91950*/  STL.64 [R1+0x340], R12 ;  /* 0x0003400c01007387 */ /* 0x000fe40000100a00 */
[----:B------:R-:W-:Y:S01]  /*91960*/  STL.64 [R1+0x348], R14 ;  /* 0x0003480e01007387 */ /* 0x000fe20000100a00 */
[----:B------:R-:W3:Y:S01]  /*91970*/  LDL.LU R17, [R1+0x1f4] ;  /* 0x0001f40001117983 */ /* 0x000ee20000300800 */
[----:B------:R-:W4:Y:S02]  /*91980*/  LDL.LU R18, [R1+0x1f8] ;  /* 0x0001f80001127983 */ /* 0x000f240000300800 */
[----:B------:R-:W4:Y:S02]  /*91990*/  LDL.LU R19, [R1+0x1fc] ;  /* 0x0001fc0001137983 */ /* 0x000f240000300800 */
[----:B----4-:R-:W-:Y:S01]  /*919a0*/  STL.64 [R1+0x7430], R18 ;  /* 0x0074301201007387 */ /* 0x010fe20000100a00 */
[----:B---3--:R0:W-:Y:S03]  /*919b0*/  STL.64 [R1+0x7428], R16 ;  /* 0x0074281001007387 */ /* 0x0081e60000100a00 */
[----:B0-----:R-:W3:Y:S04]  /*919c0*/  LDL.LU.64 R16, [R1] ;  /* 0x0000000001107983 */ /* 0x001ee80000300a00 */
[----:B---3--:R0:W-:Y:S04]  /*919d0*/  STL.64 [R1+0x7448], R16 ;  /* 0x0074481001007387 */ /* 0x0081e80000100a00 */
[----:B0-----:R-:W3:Y:S01]  /*919e0*/  LDL.LU.64 R16, [R1+0x10] ;  /* 0x0000100001107983 */ /* 0x001ee20000300a00 */
[----:B------:R-:W-:-:S02]  /*919f0*/  IMAD.MOV.U32 R4, RZ, RZ, R27 ;  /* 0x000000ffff047224 */ /* 0x000fc400078e001b */
[----:B------:R-:W-:Y:S01]  /*91a00*/  IMAD.MOV.U32 R5, RZ, RZ, R26 ;  /* 0x000000ffff057224 */ /* 0x000fe200078e001a */
[----:B---3--:R-:W-:Y:S01]  /*91a10*/  STL.64 [R1+0x7460], R16 ;  /* 0x0074601001007387 */ /* 0x008fe20000100a00 */
[----:B------:R-:W3:Y:S02]  /*91a20*/  LDL.LU R12, [R1+0x500] ;  /* 0x00050000010c7983 */ /* 0x000ee40000300800 */
[----:B------:R-:W3:Y:S02]  /*91a30*/  LDL.LU R13, [R1+0x504] ;  /* 0x00050400010d7983 */ /* 0x000ee40000300800 */
[----:B------:R-:W4:Y:S01]  /*91a40*/  LDL.LU R14, [R1+0x508] ;  /* 0x00050800010e7983 */ /* 0x000f220000300800 */
[----:B------:R-:W4:Y:S01]  /*91a50*/  LDL.LU R15, [R1+0x50c] ;  /* 0x00050c00010f7983 */ /* 0x000f220000300800 */
[----:B------:R-:W-:Y:S02]  /*91a60*/  STL.64 [R1+0x74a0], R4 ;  /* 0x0074a00401007387 */ /* 0x000fe40000100a00 */
[----:B------:R-:W2:Y:S02]  /*91a70*/  LDL.LU R20, [R1+0x220] ;  /* 0x0002200001147983 */ /* 0x000ea40000300800 */
[----:B------:R-:W2:Y:S01]  /*91a80*/  LDL.LU R21, [R1+0x224] ;  /* 0x0002240001157983 */ /* 0x000ea20000300800 */
[----:B------:R-:W2:Y:S01]  /*91a90*/  LDL.LU R22, [R1+0x228] ;  /* 0x0002280001167983 */ /* 0x000ea20000300800 */
[----:B------:R-:W2:Y:S02]  /*91aa0*/  LDL.LU R23, [R1+0x22c] ;  /* 0x00022c0001177983 */ /* 0x000ea40000300800 */
[----:B------:R-:W2:Y:S02]  /*91ab0*/  LDL.LU R24, [R1+0x2e0] ;  /* 0x0002e00001187983 */ /* 0x000ea40000300800 */
[----:B------:R-:W2:Y:S01]  /*91ac0*/  LDL.LU R25, [R1+0x2e4] ;  /* 0x0002e40001197983 */ /* 0x000ea20000300800 */
[----:B------:R-:W2:Y:S01]  /*91ad0*/  LDL.LU R26, [R1+0x2e8] ;  /* 0x0002e800011a7983 */ /* 0x000ea20000300800 */
[----:B------:R-:W2:Y:S03]  /*91ae0*/  LDL.LU R27, [R1+0x2ec] ;  /* 0x0002ec00011b7983 */ /* 0x000ea60000300800 */
[----:B--2---:R-:W-:Y:S01]  /*91af0*/  STL.64 [R1+0x74b8], R26 ;  /* 0x0074b81a01007387 */ /* 0x004fe20000100a00 */
[----:B------:R0:W-:Y:S02]  /*91b00*/  STL.64 [R1+0x74b0], R24 ;  /* 0x0074b01801007387 */ /* 0x0001e40000100a00 */
[----:B0-----:R-:W-:-:S02]  /*91b10*/  IMAD.MOV.U32 R24, RZ, RZ, R29 ;  /* 0x000000ffff187224 */ /* 0x001fc400078e001d */
[----:B------:R-:W-:Y:S01]  /*91b20*/  IMAD.MOV.U32 R25, RZ, RZ, R2 ;  /* 0x000000ffff197224 */ /* 0x000fe200078e0002 */
[----:B------:R-:W2:Y:S01]  /*91b30*/  LDL.LU R29, [R1+0x7534] ;  /* 0x00753400011d7983 */ /* 0x000ea20000300800 */
[----:B------:R-:W2:Y:S03]  /*91b40*/  LDL.LU R2, [R1+0x7530] ;  /* 0x0075300001027983 */ /* 0x000ea60000300800 */
[----:B------:R0:W-:Y:S02]  /*91b50*/  STL.64 [R1+0x74c8], R24 ;  /* 0x0074c81801007387 */ /* 0x0001e40000100a00 */
[----:B0-----:R-:W-:Y:S02]  /*91b60*/  IMAD.MOV.U32 R24, RZ, RZ, R7 ;  /* 0x000000ffff187224 */ /* 0x001fe400078e0007 */
[----:B------:R-:W-:-:S05]  /*91b70*/  IMAD.MOV.U32 R25, RZ, RZ, R6 ;  /* 0x000000ffff197224 */ /* 0x000fca00078e0006 */
[----:B------:R-:W-:Y:S01]  /*91b80*/  STL.64 [R1+0x74e0], R24 ;  /* 0x0074e01801007387 */ /* 0x000fe20000100a00 */
[----:B------:R-:W2:Y:S03]  /*91b90*/  LDL.64 R4, [R1+0x180] ;  /* 0x0001800001047983 */ /* 0x000ea60000100a00 */
[----:B--2---:R0:W-:Y:S04]  /*91ba0*/  STL.64 [R1+0x74c0], R4 ;  /* 0x0074c00401007387 */ /* 0x0041e80000100a00 */
[----:B0-----:R-:W2:Y:S01]  /*91bb0*/  LDL.LU R4, [R1+0x2f0] ;  /* 0x0002f00001047983 */ /* 0x001ea20000300800 */
[----:B------:R-:W2:Y:S02]  /*91bc0*/  LDL.LU R5, [R1+0x2f4] ;  /* 0x0002f40001057983 */ /* 0x000ea40000300800 */
[----:B------:R-:W2:Y:S02]  /*91bd0*/  LDL.LU R6, [R1+0x2f8] ;  /* 0x0002f80001067983 */ /* 0x000ea40000300800 */
[----:B------:R-:W2:Y:S02]  /*91be0*/  LDL.LU R7, [R1+0x2fc] ;  /* 0x0002fc0001077983 */ /* 0x000ea40000300800 */
[----:B------:R-:W-:-:S02]  /*91bf0*/  IMAD.MOV.U32 R24, RZ, RZ, R3 ;  /* 0x000000ffff187224 */ /* 0x000fc400078e0003 */
[----:B------:R-:W-:Y:S01]  /*91c00*/  IMAD.MOV.U32 R25, RZ, RZ, R0 ;  /* 0x000000ffff197224 */ /* 0x000fe200078e0000 */
[----:B------:R-:W3:Y:S01]  /*91c10*/  LDL.LU R3, [R1+0x752c] ;  /* 0x00752c0001037983 */ /* 0x000ee20000300800 */
[----:B------:R-:W3:Y:S03]  /*91c20*/  LDL.LU R0, [R1+0x7528] ;  /* 0x0075280001007983 */ /* 0x000ee60000300800 */
[----:B------:R-:W-:Y:S04]  /*91c30*/  STL.64 [R1+0x74f8], R24 ;  /* 0x0074f81801007387 */ /* 0x000fe80000100a00 */
[----:B--2---:R-:W-:Y:S01]  /*91c40*/  STL.64 [R1+0x74d8], R6 ;  /* 0x0074d80601007387 */ /* 0x004fe20000100a00 */
[----:B------:R0:W-:Y:S03]  /*91c50*/  STL.64 [R1+0x74d0], R4 ;  /* 0x0074d00401007387 */ /* 0x0001e60000100a00 */
[----:B0-----:R-:W2:Y:S01]  /*91c60*/  LDL.LU R4, [R1+0x300] ;  /* 0x0003000001047983 */ /* 0x001ea20000300800 */
[----:B------:R-:W2:Y:S02]  /*91c70*/  LDL.LU R5, [R1+0x304] ;  /* 0x0003040001057983 */ /* 0x000ea40000300800 */
[----:B------:R-:W2:Y:S02]  /*91c80*/  LDL.LU R6, [R1+0x308] ;  /* 0x0003080001067983 */ /* 0x000ea40000300800 */
[----:B------:R-:W2:Y:S02]  /*91c90*/  LDL.LU R7, [R1+0x30c] ;  /* 0x00030c0001077983 */ /* 0x000ea40000300800 */
[----:B------:R-:W-:-:S02]  /*91ca0*/  IMAD.MOV.U32 R24, RZ, RZ, R29 ;  /* 0x000000ffff187224 */ /* 0x000fc400078e001d */
[----:B------:R-:W-:-:S05]  /*91cb0*/  IMAD.MOV.U32 R25, RZ, RZ, R28 ;  /* 0x000000ffff197224 */ /* 0x000fca00078e001c */
[----:B------:R-:W-:Y:S04]  /*91cc0*/  STL.64 [R1+0x7510], R24 ;  /* 0x0075101801007387 */ /* 0x000fe80000100a00 */
[----:B--2---:R-:W-:Y:S01]  /*91cd0*/  STL.64 [R1+0x74f0], R6 ;  /* 0x0074f00601007387 */ /* 0x004fe20000100a00 */
[----:B------:R0:W-:Y:S03]  /*91ce0*/  STL.64 [R1+0x74e8], R4 ;  /* 0x0074e80401007387 */ /* 0x0001e60000100a00 */
[----:B0-----:R-:W2:Y:S01]  /*91cf0*/  LDL.LU R4, [R1+0x310] ;  /* 0x0003100001047983 */ /* 0x001ea20000300800 */
[----:B------:R-:W2:Y:S02]  /*91d00*/  LDL.LU R5, [R1+0x314] ;  /* 0x0003140001057983 */ /* 0x000ea40000300800 */
[----:B------:R-:W2:Y:S02]  /*91d10*/  LDL.LU R6, [R1+0x318] ;  /* 0x0003180001067983 */ /* 0x000ea40000300800 */
[----:B------:R-:W2:Y:S02]  /*91d20*/  LDL.LU R7, [R1+0x31c] ;  /* 0x00031c0001077983 */ /* 0x000ea40000300800 */
        /* <DEDUP_REMOVED lines=11> */
[----:B------:R-:W2:Y:S01]  /*91de0*/  LDL.LU R7, [R1+0x33c] ;  /* 0x00033c0001077983 */ /* 0x000ea20000300800 */
[----:B------:R-:W-:Y:S01]  /*91df0*/  STL.64 [R1+0x7480], R22 ;  /* 0x0074801601007387 */ /* 0x000fe20000100a00 */
[----:B------:R0:W-:Y:S03]  /*91e00*/  STL.64 [R1+0x7478], R20 ;  /* 0x0074781401007387 */ /* 0x0001e60000100a00 */
[----:B0-----:R-:W2:Y:S01]  /*91e10*/  LDL.LU R20, [R1+0x230] ;  /* 0x0002300001147983 */ /* 0x001ea20000300800 */
[----:B------:R-:W2:Y:S02]  /*91e20*/  LDL.LU R21, [R1+0x234] ;  /* 0x0002340001157983 */ /* 0x000ea40000300800 */
[----:B------:R-:W2:Y:S02]  /*91e30*/  LDL.LU R22, [R1+0x238] ;  /* 0x0002380001167983 */ /* 0x000ea40000300800 */
[----:B------:R-:W2:Y:S02]  /*91e40*/  LDL.LU R23, [R1+0x23c] ;  /* 0x00023c0001177983 */ /* 0x000ea40000300800 */
[----:B---3--:R-:W-:-:S02]  /*91e50*/  IMAD.MOV.U32 R24, RZ, RZ, R3 ;  /* 0x000000ffff187224 */ /* 0x008fc400078e0003 */
[----:B------:R-:W-:Y:S01]  /*91e60*/  IMAD.MOV.U32 R25, RZ, RZ, R2 ;  /* 0x000000ffff197224 */ /* 0x000fe200078e0002 */
[----:B--2---:R-:W-:Y:S01]  /*91e70*/  STL.64 [R1+0x7498], R22 ;  /* 0x0074981601007387 */ /* 0x004fe20000100a00 */
[----:B------:R0:W-:Y:S03]  /*91e80*/  STL.64 [R1+0x7490], R20 ;  /* 0x0074901401007387 */ /* 0x0001e60000100a00 */
[----:B0-----:R-:W2:Y:S01]  /*91e90*/  LDL.LU R20, [R1+0x2d0] ;  /* 0x0002d00001147983 */ /* 0x001ea20000300800 */
[----:B------:R-:W2:Y:S02]  /*91ea0*/  LDL.LU R21, [R1+0x2d4] ;  /* 0x0002d40001157983 */ /* 0x000ea40000300800 */
[----:B------:R-:W2:Y:S02]  /*91eb0*/  LDL.LU R22, [R1+0x2d8] ;  /* 0x0002d80001167983 */ /* 0x000ea40000300800 */
[----:B------:R-:W2:Y:S01]  /*91ec0*/  LDL.LU R23, [R1+0x2dc] ;  /* 0x0002dc0001177983 */ /* 0x000ea20000300800 */
[----:B------:R-:W3:Y:S01]  /*91ed0*/  LDL.LU.64 R16, [R1+0x20] ;  /* 0x0000200001107983 */ /* 0x000ee20000300a00 */
[----:B----4-:R-:W-:Y:S02]  /*91ee0*/  STL.64 [R1+0x7440], R14 ;  /* 0x0074400e01007387 */ /* 0x010fe40000100a00 */
[----:B------:R0:W-:Y:S02]  /*91ef0*/  STL.64 [R1+0x7438], R12 ;  /* 0x0074380c01007387 */ /* 0x0001e40000100a00 */
[----:B0-----:R-:W4:Y:S01]  /*91f00*/  LDL.LU R12, [R1+0x200] ;  /* 0x00020000010c7983 */ /* 0x001f220000300800 */
[----:B------:R-:W4:Y:S02]  /*91f10*/  LDL.LU R13, [R1+0x204] ;  /* 0x00020400010d7983 */ /* 0x000f240000300800 */
[----:B------:R-:W2:Y:S02]  /*91f20*/  LDL.LU R14, [R1+0x208] ;  /* 0x00020800010e7983 */ /* 0x000ea40000300800 */
[----:B------:R-:W2:Y:S01]  /*91f30*/  LDL.LU R15, [R1+0x20c] ;  /* 0x00020c00010f7983 */ /* 0x000ea20000300800 */
[C---:B------:R-:W-:Y:S01]  /*91f40*/  HMMA.16816.F32 R24, R8.reuse, R24, R4 ;  /* 0x000000180818723c */ /* 0x040fe20000001804 */
[----:B--2---:R-:W-:Y:S01]  /*91f50*/  STL.64 [R1+0x7458], R14 ;  /* 0x0074580e01007387 */ /* 0x004fe20000100a00 */
[----:B----4-:R0:W-:Y:S03]  /*91f60*/  STL.64 [R1+0x7450], R12 ;  /* 0x0074500c01007387 */ /* 0x0101e60000100a00 */
[----:B0-----:R-:W2:Y:S01]  /*91f70*/  LDL.LU R12, [R1+0x210] ;  /* 0x00021000010c7983 */ /* 0x001ea20000300800 */
[----:B------:R-:W2:Y:S02]  /*91f80*/  LDL.LU R13, [R1+0x214] ;  /* 0x00021400010d7983 */ /* 0x000ea40000300800 */
[----:B------:R-:W2:Y:S02]  /*91f90*/  LDL.LU R14, [R1+0x218] ;  /* 0x00021800010e7983 */ /* 0x000ea40000300800 */
[----:B------:R-:W2:Y:S01]  /*91fa0*/  LDL.LU R15, [R1+0x21c] ;  /* 0x00021c00010f7983 */ /* 0x000ea20000300800 */
[----:B------:R-:W4:Y:S01]  /*91fb0*/  LDL.LU.64 R6, [R1+0x7520] ;  /* 0x0075200001067983 */ /* 0x000f220000300a00 */
[----:B------:R-:W4:Y:S11]  /*91fc0*/  LDL.LU.64 R4, [R1+0x7518] ;  /* 0x0075180001047983 */ /* 0x000f360000300a00 */
[----:B------:R0:W-:Y:S02]  /*91fd0*/  STL.64 [R1+0x330], R24 ;  /* 0x0003301801007387 */ /* 0x0001e40000100a00 */
[----:B------:R4:W-:Y:S01]  /*91fe0*/  STL.64 [R1+0x338], R26 ;  /* 0x0003381a01007387 */ /* 0x0009e20000100a00 */
[----:B0-----:R-:W4:Y:S02]  /*91ff0*/  LDL.LU.64 R24, [R1+0x7510] ;  /* 0x0075100001187983 */ /* 0x001f240000300a00 */
[C---:B----4-:R-:W-:Y:S02]  /*92000*/  HMMA.16816.F32 R24, R8.reuse, R24, R4 ;  /* 0x000000180818723c */ /* 0x050fe40000001804 */
[----:B------:R-:W4:Y:S01]  /*92010*/  LDL.LU.64 R6, [R1+0x7508] ;  /* 0x0075080001067983 */ /* 0x000f220000300a00 */
[----:B------:R-:W4:Y:S11]  /*92020*/  LDL.LU.64 R4, [R1+0x7500] ;  /* 0x0075000001047983 */ /* 0x000f360000300a00 */
[----:B------:R-:W-:Y:S09]  /*92030*/  @!UPT UIADD3 URZ, URZ, URZ, URZ ;  /* 0x0000003f3f3ff290 */ /* 0x000ff2000fffe03f */
[----:B------:R0:W-:Y:S01]  /*92040*/  STL.64 [R1+0x320], R24 ;  /* 0x0003201801007387 */ /* 0x0001e20000100a00 */
[----:B------:R4:W-:Y:S03]  /*92050*/  STL.64 [R1+0x328], R26 ;  /* 0x0003281a01007387 */ /* 0x0009e60000100a00 */
        /* <DEDUP_REMOVED lines=16> */
[----:B------:R-:W4:Y:S11]  /*92160*/  LDL.LU.64 R4, [R1+0x74c0] ;  /* 0x0074c00001047983 */ /* 0x000f360000300a00 */
[----:B------:R-:W-:Y:S10]  /*92170*/  @!UPT UIADD3 URZ, URZ, URZ, URZ ;  /* 0x0000003f3f3ff290 */ /* 0x000ff4000fffe03f */
        /* <DEDUP_REMOVED lines=8> */
[----:B------:R0:W-:Y:S01]  /*92200*/  STL.64 [R1+0x2e0], R24 ;  /* 0x0002e01801007387 */ /* 0x0001e20000100a00 */
[----:B------:R1:W-:Y:S03]  /*92210*/  STL.64 [R1+0x2e8], R26 ;  /* 0x0002e81a01007387 */ /* 0x0003e60000100a00 */
[----:B0-----:R-:W2:Y:S01]  /*92220*/  LDL.LU.64 R24, [R1+0x74a8] ;  /* 0x0074a80001187983 */ /* 0x001ea20000300a00 */
[----:B-1----:R-:W-:Y:S02]  /*92230*/  IMAD.MOV.U32 R26, RZ, RZ, R4 ;  /* 0x000000ffff1a7224 */ /* 0x002fe400078e0004 */
[----:B------:R-:W4:Y:S03]  /*92240*/  LDL.LU.64 R4, [R1+0x74a0] ;  /* 0x0074a00001047983 */ /* 0x000f260000300a00 */
[----:B------:R-:W-:Y:S01]  /*92250*/  STL [R1+0x7400], R26 ;  /* 0x0074001a01007387 */ /* 0x000fe20000100800 */
[C---:B----4-:R-:W-:Y:S03]  /*92260*/  HMMA.16816.F32 R4, R8.reuse, R4, R20 ;  /* 0x000000040804723c */ /* 0x050fe60000001814 */
[----:B------:R-:W4:Y:S01]  /*92270*/  LDL.LU.64 R22, [R1+0x7498] ;  /* 0x0074980001167983 */ /* 0x000f220000300a00 */
[----:B------:R-:W4:Y:S11]  /*92280*/  LDL.LU.64 R20, [R1+0x7490] ;  /* 0x0074900001147983 */ /* 0x000f360000300a00 */
[----:B------:R-:W-:Y:S08]  /*92290*/  @!UPT UIADD3 URZ, URZ, URZ, URZ ;  /* 0x0000003f3f3ff290 */ /* 0x000ff0000fffe03f */
[----:B------:R0:W-:Y:S01]  /*922a0*/  STL.64 [R1+0x2d0], R4 ;  /* 0x0002d00401007387 */ /* 0x0001e20000100a00 */
[----:B------:R1:W-:Y:S03]  /*922b0*/  STL.64 [R1+0x2d8], R6 ;  /* 0x0002d80601007387 */ /* 0x0003e60000100a00 */
[----:B0-----:R-:W4:Y:S02]  /*922c0*/  LDL.LU.64 R4, [R1+0x7488] ;  /* 0x0074880001047983 */ /* 0x001f240000300a00 */
[----:B----4-:R-:W-:Y:S02]  /*922d0*/  HMMA.16816.F32 R8, R8, R4, R20 ;  /* 0x000000040808723c */ /* 0x010fe40000001814 */
[----:B------:R-:W3:Y:S01]  /*922e0*/  LDL.LU.64 R22, [R1+0x7480] ;  /* 0x0074800001167983 */ /* 0x000ee20000300a00 */
[----:B------:R-:W3:Y:S02]  /*922f0*/  LDL.LU.64 R20, [R1+0x7478] ;  /* 0x0074780001147983 */ /* 0x000ee40000300a00 */
[----:B------:R-:W-:-:S02]  /*92300*/  IMAD.MOV.U32 R26, RZ, RZ, R4 ;  /* 0x000000ffff1a7224 */ /* 0x000fc400078e0004 */
[----:B------:R-:W-:Y:S11]  /*92310*/  IMAD.MOV.U32 R29, RZ, RZ, R5 ;  /* 0x000000ffff1d7224 */ /* 0x000ff600078e0005 */
[----:B------:R-:W-:Y:S05]  /*92320*/  @!UPT UIADD3 URZ, URZ, URZ, URZ ;  /* 0x0000003f3f3ff290 */ /* 0x000fea000fffe03f */
[----:B------:R-:W-:Y:S01]  /*92330*/  STL.64 [R1+0x230], R8 ;  /* 0x0002300801007387 */ /* 0x000fe20000100a00 */
[----:B------:R0:W-:Y:S02]  /*92340*/  STL.64 [R1+0x238], R10 ;  /* 0x0002380a01007387 */ /* 0x0001e40000100a00 */
[----:B-1----:R-:W3:Y:S02]  /*92350*/  LDL.LU.64 R6, [R1+0x7470] ;  /* 0x0074700001067983 */ /* 0x002ee40000300a00 */
[----:B------:R-:W3:Y:S01]  /*92360*/  LDL.LU.64 R4, [R1+0x7468] ;  /* 0x0074680001047983 */ /* 0x000ee20000300a00 */
[----:B0-----:R-:W4:Y:S01]  /*92370*/  LDL R11, [R1+0x9c4] ;  /* 0x0009c400010b7983 */ /* 0x001f220000100800 */
[C---:B---3--:R-:W-:Y:S03]  /*92380*/  HMMA.16816.F32 R20, R4.reuse, R16, R20 ;  /* 0x000000100414723c */ /* 0x048fe60000001814 */
[----:B----4-:R0:W-:Y:S01]  /*92390*/  STL [R1+0x7404], R11 ;  /* 0x0074040b01007387 */ /* 0x0101e20000100800 */
[----:B------:R-:W3:Y:S02]  /*923a0*/  LDL.LU R8, [R1+0x4f0] ;  /* 0x0004f00001087983 */ /* 0x000ee40000300800 */
[----:B------:R-:W3:Y:S02]  /*923b0*/  LDL.LU R9, [R1+0x4f4] ;  /* 0x0004f40001097983 */ /* 0x000ee40000300800 */
[----:B------:R-:W3:Y:S01]  /*923c0*/  LDL.LU R10, [R1+0x4f8] ;  /* 0x0004f800010a7983 */ /* 0x000ee20000300800 */
[----:B0-----:R-:W3:Y:S11]  /*923d0*/  LDL.LU R11, [R1+0x4fc] ;  /* 0x0004fc00010b7983 */ /* 0x001ef60000300800 */
[----:B------:R-:W-:Y:S03]  /*923e0*/  @!UPT UIADD3 URZ, URZ, URZ, URZ ;  /* 0x0000003f3f3ff290 */ /* 0x000fe6000fffe03f */
[----:B------:R0:W-:Y:S02]  /*923f0*/  STL.64 [R1+0x220], R20 ;  /* 0x0002201401007387 */ /* 0x0001e40000100a00 */
[----:B------:R1:W-:Y:S02]  /*92400*/  STL.64 [R1+0x228], R22 ;  /* 0x0002281601007387 */ /* 0x0003e40000100a00 */
[----:B0-----:R-:W-:Y:S02]  /*92410*/  IMAD.MOV.U32 R21, RZ, RZ, R16 ;  /* 0x000000ffff157224 */ /* 0x001fe400078e0010 */
[----:B------:R-:W-:Y:S02]  /*92420*/  IMAD.MOV.U32 R20, RZ, RZ, R17 ;  /* 0x000000ffff147224 */ /* 0x000fe400078e0011 */
[----:B------:R-:W4:Y:S02]  /*92430*/  LDL.LU.64 R16, [R1+0x7460] ;  /* 0x0074600001107983 */ /* 0x000f240000300a00 */
[----:B----4-:R-:W-:Y:S01]  /*92440*/  HMMA.16816.F32 R12, R4, R16, R12 ;  /* 0x00000010040c723c */ /* 0x010fe2000000180c */
[----:B-1----:R-:W-:-:S02]  /*92450*/  IMAD.MOV.U32 R23, RZ, RZ, R16 ;  /* 0x000000ffff177224 */ /* 0x002fc400078e0010 */
        /* <DEDUP_REMOVED lines=15> */
[----:B------:R-:W2:Y:S02]  /*92550*/  LDL.LU.64 R18, [R1+0x7430] ;  /* 0x0074300001127983 */ /* 0x000ea40000300a00 */
[----:B------:R-:W2:Y:S02]  /*92560*/  LDL.LU.64 R16, [R1+0x7428] ;  /* 0x0074280001107983 */ /* 0x000ea40000300a00 */
[C---:B--2---:R-:W-:Y:S11]  /*92570*/  HMMA.16816.F32 R16, R4.reuse, R24, R16 ;  /* 0x000000180410723c */ /* 0x044ff60000001810 */
[----:B------:R-:W-:Y:S11]  /*92580*/  @!UPT UIADD3 URZ, URZ, URZ, URZ ;  /* 0x0000003f3f3ff290 */ /* 0x000ff6000fffe03f */
[----:B------:R-:W-:Y:S01]  /*92590*/  @!UPT UIADD3 URZ, URZ, URZ, URZ ;  /* 0x0000003f3f3ff290 */ /* 0x000fe2000fffe03f */
[----:B------:R-:W-:Y:S01]  /*925a0*/  STL.64 [R1+0x1f0], R16 ;  /* 0x0001f01001007387 */ /* 0x000fe20000100a00 */
[----:B------:R0:W-:Y:S03]  /*925b0*/  STL.64 [R1+0x1f8], R18 ;  /* 0x0001f81201007387 */ /* 0x0001e60000100a00 */
[----:B0-----:R-:W2:Y:S01]  /*925c0*/  LDL.LU.64 R18, [R1+0x7420] ;  /* 0x0074200001127983 */ /* 0x001ea20000300a00 */
[----:B------:R-:W4:Y:S02]  /*925d0*/  LDL.LU.64 R16, [R1+0x7418] ;  /* 0x0074180001107983 */ /* 0x000f240000300a00 */
[----:B------:R-:W-:Y:S01]  /*925e0*/  STL.64 [R1+0x73e0], R24 ;  /* 0x0073e01801007387 */ /* 0x000fe20000100a00 */
[C---:B----4-:R-:W-:Y:S11]  /*925f0*/  HMMA.16816.F32 R12, R4.reuse, R16, R12 ;  /* 0x00000010040c723c */ /* 0x050ff6000000180c */
[----:B------:R-:W-:Y:S11]  /*92600*/  @!UPT UIADD3 URZ, URZ, URZ, URZ ;  /* 0x0000003f3f3ff290 */ /* 0x000ff6000fffe03f */
[----:B------:R-:W-:Y:S01]  /*92610*/  @!UPT UIADD3 URZ, URZ, URZ, URZ ;  /* 0x0000003f3f3ff290 */ /* 0x000fe2000fffe03f */
[----:B------:R-:W-:Y:S01]  /*92620*/  STL.64 [R1+0x150], R12 ;  /* 0x0001500c01007387 */ /* 0x000fe20000100a00 */
[----:B------:R0:W-:Y:S03]  /*92630*/  STL.64 [R1+0x158], R14 ;  /* 0x0001580e01007387 */ /* 0x0001e60000100a00 */
[----:B0-----:R-:W4:Y:S01]  /*92640*/  LDL.LU.64 R14, [R1+0x7410] ;  /* 0x00741000010e7983 */ /* 0x001f220000300a00 */
[----:B------:R-:W3:Y:S02]  /*92650*/  LDL.LU.64 R12, [R1+0x7408] ;  /* 0x00740800010c7983 */ /* 0x000ee40000300a00 */
[----:B--2---:R-:W-:Y:S02]  /*92660*/  STL.64 [R1+0x72e8], R18 ;  /* 0x0072e81201007387 */ /* 0x004fe40000100a00 */
[----:B------:R0:W-:Y:S02]  /*92670*/  STL.64 [R1+0x72e0], R16 ;  /* 0x0072e01001007387 */ /* 0x0001e40000100a00 */
[----:B0-----:R-:W2:Y:S01]  /*92680*/  LDL.LU.64 R16, [R1+0x30] ;  /* 0x0000300001107983 */ /* 0x001ea20000300a00 */
[----:B---3--:R-:W-:Y:S11]  /*92690*/  HMMA.16816.F32 R8, R4, R12, R8 ;  /* 0x0000000c0408723c */ /* 0x008ff60000001808 */
[----:B------:R-:W-:Y:S11]  /*926a0*/  @!UPT UIADD3 URZ, URZ, URZ, URZ ;  /* 0x0000003f3f3ff290 */ /* 0x000ff6000fffe03f */
[----:B------:R-:W-:Y:S01]  /*926b0*/  @!UPT UIADD3 URZ, URZ, URZ, URZ ;  /* 0x0000003f3f3ff290 */ /* 0x000fe2000fffe03f */
[----:B------:R-:W-:Y:S01]  /*926c0*/  STL.64 [R1+0x140], R8 ;  /* 0x0001400801007387 */ /* 0x000fe20000100a00 */
[----:B------:R0:W-:Y:S03]  /*926d0*/  STL.64 [R1+0x148], R10 ;  /* 0x0001480a01007387 */ /* 0x0001e60000100a00 */
[----:B0-----:R-:W3:Y:S01]  /*926e0*/  LDL.LU R11, [R1+0x7404] ;  /* 0x00740400010b7983 */ /* 0x001ee20000300800 */
[----:B----4-:R-:W-:Y:S02]  /*926f0*/  STL.64 [R1+0x72d8], R14 ;  /* 0x0072d80e01007387 */ /* 0x010fe40000100a00 */
[----:B------:R0:W-:Y:S02]  /*92700*/  STL.64 [R1+0x72d0], R12 ;  /* 0x0072d00c01007387 */ /* 0x0001e40000100a00 */
[----:B0-----:R-:W4:Y:S01]  /*92710*/  LDL.LU R12, [R1+0x4e0] ;  /* 0x0004e000010c7983 */ /* 0x001f220000300800 */
[----:B------:R-:W4:Y:S02]  /*92720*/  LDL.LU R13, [R1+0x4e4] ;  /* 0x0004e400010d7983 */ /* 0x000f240000300800 */
[----:B------:R-:W4:Y:S02]  /*92730*/  LDL.LU R14, [R1+0x4e8] ;  /* 0x0004e800010e7983 */ /* 0x000f240000300800 */
[----:B------:R-:W-:-:S02]  /*92740*/  IMAD.MOV.U32 R15, RZ, RZ, R0 ;  /* 0x000000ffff0f7224 */ /* 0x000fc400078e0000 */
[----:B--2---:R-:W-:Y:S02]  /*92750*/  IMAD.MOV.U32 R2, RZ, RZ, R16 ;  /* 0x000000ffff027224 */ /* 0x004fe400078e0010 */
[----:B------:R-:W-:Y:S01]  /*92760*/  IMAD.MOV.U32 R0, RZ, RZ, R17 ;  /* 0x000000ffff007224 */ /* 0x000fe200078e0011 */
[----:B---3--:R-:W0:Y:S02]  /*92770*/  LDSM.16.MT88.4 R8, [R11+0x42800] ;  /* 0x042800000b08783b */ /* 0x008e240000004200 */
[----:B----4-:R-:W-:Y:S11]  /*92780*/  HMMA.16816.F32 R12, R4, R16, R12 ;  /* 0x00000010040c723c */ /* 0x010ff6000000180c */
[----:B------:R-:W-:Y:S11]  /*92790*/  @!UPT UIADD3 URZ, URZ, URZ, URZ ;  /* 0x0000003f3f3ff290 */ /* 0x000ff6000fffe03f */
[----:B------:R-:W-:Y:S01]  /*927a0*/  @!UPT UIADD3 URZ, URZ, URZ, URZ ;  /* 0x0000003f3f3ff290 */ /* 0x000fe2000fffe03f */
[----:B------:R-:W-:Y:S01]  /*927b0*/  STL.64 [R1+0x130], R12 ;  /* 0x0001300c01007387 */ /* 0x000fe20000100a00 */
[----:B------:R-:W-:Y:S02]  /*927c0*/  STL.64 [R1+0x138], R14 ;  /* 0x0001380e01007387 */ /* 0x000fe40000100a00 */
[----:B------:R-:W-:Y:S02]  /*927d0*/  STL [R1+0x72c4], R2 ;  /* 0x0072c40201007387 */ /* 0x000fe40000100800 */
[----:B------:R-:W-:Y:S01]  /*927e0*/  STL [R1+0x72b0], R0 ;  /* 0x0072b00001007387 */ /* 0x000fe20000100800 */
[----:B0-----:R-:W-:Y:S01]  /*927f0*/  STL.64 [R1+0x7228], R10 ;  /* 0x0072280a01007387 */ /* 0x001fe20000100a00 */
[----:B------:R0:W-:Y:S02]  /*92800*/  STL.64 [R1+0x7220], R8 ;  /* 0x0072200801007387 */ /* 0x0001e40000100a00 */
[----:B0-----:R-:W-:Y:S02]  /*92810*/  IMAD.MOV.U32 R8, RZ, RZ, R26 ;  /* 0x000000ffff087224 */ /* 0x001fe400078e001a */
[----:B------:R-:W-:Y:S01]  /*92820*/  IMAD.MOV.U32 R9, RZ, RZ, R29 ;  /* 0x000000ffff097224 */ /* 0x000fe200078e001d */
[----:B------:R-:W2:Y:S04]  /*92830*/  LDL.LU R26, [R1+0x7400] ;  /* 0x00740000011a7983 */ /* 0x000ea80000300800 */
[----:B------:R-:W-:Y:S01]  /*92840*/  STL.64 [R1+0x73a0], R8 ;  /* 0x0073a00801007387 */ /* 0x000fe20000100a00 */
[----:B------:R-:W3:Y:S02]  /*92850*/  LDL.LU R12, [R1+0x50] ;  /* 0x00005000010c7983 */ /* 0x000ee40000300800 */
[----:B------:R-:W3:Y:S02]  /*92860*/  LDL.LU R13, [R1+0x54] ;  /* 0x00005400010d7983 */ /* 0x000ee40000300800 */
[----:B------:R-:W4:Y:S01]  /*92870*/  LDL.LU R14, [R1+0x58] ;  /* 0x00005800010e7983 */ /* 0x000f220000300800 */
[----:B------:R-:W4:Y:S04]  /*92880*/  LDL.LU R15, [R1+0x5c] ;  /* 0x00005c00010f7983 */ /* 0x000f280000300800 */
[----:B----4-:R-:W-:Y:S01]  /*92890*/  STL.64 [R1+0x72f8], R14 ;  /* 0x0072f80e01007387 */ /* 0x010fe20000100a00 */
[----:B---3--:R0:W-:Y:S02]  /*928a0*/  STL.64 [R1+0x72f0], R12 ;  /* 0x0072f00c01007387 */ /* 0x0081e40000100a00 */
[----:B0-----:R-:W-:-:S02]  /*928b0*/  IMAD.MOV.U32 R12, RZ, RZ, R28 ;  /* 0x000000ffff0c7224 */ /* 0x001fc400078e001c */
[----:B------:R-:W-:-:S05]  /*928c0*/  IMAD.MOV.U32 R13, RZ, RZ, R27 ;  /* 0x000000ffff0d7224 */ /* 0x000fca00078e001b */
[----:B------:R0:W-:Y:S01]  /*928d0*/  STL.64 [R1+0x7310], R12 ;  /* 0x0073100c01007387 */ /* 0x0001e20000100a00 */
[----:B------:R-:W3:Y:S02]  /*928e0*/  LDL.LU R16, [R1+0x60] ;  /* 0x0000600001107983 */ /* 0x000ee40000300800 */
[----:B------:R-:W3:Y:S02]  /*928f0*/  LDL.LU R17, [R1+0x64] ;  /* 0x0000640001117983 */ /* 0x000ee40000300800 */
[----:B------:R-:W4:Y:S01]  /*92900*/  LDL.LU R18, [R1+0x68] ;  /* 0x0000680001127983 */ /* 0x000f220000300800 */
[----:B------:R-:W4:Y:S01]  /*92910*/  LDL.LU R19, [R1+0x6c] ;  /* 0x00006c0001137983 */ /* 0x000f220000300800 */
[----:B0-----:R-:W-:Y:S02]  /*92920*/  IMAD.MOV.U32 R12, RZ, RZ, R23 ;  /* 0x000000ffff0c7224 */ /* 0x001fe400078e0017 */
[----:B------:R-:W-:-:S05]  /*92930*/  IMAD.MOV.U32 R13, RZ, RZ, R22 ;  /* 0x000000ffff0d7224 */ /* 0x000fca00078e0016 */
[----:B------:R0:W-:Y:S02]  /*92940*/  STL.64 [R1+0x7328], R12 ;  /* 0x0073280c01007387 */ /* 0x0001e40000100a00 */
[----:B0-----:R-:W-:Y:S02]  /*92950*/  IMAD.MOV.U32 R12, RZ, RZ, R21 ;  /* 0x000000ffff0c7224 */ /* 0x001fe400078e0015 */
[----:B------:R-:W-:Y:S01]  /*92960*/  IMAD.MOV.U32 R13, RZ, RZ, R20 ;  /* 0x000000ffff0d7224 */ /* 0x000fe200078e0014 */
[----:B----4-:R-:W-:Y:S01]  /*92970*/  STL.64 [R1+0x7308], R18 ;  /* 0x0073081201007387 */ /* 0x010fe20000100a00 */
[----:B---3--:R0:W-:Y:S03]  /*92980*/  STL.64 [R1+0x7300], R16 ;  /* 0x0073001001007387 */ /* 0x0081e60000100a00 */
[----:B0-----:R-:W3:Y:S01]  /*92990*/  LDL.LU R16, [R1+0x70] ;  /* 0x0000700001107983 */ /* 0x001ee20000300800 */
[----:B------:R-:W3:Y:S02]  /*929a0*/  LDL.LU R17, [R1+0x74] ;  /* 0x0000740001117983 */ /* 0x000ee40000300800 */
[----:B------:R-:W4:Y:S02]  /*929b0*/  LDL.LU R18, [R1+0x78] ;  /* 0x0000780001127983 */ /* 0x000f240000300800 */
[----:B------:R-:W4:Y:S01]  /*929c0*/  LDL.LU R19, [R1+0x7c] ;  /* 0x00007c0001137983 */ /* 0x000f220000300800 */
[----:B------:R-:W-:Y:S01]  /*929d0*/  STL.64 [R1+0x7350], R12 ;  /* 0x0073500c01007387 */ /* 0x000fe20000100a00 */
[----:B------:R-:W2:Y:S02]  /*929e0*/  LDL.LU R20, [R1+0xa0] ;  /* 0x0000a00001147983 */ /* 0x000ea40000300800 */
[----:B------:R-:W2:Y:S02]  /*929f0*/  LDL.LU R21, [R1+0xa4] ;  /* 0x0000a40001157983 */ /* 0x000ea40000300800 */
[----:B------:R-:W2:Y:S01]  /*92a00*/  LDL.LU R22, [R1+0xa8] ;  /* 0x0000a80001167983 */ /* 0x000ea20000300800 */
[----:B------:R-:W2:Y:S04]  /*92a10*/  LDL.LU R23, [R1+0xac] ;  /* 0x0000ac0001177983 */ /* 0x000ea80000300800 */
[----:B--2---:R-:W-:Y:S01]  /*92a20*/  STL.64 [R1+0x7360], R22 ;  /* 0x0073601601007387 */ /* 0x004fe20000100a00 */
[----:B------:R0:W-:Y:S03]  /*92a30*/  STL.64 [R1+0x7358], R20 ;  /* 0x0073581401007387 */ /* 0x0001e60000100a00 */
[----:B0-----:R-:W2:Y:S01]  /*92a40*/  LDL.LU R20, [R1+0xb0] ;  /* 0x0000b00001147983 */ /* 0x001ea20000300800 */
[----:B------:R-:W2:Y:S02]  /*92a50*/  LDL.LU R21, [R1+0xb4] ;  /* 0x0000b40001157983 */ /* 0x000ea40000300800 */
[----:B------:R-:W2:Y:S02]  /*92a60*/  LDL.LU R22, [R1+0xb8] ;  /* 0x0000b80001167983 */ /* 0x000ea40000300800 */
[----:B------:R-:W2:Y:S02]  /*92a70*/  LDL.LU R23, [R1+0xbc] ;  /* 0x0000bc0001177983 */ /* 0x000ea40000300800 */
[----:B--2---:R-:W-:Y:S01]  /*92a80*/  STL.64 [R1+0x7370], R22 ;  /* 0x0073701601007387 */ /* 0x004fe20000100a00 */
[----:B------:R0:W-:Y:S02]  /*92a90*/  STL.64 [R1+0x7368], R20 ;  /* 0x0073681401007387 */ /* 0x0001e40000100a00 */
[----:B0-----:R-:W-:-:S02]  /*92aa0*/  IMAD.MOV.U32 R20, RZ, RZ, R26 ;  /* 0x000000ffff147224 */ /* 0x001fc400078e001a */
[----:B------:R-:W-:-:S05]  /*92ab0*/  IMAD.MOV.U32 R21, RZ, RZ, R3 ;  /* 0x000000ffff157224 */ /* 0x000fca00078e0003 */
[----:B------:R0:W-:Y:S04]  /*92ac0*/  STL.64 [R1+0x7380], R20 ;  /* 0x0073801401007387 */ /* 0x0001e80000100a00 */
[----:B0-----:R-:W2:Y:S04]  /*92ad0*/  LDL.64 R20, [R1+0x190] ;  /* 0x0001900001147983 */ /* 0x001ea80000100a00 */
[----:B--2---:R-:W-:Y:S01]  /*92ae0*/  STL.64 [R1+0x7398], R20 ;  /* 0x0073981401007387 */ /* 0x004fe20000100a00 */
[----:B------:R-:W2:Y:S03]  /*92af0*/  LDL.64 R12, [R1+0x170] ;  /* 0x00017000010c7983 */ /* 0x000ea60000100a00 */
[----:B--2---:R0:W-:Y:S04]  /*92b00*/  STL.64 [R1+0x7378], R12 ;  /* 0x0073780c01007387 */ /* 0x0041e80000100a00 */
        /* <DEDUP_REMOVED lines=14> */
[----:B0-----:R-:W2:Y:S01]  /*92bf0*/  LDL.64 R24, [R1+0x1e0] ;  /* 0x0001e00001187983 */ /* 0x001ea20000100a00 */
[----:B------:R-:W-:Y:S02]  /*92c00*/  STL.64 [R1+0x73b0], R10 ;  /* 0x0073b00a01007387 */ /* 0x000fe40000100a00 */
[----:B------:R0:W-:Y:S02]  /*92c10*/  STL.64 [R1+0x73a8], R8 ;  /* 0x0073a80801007387 */ /* 0x0001e40000100a00 */
[----:B0-----:R-:W2:Y:S04]  /*92c20*/  LDL.LU.64 R8, [R1+0x1b0] ;  /* 0x0001b00001087983 */ /* 0x001ea80000300a00 */
[----:B--2---:R0:W-:Y:S04]  /*92c30*/  STL.64 [R1+0x73c0], R8 ;  /* 0x0073c00801007387 */ /* 0x0041e80000100a00 */
[----:B0-----:R-:W2:Y:S04]  /*92c40*/  LDL.LU.64 R8, [R1+0x1c0] ;  /* 0x0001c00001087983 */ /* 0x001ea80000300a00 */
[----:B--2---:R0:W-:Y:S04]  /*92c50*/  STL.64 [R1+0x73d8], R8 ;  /* 0x0073d80801007387 */ /* 0x0041e80000100a00 */
[----:B0-----:R-:W2:Y:S04]  /*92c60*/  LDL.LU.64 R8, [R1+0x1d0] ;  /* 0x0001d00001087983 */ /* 0x001ea80000300a00 */
[----:B--2---:R0:W-:Y:S04]  /*92c70*/  STL.64 [R1+0x73f8], R8 ;  /* 0x0073f80801007387 */ /* 0x0041e80000100a00 */
[----:B0-----:R-:W2:Y:S01]  /*92c80*/  LDL.LU R8, [R1+0x560] ;  /* 0x0005600001087983 */ /* 0x001ea20000300800 */
[----:B------:R-:W2:Y:S02]  /*92c90*/  LDL.LU R9, [R1+0x564] ;  /* 0x0005640001097983 */ /* 0x000ea40000300800 */
[----:B------:R-:W2:Y:S02]  /*92ca0*/  LDL.LU R10, [R1+0x568] ;  /* 0x00056800010a7983 */ /* 0x000ea40000300800 */
[----:B------:R-:W2:Y:S01]  /*92cb0*/  LDL.LU R11, [R1+0x56c] ;  /* 0x00056c00010b7983 */ /* 0x000ea20000300800 */
[----:B------:R-:W2:Y:S04]  /*92cc0*/  LDL.LU.64 R20, [R1+0x1a0] ;  /* 0x0001a00001147983 */ /* 0x000ea80000300a00 */
[----:B--2---:R0:W-:Y:S04]  /*92cd0*/  STL.64 [R1+0x73b8], R20 ;  /* 0x0073b81401007387 */ /* 0x0041e80000100a00 */
        /* <DEDUP_REMOVED lines=15> */
[----:B------:R-:W2:Y:S01]  /*92dd0*/  LDL.LU R15, [R1+0x51c] ;  /* 0x00051c00010f7983 */ /* 0x000ea20000300800 */
[----:B----4-:R-:W-:Y:S01]  /*92de0*/  STL.64 [R1+0x7320], R18 ;  /* 0x0073201201007387 */ /* 0x010fe20000100a00 */
[----:B---3--:R0:W-:Y:S03]  /*92df0*/  STL.64 [R1+0x7318], R16 ;  /* 0x0073181001007387 */ /* 0x0081e60000100a00 */
[----:B0-----:R-:W3:Y:S01]  /*92e00*/  LDL.LU R16, [R1+0x80] ;  /* 0x0000800001107983 */ /* 0x001ee20000300800 */
[----:B------:R-:W3:Y:S02]  /*92e10*/  LDL.LU R17, [R1+0x84] ;  /* 0x0000840001117983 */ /* 0x000ee40000300800 */
[----:B------:R-:W4:Y:S02]  /*92e20*/  LDL.LU R18, [R1+0x88] ;  /* 0x0000880001127983 */ /* 0x000f240000300800 */
[----:B------:R-:W4:Y:S01]  /*92e30*/  LDL.LU R19, [R1+0x8c] ;  /* 0x00008c0001137983 */ /* 0x000f220000300800 */
[C---:B------:R-:W-:Y:S01]  /*92e40*/  HMMA.16816.F32 R8, R4.reuse, R24, R8 ;  /* 0x000000180408723c */ /* 0x040fe20000001808 */
[----:B------:R-:W-:Y:S01]  /*92e50*/  IMAD.MOV.U32 R3, RZ, RZ, R25 ;  /* 0x000000ffff037224 */ /* 0x000fe200078e0019 */
[----:B----4-:R-:W-:Y:S01]  /*92e60*/  STL.64 [R1+0x7338], R18 ;  /* 0x0073381201007387 */ /* 0x010fe20000100a00 */
[----:B---3--:R0:W-:Y:S03]  /*92e70*/  STL.64 [R1+0x7330], R16 ;  /* 0x0073301001007387 */ /* 0x0081e60000100a00 */
[----:B0-----:R-:W3:Y:S01]  /*92e80*/  LDL.LU R16, [R1+0x90] ;  /* 0x0000900001107983 */ /* 0x001ee20000300800 */
[----:B------:R-:W3:Y:S02]  /*92e90*/  LDL.LU R17, [R1+0x94] ;  /* 0x0000940001117983 */ /* 0x000ee40000300800 */
[----:B------:R-:W3:Y:S02]  /*92ea0*/  LDL.LU R18, [R1+0x98] ;  /* 0x0000980001127983 */ /* 0x000ee40000300800 */
[----:B------:R-:W3:Y:S11]  /*92eb0*/  LDL.LU R19, [R1+0x9c] ;  /* 0x00009c0001137983 */ /* 0x000ef60000300800 */
[----:B------:R-:W-:Y:S01]  /*92ec0*/  @!UPT UIADD3 URZ, URZ, URZ, URZ ;  /* 0x0000003f3f3ff290 */ /* 0x000fe2000fffe03f */
[----:B------:R0:W-:Y:S01]  /*92ed0*/  STL.64 [R1+0x120], R8 ;  /* 0x0001200801007387 */ /* 0x0001e20000100a00 */
[----:B------:R-:W-:Y:S03]  /*92ee0*/  STL.64 [R1+0x128], R10 ;  /* 0x0001280a01007387 */ /* 0x000fe60000100a00 */
[----:B0-----:R-:W4:Y:S01]  /*92ef0*/  LDL.LU.64 R8, [R1+0x73f8] ;  /* 0x0073f80001087983 */ /* 0x001f220000300a00 */
[----:B------:R-:W4:Y:S02]  /*92f00*/  LDL.LU.64 R26, [R1+0x73f0] ;  /* 0x0073f000011a7983 */ /* 0x000f240000300a00 */
[----:B------:R-:W4:Y:S02]  /*92f10*/  LDL.LU.64 R24, [R1+0x73e8] ;  /* 0x0073e80001187983 */ /* 0x000f240000300a00 */
[----:B------:R-:W-:Y:S01]  /*92f20*/  STL [R1+0x72c8], R3 ;  /* 0x0072c80301007387 */ /* 0x000fe20000100800 */
[C---:B----4-:R-:W-:Y:S01]  /*92f30*/  HMMA.16816.F32 R24, R4.reuse, R8, R24 ;  /* 0x000000080418723c */ /* 0x050fe20000001818 */
[----:B------:R-:W-:Y:S11]  /*92f40*/  IMAD.MOV.U32 R0, RZ, RZ, R9 ;  /* 0x000000ffff007224 */ /* 0x000ff600078e0009 */
[----:B------:R-:W-:Y:S11]  /*92f50*/  @!UPT UIADD3 URZ, URZ, URZ, URZ ;  /* 0x0000003f3f3ff290 */ /* 0x000ff6000fffe03f */
[----:B------:R0:W-:Y:S01]  /*92f60*/  STL.64 [R1+0x110], R24 ;  /* 0x0001101801007387 */ /* 0x0001e20000100a00 */
[----:B------:R1:W-:Y:S03]  /*92f70*/  STL.64 [R1+0x118], R26 ;  /* 0x0001181a01007387 */ /* 0x0003e60000100a00 */
[----:B0-----:R-:W4:Y:S01]  /*92f80*/  LDL.LU.64 R24, [R1+0x73e0] ;  /* 0x0073e00001187983 */ /* 0x001f220000300a00 */
[----:B-1----:R-:W-:Y:S02]  /*92f90*/  IMAD.MOV.U32 R27, RZ, RZ, R8 ;  /* 0x000000ffff1b7224 */ /* 0x002fe400078e0008 */
[----:B------:R-:W2:Y:S03]  /*92fa0*/  LDL.LU.64 R8, [R1+0x73d8] ;  /* 0x0073d80001087983 */ /* 0x000ea60000300a00 */
[----:B------:R-:W-:Y:S01]  /*92fb0*/  STL [R1+0x72cc], R27 ;  /* 0x0072cc1b01007387 */ /* 0x000fe20000100800 */
[----:B--2---:R-:W-:Y:S01]  /*92fc0*/  HMMA.16816.F32 R20, R4, R8, R20 ;  /* 0x000000080414723c */ /* 0x004fe20000001814 */
[----:B------:R-:W-:-:S02]  /*92fd0*/  IMAD.MOV.U32 R2, RZ, RZ, R8 ;  /* 0x000000ffff027224 */ /* 0x000fc400078e0008 */
[----:B------:R-:W-:Y:S11]  /*92fe0*/  IMAD.MOV.U32 R26, RZ, RZ, R9 ;  /* 0x000000ffff1a7224 */ /* 0x000ff600078e0009 */
[----:B------:R-:W-:Y:S09]  /*92ff0*/  @!UPT UIADD3 URZ, URZ, URZ, URZ ;  /* 0x0000003f3f3ff290 */ /* 0x000ff2000fffe03f */
[----:B------:R-:W-:Y:S01]  /*93000*/  STL.64 [R1+0x100], R20 ;  /* 0x0001001401007387 */ /* 0x000fe20000100a00 */
[----:B------:R0:W-:Y:S03]  /*93010*/  STL.64 [R1+0x108], R22 ;  /* 0x0001081601007387 */ /* 0x0001e60000100a00 */
[----:B0-----:R-:W2:Y:S01]  /*93020*/  LDL.LU.64 R22, [R1+0x73d0] ;  /* 0x0073d00001167983 */ /* 0x001ea20000300a00 */
[----:B------:R-:W2:Y:S02]  /*93030*/  LDL.LU.64 R20, [R1+0x73c8] ;  /* 0x0073c80001147983 */ /* 0x000ea40000300a00 */
[----:B------:R-:W2:Y:S02]  /*93040*/  LDL.LU.64 R8, [R1+0x73c0] ;  /* 0x0073c00001087983 */ /* 0x000ea40000300a00 */
[----:B--2---:R-:W-:Y:S01]  /*93050*/  HMMA.16816.F32 R20, R4, R8, R20 ;  /* 0x000000080414723c */ /* 0x004fe20000001814 */
[----:B------:R-:W-:-:S02]  /*93060*/  IMAD.MOV.U32 R27, RZ, RZ, R8 ;  /* 0x000000ffff1b7224 */ /* 0x000fc400078e0008 */
[----:B------:R-:W-:Y:S11]  /*93070*/  IMAD.MOV.U32 R3, RZ, RZ, R9 ;  /* 0x000000ffff037224 */ /* 0x000ff600078e0009 */
[----:B------:R-:W-:Y:S09]  /*93080*/  @!UPT UIADD3 URZ, URZ, URZ, URZ ;  /* 0x0000003f3f3ff290 */ /* 0x000ff2000fffe03f */
[----:B------:R0:W-:Y:S01]  /*93090*/  STL.64 [R1+0xf0], R20 ;  /* 0x0000f01401007387 */ /* 0x0001e20000100a00 */
[----:B------:R-:W-:Y:S03]  /*930a0*/  STL.64 [R1+0xf8], R22 ;  /* 0x0000f81601007387 */ /* 0x000fe60000100a00 */
[----:B0-----:R-:W2:Y:S01]  /*930b0*/  LDL.LU.64 R20, [R1+0x73b8] ;  /* 0x0073b80001147983 */ /* 0x001ea20000300a00 */
[----:B------:R-:W2:Y:S02]  /*930c0*/  LDL.LU.64 R10, [R1+0x73b0] ;  /* 0x0073b000010a7983 */ /* 0x000ea40000300a00 */
[----:B------:R-:W2:Y:S02]  /*930d0*/  LDL.LU.64 R8, [R1+0x73a8] ;  /* 0x0073a80001087983 */ /* 0x000ea40000300a00 */
[C---:B--2---:R-:W-:Y:S11]  /*930e0*/  HMMA.16816.F32 R8, R4.reuse, R20, R8 ;  /* 0x000000140408723c */ /* 0x044ff60000001808 */
[----:B------:R-:W-:Y:S11]  /*930f0*/  @!UPT UIADD3 URZ, URZ, URZ, URZ ;  /* 0x0000003f3f3ff290 */ /* 0x000ff6000fffe03f */
[----:B------:R-:W-:Y:S01]  /*93100*/  @!UPT UIADD3 URZ, URZ, URZ, URZ ;  /* 0x0000003f3f3ff290 */ /* 0x000fe2000fffe03f */
[----:B------:R0:W-:Y:S01]  /*93110*/  STL.64 [R1+0xe0], R8 ;  /* 0x0000e00801007387 */ /* 0x0001e20000100a00 */
[----:B------:R1:W-:Y:S03]  /*93120*/  STL.64 [R1+0xe8], R10 ;  /* 0x0000e80a01007387 */ /* 0x0003e60000100a00 */
[----:B0-----:R-:W2:Y:S01]  /*93130*/  LDL.LU.64 R8, [R1+0x73a0] ;  /* 0x0073a00001087983 */ /* 0x001ea20000300a00 */
[----:B-1----:R-:W-:Y:S02]  /*93140*/  IMAD.MOV.U32 R11, RZ, RZ, R20 ;  /* 0x000000ffff0b7224 */ /* 0x002fe400078e0014 */
[----:B------:R-:W-:Y:S02]  /*93150*/  IMAD.MOV.U32 R10, RZ, RZ, R21 ;  /* 0x000000ffff0a7224 */ /* 0x000fe400078e0015 */
[----:B------:R-:W2:Y:S02]  /*93160*/  LDL.LU.64 R20, [R1+0x7398] ;  /* 0x0073980001147983 */ /* 0x000ea40000300a00 */
[C---:B--2---:R-:W-:Y:S01]  /*93170*/  HMMA.16816.F32 R12, R4.reuse, R20, R12 ;  /* 0x00000014040c723c */ /* 0x044fe2000000180c */
[----:B------:R-:W-:Y:S11]  /*93180*/  IMAD.MOV.U32 R29, RZ, RZ, R20 ;  /* 0x000000ffff1d7224 */ /* 0x000ff600078e0014 */
[----:B------:R-:W-:Y:S11]  /*93190*/  @!UPT UIADD3 URZ, URZ, URZ, URZ ;  /* 0x0000003f3f3ff290 */ /* 0x000ff6000fffe03f */
        /* <DEDUP_REMOVED lines=15> */
[----:B------:R-:W-:Y:S01]  /*93290*/  STL.64 [R1+0xb0], R20 ;  /* 0x0000b01401007387 */ /* 0x000fe20000100a00 */
[----:B------:R0:W-:Y:S03]  /*932a0*/  STL.64 [R1+0xb8], R22 ;  /* 0x0000b81601007387 */ /* 0x0001e60000100a00 */
[----:B0-----:R-:W2:Y:S01]  /*932b0*/  LDL.LU.64 R22, [R1+0x7360] ;  /* 0x0073600001167983 */ /* 0x001ea20000300a00 */
[----:B------:R-:W2:Y:S02]  /*932c0*/  LDL.LU.64 R20, [R1+0x7358] ;  /* 0x0073580001147983 */ /* 0x000ea40000300a00 */
[----:B------:R-:W-:Y:S02]  /*932d0*/  IMAD.MOV.U32 R28, RZ, RZ, R13 ;  /* 0x000000ffff1c7224 */ /* 0x000fe400078e000d */
[----:B------:R-:W3:Y:S01]  /*932e0*/  LDL.LU.64 R12, [R1+0x7350] ;  /* 0x00735000010c7983 */ /* 0x000ee20000300a00 */
[----:B--2---:R-:W-:Y:S03]  /*932f0*/  HMMA.16816.F32 R4, R4, R8, R20 ;  /* 0x000000080404723c */ /* 0x004fe60000001814 */
[----:B------:R-:W3:Y:S01]  /*93300*/  LDL.LU.64 R22, [R1+0x7348] ;  /* 0x0073480001167983 */ /* 0x000ee20000300a00 */
[----:B------:R-:W3:Y:S11]  /*93310*/  LDL.LU.64 R20, [R1+0x7340] ;  /* 0x0073400001147983 */ /* 0x000ef60000300a00 */
[----:B------:R-:W-:Y:S08]  /*93320*/  @!UPT UIADD3 URZ, URZ, URZ, URZ ;  /* 0x0000003f3f3ff290 */ /* 0x000ff0000fffe03f */
[----:B------:R0:W-:Y:S01]  /*93330*/  STL.64 [R1+0xa0], R4 ;  /* 0x0000a00401007387 */ /* 0x0001e20000100a00 */
[----:B------:R1:W-:Y:S03]  /*93340*/  STL.64 [R1+0xa8], R6 ;  /* 0x0000a80601007387 */ /* 0x0003e60000100a00 */
[----:B0-----:R-:W2:Y:S01]  /*93350*/  LDL.LU R4, [R1+0x40] ;  /* 0x0000400001047983 */ /* 0x001ea20000300800 */
[----:B------:R-:W2:Y:S02]  /*93360*/  LDL.LU R5, [R1+0x44] ;  /* 0x0000440001057983 */ /* 0x000ea40000300800 */
[----:B-1----:R-:W2:Y:S02]  /*93370*/  LDL.LU R6, [R1+0x48] ;  /* 0x0000480001067983 */ /* 0x002ea40000300800 */
[----:B------:R-:W2:Y:S01]  /*93380*/  LDL.LU R7, [R1+0x4c] ;  /* 0x00004c0001077983 */ /* 0x000ea20000300800 */
[----:B------:R-:W-:Y:S01]  /*93390*/  STL.64 [R1+0x7250], R8 ;  /* 0x0072500801007387 */ /* 0x000fe20000100a00 */
[C---:B---3--:R-:W-:Y:S03]  /*933a0*/  HMMA.16816.F32 R12, R20.reuse, R12, R16 ;  /* 0x0000000c140c723c */ /* 0x048fe60000001810 */
[----:B------:R-:W3:Y:S01]  /*933b0*/  LDL.LU.64 R18, [R1+0x7338] ;  /* 0x0073380001127983 */ /* 0x000ee20000300a00 */
[----:B------:R-:W3:Y:S11]  /*933c0*/  LDL.LU.64 R16, [R1+0x7330] ;  /* 0x0073300001107983 */ /* 0x000ef60000300a00 */
[----:B------:R-:W-:Y:S08]  /*933d0*/  @!UPT UIADD3 URZ, URZ, URZ, URZ ;  /* 0x0000003f3f3ff290 */ /* 0x000ff0000fffe03f */
[----:B------:R0:W-:Y:S01]  /*933e0*/  STL.64 [R1+0x90], R12 ;  /* 0x0000900c01007387 */ /* 0x0001e20000100a00 */
[----:B------:R3:W-:Y:S03]  /*933f0*/  STL.64 [R1+0x98], R14 ;  /* 0x0000980e01007387 */ /* 0x0007e60000100a00 */
[----:B0-----:R-:W3:Y:S02]  /*93400*/  LDL.LU.64 R12, [R1+0x7328] ;  /* 0x00732800010c7983 */ /* 0x001ee40000300a00 */
[C---:B---3--:R-:W-:Y:S02]  /*93410*/  HMMA.16816.F32 R12, R20.reuse, R12, R16 ;  /* 0x0000000c140c723c */ /* 0x048fe40000001810 */
[----:B------:R-:W3:Y:S01]  /*93420*/  LDL.LU.64 R18, [R1+0x7320] ;  /* 0x0073200001127983 */ /* 0x000ee20000300a00 */
[----:B------:R-:W3:Y:S11]  /*93430*/  LDL.LU.64 R16, [R1+0x7318] ;  /* 0x0073180001107983 */ /* 0x000ef60000300a00 */
[----:B------:R-:W-:Y:S09]  /*93440*/  @!UPT UIADD3 URZ, URZ, URZ, URZ ;  /* 0x0000003f3f3ff290 */ /* 0x000ff2000fffe03f */
[----:B------:R0:W-:Y:S01]  /*93450*/  STL.64 [R1+0x80], R12 ;  /* 0x0000800c01007387 */ /* 0x0001e20000100a00 */
        /* <DEDUP_REMOVED lines=15> */
[----:B0-----:R-:W4:Y:S01]  /*93550*/  LDL.LU.64 R18, [R1+0x72e8] ;  /* 0x0072e80001127983 */ /* 0x001f220000300a00 */
[----:B------:R-:W3:Y:S02]  /*93560*/  LDL.LU.64 R16, [R1+0x72e0] ;  /* 0x0072e00001107983 */ /* 0x000ee40000300a00 */
[C---:B---3--:R-:W-:Y:S11]  /*93570*/  HMMA.16816.F32 R12, R20.reuse, R16, R12 ;  /* 0x00000010140c723c */ /* 0x048ff6000000180c */
[----:B------:R-:W-:Y:S11]  /*93580*/  @!UPT UIADD3 URZ, URZ, URZ, URZ ;  /* 0x0000003f3f3ff290 */ /* 0x000ff6000fffe03f */
[----:B------:R-:W-:Y:S01]  /*93590*/  @!UPT UIADD3 URZ, URZ, URZ, URZ ;  /* 0x0000003f3f3ff290 */ /* 0x000fe2000fffe03f */
[----:B------:R-:W-:Y:S01]  /*935a0*/  STL.64 [R1+0x50], R12 ;  /* 0x0000500c01007387 */ /* 0x000fe20000100a00 */
[----:B------:R0:W-:Y:S03]  /*935b0*/  STL.64 [R1+0x58], R14 ;  /* 0x0000580e01007387 */ /* 0x0001e60000100a00 */
[----:B0-----:R-:W3:Y:S01]  /*935c0*/  LDL.LU.64 R14, [R1+0x72d8] ;  /* 0x0072d800010e7983 */ /* 0x001ee20000300a00 */
[----:B------:R-:W2:Y:S02]  /*935d0*/  LDL.LU.64 R12, [R1+0x72d0] ;  /* 0x0072d000010c7983 */ /* 0x000ea40000300a00 */
[----:B------:R-:W-:Y:S02]  /*935e0*/  IMAD.MOV.U32 R16, RZ, RZ, R11 ;  /* 0x000000ffff107224 */ /* 0x000fe400078e000b */
[----:B------:R-:W-:Y:S01]  /*935f0*/  IMAD.MOV.U32 R17, RZ, RZ, R10 ;  /* 0x000000ffff117224 */ /* 0x000fe200078e000a */
[----:B----4-:R-:W-:Y:S01]  /*93600*/  STL.64 [R1+0x71d0], R18 ;  /* 0x0071d01201007387 */ /* 0x010fe20000100a00 */
[----:B--2---:R-:W-:Y:S11]  /*93610*/  HMMA.16816.F32 R4, R20, R12, R4 ;  /* 0x0000000c1404723c */ /* 0x004ff60000001804 */
[----:B------:R-:W-:Y:S11]  /*93620*/  @!UPT UIADD3 URZ, URZ, URZ, URZ ;  /* 0x0000003f3f3ff290 */ /* 0x000ff6000fffe03f */
[----:B------:R-:W-:Y:S01]  /*93630*/  @!UPT UIADD3 URZ, URZ, URZ, URZ ;  /* 0x0000003f3f3ff290 */ /* 0x000fe2000fffe03f */
[----:B------:R-:W-:Y:S01]  /*93640*/  STL.64 [R1+0x40], R4 ;  /* 0x0000400401007387 */ /* 0x000fe20000100a00 */
[----:B------:R-:W-:Y:S02]  /*93650*/  STL [R1+0x48], R6 ;  /* 0x0000480601007387 */ /* 0x000fe40000100800 */
[----:B---3--:R0:W-:Y:S02]  /*93660*/  STL.64 [R1+0x72a8], R14 ;  /* 0x0072a80e01007387 */ /* 0x0081e40000100a00 */
[----:B------:R1:W-:Y:S01]  /*93670*/  STL.64 [R1+0x7258], R16 ;  /* 0x0072581001007387 */ /* 0x0003e20000100a00 */
[----:B------:R-:W2:Y:S01]  /*93680*/  LDL.LU R8, [R1+0x480] ;  /* 0x0004800001087983 */ /* 0x000ea20000300800 */
[----:B------:R-:W2:Y:S02]  /*93690*/  LDL.LU R9, [R1+0x484] ;  /* 0x0004840001097983 */ /* 0x000ea40000300800 */
[----:B------:R-:W3:Y:S02]  /*936a0*/  LDL.LU R10, [R1+0x488] ;  /* 0x00048800010a7983 */ /* 0x000ee40000300800 */
[----:B------:R-:W3:Y:S01]  /*936b0*/  LDL.LU R11, [R1+0x48c] ;  /* 0x00048c00010b7983 */ /* 0x000ee20000300800 */
[----:B------:R-:W4:Y:S01]  /*936c0*/  LDL.LU R12, [R1+0x4a0] ;  /* 0x0004a000010c7983 */ /* 0x000f220000300800 */
[----:B------:R-:W4:Y:S03]  /*936d0*/  LDL.LU R13, [R1+0x4a4] ;  /* 0x0004a400010d7983 */ /* 0x000f260000300800 */
[----:B0-----:R-:W4:Y:S01]  /*936e0*/  LDL.LU R14, [R1+0x4a8] ;  /* 0x0004a800010e7983 */ /* 0x001f220000300800 */
[----:B------:R-:W4:Y:S02]  /*936f0*/  LDL.LU R15, [R1+0x4ac] ;  /* 0x0004ac00010f7983 */ /* 0x000f240000300800 */
[----:B-1----:R-:W-:-:S02]  /*93700*/  IMAD.MOV.U32 R16, RZ, RZ, R27 ;  /* 0x000000ffff107224 */ /* 0x002fc400078e001b */
[----:B------:R-:W-:Y:S01]  /*93710*/  IMAD.MOV.U32 R17, RZ, RZ, R3 ;  /* 0x000000ffff117224 */ /* 0x000fe200078e0003 */
[----:B---3--:R-:W-:Y:S01]  /*93720*/  STL.64 [R1+0x7268], R10 ;  /* 0x0072680a01007387 */ /* 0x008fe20000100a00 */
[----:B--2---:R0:W-:Y:S02]  /*93730*/  STL.64 [R1+0x7260], R8 ;  /* 0x0072600801007387 */ /* 0x0041e40000100a00 */
[----:B------:R-:W2:Y:S02]  /*93740*/  LDL.LU R27, [R1+0x72cc] ;  /* 0x0072cc00011b7983 */ /* 0x000ea40000300800 */
[----:B------:R-:W3:Y:S01]  /*93750*/  LDL.LU R3, [R1+0x72c8] ;  /* 0x0072c80001037983 */ /* 0x000ee20000300800 */
[----:B------:R1:W-:Y:S04]  /*93760*/  STL.64 [R1+0x7270], R16 ;  /* 0x0072701001007387 */ /* 0x0003e80000100a00 */
[----:B0-----:R-:W2:Y:S01]  /*93770*/  LDL.LU R8, [R1+0x490] ;  /* 0x0004900001087983 */ /* 0x001ea20000300800 */
[----:B------:R-:W2:Y:S02]  /*93780*/  LDL.LU R9, [R1+0x494] ;  /* 0x0004940001097983 */ /* 0x000ea40000300800 */
[----:B------:R-:W2:Y:S02]  /*93790*/  LDL.LU R10, [R1+0x498] ;  /* 0x00049800010a7983 */ /* 0x000ea40000300800 */
[----:B------:R-:W2:Y:S02]  /*937a0*/  LDL.LU R11, [R1+0x49c] ;  /* 0x00049c00010b7983 */ /* 0x000ea40000300800 */
[----:B-1----:R-:W-:-:S02]  /*937b0*/  IMAD.MOV.U32 R16, RZ, RZ, R2 ;  /* 0x000000ffff107224 */ /* 0x002fc400078e0002 */
[----:B------:R-:W-:Y:S02]  /*937c0*/  IMAD.MOV.U32 R17, RZ, RZ, R26 ;  /* 0x000000ffff117224 */ /* 0x000fe400078e001a */
[----:B---3--:R-:W-:Y:S01]  /*937d0*/  IMAD.MOV.U32 R5, RZ, RZ, R3 ;  /* 0x000000ffff057224 */ /* 0x008fe200078e0003 */
[----:B--2---:R-:W-:Y:S01]  /*937e0*/  STL.64 [R1+0x7280], R10 ;  /* 0x0072800a01007387 */ /* 0x004fe20000100a00 */
[----:B------:R0:W-:Y:S02]  /*937f0*/  STL.64 [R1+0x7278], R8 ;  /* 0x0072780801007387 */ /* 0x0001e40000100a00 */
[----:B------:R-:W2:Y:S02]  /*93800*/  LDL.LU R2, [R1+0x72c4] ;  /* 0x0072c40001027983 */ /* 0x000ea40000300800 */
[----:B------:R-:W3:Y:S01]  /*93810*/  LDL.LU R26, [R1+0x72c0] ;  /* 0x0072c000011a7983 */ /* 0x000ee20000300800 */
[----:B------:R-:W2:Y:S01]  /*93820*/  LDL.LU R4, [R1+0x1e0] ;  /* 0x0001e00001047983 */ /* 0x000ea20000300800 */
[----:B------:R-:W2:Y:S02]  /*93830*/  LDL.LU R3, [R1+0x72bc] ;  /* 0x0072bc0001037983 */ /* 0x000ea40000300800 */
[----:B------:R1:W-:Y:S01]  /*93840*/  STL.64 [R1+0x7288], R16 ;  /* 0x0072881001007387 */ /* 0x0003e20000100a00 */
[----:B0-----:R-:W2:Y:S01]  /*93850*/  LDL.LU R8, [R1+0x4b0] ;  /* 0x0004b00001087983 */ /* 0x001ea20000300800 */
[----:B------:R-:W2:Y:S02]  /*93860*/  LDL.LU R9, [R1+0x4b4] ;  /* 0x0004b40001097983 */ /* 0x000ea40000300800 */
[----:B------:R-:W2:Y:S02]  /*93870*/  LDL.LU R10, [R1+0x4b8] ;  /* 0x0004b800010a7983 */ /* 0x000ea40000300800 */
[----:B-1----:R-:W-:-:S02]  /*93880*/  IMAD.MOV.U32 R16, RZ, RZ, R27 ;  /* 0x000000ffff107224 */ /* 0x002fc400078e001b */
[----:B------:R-:W-:Y:S02]  /*93890*/  IMAD.MOV.U32 R17, RZ, RZ, R0 ;  /* 0x000000ffff117224 */ /* 0x000fe400078e0000 */
[----:B---3--:R-:W-:Y:S02]  /*938a0*/  IMAD.MOV.U32 R11, RZ, RZ, R26 ;  /* 0x000000ffff0b7224 */ /* 0x008fe400078e001a */
[----:B------:R-:W3:Y:S04]  /*938b0*/  LDL.LU R26, [R1+0x72b8] ;  /* 0x0072b800011a7983 */ /* 0x000ee80000300800 */
[----:B--2---:R-:W-:Y:S01]  /*938c0*/  STL.64 [R1+0x7298], R10 ;  /* 0x0072980a01007387 */ /* 0x004fe20000100a00 */
[----:B------:R0:W-:Y:S02]  /*938d0*/  STL.64 [R1+0x7290], R8 ;  /* 0x0072900801007387 */ /* 0x0001e40000100a00 */
[----:B------:R-:W3:Y:S02]  /*938e0*/  LDL.LU R27, [R1+0x72b4] ;  /* 0x0072b400011b7983 */ /* 0x000ee40000300800 */
[----:B------:R-:W2:Y:S02]  /*938f0*/  LDL.LU R0, [R1+0x72b0] ;  /* 0x0072b00001007983 */ /* 0x000ea40000300800 */
[----:B------:R-:W-:Y:S01]  /*93900*/  IMAD.MOV.U32 R24, RZ, RZ, R7 ;  /* 0x000000ffff187224 */ /* 0x000fe200078e0007 */
[----:B0-----:R-:W4:Y:S01]  /*93910*/  LDL.LU R8, [R1+0x4c0] ;  /* 0x0004c00001087983 */ /* 0x001f220000300800 */
[----:B------:R-:W4:Y:S02]  /*93920*/  LDL.LU R9, [R1+0x4c4] ;  /* 0x0004c40001097983 */ /* 0x000f240000300800 */
[----:B------:R-:W4:Y:S02]  /*93930*/  LDL.LU R10, [R1+0x4c8] ;  /* 0x0004c800010a7983 */ /* 0x000f240000300800 */
[----:B------:R0:W-:Y:S02]  /*93940*/  STL [R1+0x6f00], R24 ;  /* 0x006f001801007387 */ /* 0x0001e40000100800 */
[----:B0-----:R-:W-:-:S02]  /*93950*/  IMAD.MOV.U32 R24, RZ, RZ, R2 ;  /* 0x000000ffff187224 */ /* 0x001fc400078e0002 */
[----:B------:R-:W-:Y:S02]  /*93960*/  IMAD.MOV.U32 R11, RZ, RZ, R3 ;  /* 0x000000ffff0b7224 */ /* 0x000fe400078e0003 */
[----:B--2---:R-:W-:Y:S01]  /*93970*/  IMAD.MOV.U32 R25, RZ, RZ, R0 ;  /* 0x000000ffff197224 */ /* 0x004fe200078e0000 */
[----:B---3--:R4:W-:Y:S06]  /*93980*/  STL.64 [R1+0x7218], R26 ;  /* 0x0072181a01007387 */ /* 0x0089ec0000100a00 */
[----:B----4-:R-:W-:Y:S01]  /*93990*/  HMMA.16816.F32 R24, R20, R24, R12 ;  /* 0x000000181418723c */ /* 0x010fe2000000180c */
[----:B------:R-:W2:Y:S11]  /*939a0*/  LDL.LU.64 R14, [R1+0x72a8] ;  /* 0x0072a800010e7983 */ /* 0x000eb60000300a00 */
[----:B------:R-:W-:Y:S11]  /*939b0*/  @!UPT UIADD3 URZ, URZ, URZ, URZ ;  /* 0x0000003f3f3ff290 */ /* 0x000ff6000fffe03f */
[----:B------:R-:W-:Y:S01]  /*939c0*/  @!UPT UIADD3 URZ, URZ, URZ, URZ ;  /* 0x0000003f3f3ff290 */ /* 0x000fe2000fffe03f */
[----:B------:R-:W-:Y:S02]  /*939d0*/  IMAD.MOV.U32 R12, RZ, RZ, R24 ;  /* 0x000000ffff0c7224 */ /* 0x000fe400078e0018 */
[----:B------:R-:W-:Y:S01]  /*939e0*/  IMAD.MOV.U32 R3, RZ, RZ, R25 ;  /* 0x000000ffff037224 */ /* 0x000fe200078e0019 */
[----:B------:R-:W3:Y:S01]  /*939f0*/  LDL.LU R24, [R1+0x180] ;  /* 0x0001800001187983 */ /* 0x000ee20000300800 */
[----:B------:R-:W3:Y:S03]  /*93a00*/  LDL.LU R25, [R1+0x184] ;  /* 0x0001840001197983 */ /* 0x000ee60000300800 */
[----:B---3--:R0:W-:Y:S02]  /*93a10*/  STL.64 [R1+0x7240], R24 ;  /* 0x0072401801007387 */ /* 0x0081e40000100a00 */
[----:B0-----:R-:W-:Y:S02]  /*93a20*/  IMAD.MOV.U32 R24, RZ, RZ, R29 ;  /* 0x000000ffff187224 */ /* 0x001fe400078e001d */
[----:B------:R-:W3:Y:S01]  /*93a30*/  LDL.LU R29, [R1+0x72a4] ;  /* 0x0072a400011d7983 */ /* 0x000ee20000300800 */
[----:B------:R-:W4:Y:S02]  /*93a40*/  LDL.LU R25, [R1+0x194] ;  /* 0x0001940001197983 */ /* 0x000f240000300800 */
[----:B--2---:R-:W-:Y:S02]  /*93a50*/  STL.64 [R1+0x71c0], R14 ;  /* 0x0071c00e01007387 */ /* 0x004fe40000100a00 */
[----:B------:R0:W-:Y:S02]  /*93a60*/  STL [R1+0x71b8], R12 ;  /* 0x0071b80c01007387 */ /* 0x0001e40000100800 */
[----:B0-----:R-:W2:Y:S01]  /*93a70*/  LDL.LU R12, [R1+0x4d0] ;  /* 0x0004d000010c7983 */ /* 0x001ea20000300800 */
[----:B------:R-:W2:Y:S02]  /*93a80*/  LDL.LU R13, [R1+0x4d4] ;  /* 0x0004d400010d7983 */ /* 0x000ea40000300800 */
[----:B------:R-:W2:Y:S02]  /*93a90*/  LDL.LU R14, [R1+0x4d8] ;  /* 0x0004d800010e7983 */ /* 0x000ea40000300800 */
[----:B------:R-:W-:-:S02]  /*93aa0*/  IMAD.MOV.U32 R0, RZ, RZ, R27 ;  /* 0x000000ffff007224 */ /* 0x000fc400078e001b */
[----:B------:R-:W-:-:S03]  /*93ab0*/  IMAD.MOV.U32 R2, RZ, RZ, R26 ;  /* 0x000000ffff027224 */ /* 0x000fc600078e001a */
[----:B------:R-:W-:Y:S02]  /*93ac0*/  STL [R1+0x70f4], R0 ;  /* 0x0070f40001007387 */ /* 0x000fe40000100800 */
[----:B------:R-:W-:Y:S02]  /*93ad0*/  STL [R1+0x70f0], R2 ;  /* 0x0070f00201007387 */ /* 0x000fe40000100800 */
[----:B------:R-:W-:Y:S02]  /*93ae0*/  STL [R1+0x6f04], R3 ;  /* 0x006f040301007387 */ /* 0x000fe40000100800 */
[----:B---3--:R-:W-:-:S07]  /*93af0*/  IMAD.MOV.U32 R15, RZ, RZ, R29 ;  /* 0x000000ffff0f7224 */ /* 0x008fce00078e001d */
[C---:B--2---:R-:W-:Y:S11]  /*93b00*/  HMMA.16816.F32 R4, R20.reuse, R4, R12 ;  /* 0x000000041404723c */ /* 0x044ff6000000180c */
[----:B------:R-:W-:Y:S11]  /*93b10*/  @!UPT UIADD3 URZ, URZ, URZ, URZ ;  /* 0x0000003f3f3ff290 */ /* 0x000ff6000fffe03f */
[----:B------:R-:W-:Y:S01]  /*93b20*/  @!UPT UIADD3 URZ, URZ, URZ, URZ ;  /* 0x0000003f3f3ff290 */ /* 0x000fe2000fffe03f */
[----:B------:R0:W-:Y:S01]  /*93b30*/  STL.64 [R1+0x4d0], R4 ;  /* 0x0004d00401007387 */ /* 0x0001e20000100a00 */
[----:B------:R-:W-:Y:S03]  /*93b40*/  STL [R1+0x4d8], R6 ;  /* 0x0004d80601007387 */ /* 0x000fe60000100800 */
[----:B0-----:R-:W2:Y:S01]  /*93b50*/  LDL.LU R4, [R1+0x170] ;  /* 0x0001700001047983 */ /* 0x001ea20000300800 */
[----:B------:R-:W-:Y:S01]  /*93b60*/  HMMA.16816.F32 R16, R20, R16, R8 ;  /* 0x000000101410723c */ /* 0x000fe20000001808 */
[----:B------:R-:W-:Y:S02]  /*93b70*/  IMAD.MOV.U32 R5, RZ, RZ, R28 ;  /* 0x000000ffff057224 */ /* 0x000fe400078e001c */
[----:B------:R-:W3:Y:S01]  /*93b80*/  LDL.LU R28, [R1+0x72a0] ;  /* 0x0072a000011c7983 */ /* 0x000ee20000300800 */
[----:B------:R-:W-:-:S03]  /*93b90*/  IMAD.MOV.U32 R29, RZ, RZ, R7 ;  /* 0x000000ffff1d7224 */ /* 0x000fc600078e0007 */
[----:B--2---:R0:W-:Y:S04]  /*93ba0*/  STL.64 [R1+0x7248], R4 ;  /* 0x0072480401007387 */ /* 0x0041e80000100a00 */
[----:B0-----:R-:W4:Y:S01]  /*93bb0*/  LDL.LU R4, [R1+0x470] ;  /* 0x0004700001047983 */ /* 0x001f220000300800 */
[----:B------:R-:W4:Y:S02]  /*93bc0*/  LDL.LU R5, [R1+0x474] ;  /* 0x0004740001057983 */ /* 0x000f240000300800 */
[----:B------:R-:W4:Y:S02]  /*93bd0*/  LDL.LU R6, [R1+0x478] ;  /* 0x0004780001067983 */ /* 0x000f240000300800 */
[----:B------:R-:W4:Y:S01]  /*93be0*/  LDL.LU R7, [R1+0x47c] ;  /* 0x00047c0001077983 */ /* 0x000f220000300800 */
[----:B------:R-:W2:Y:S01]  /*93bf0*/  LDL.LU R12, [R1+0x440] ;  /* 0x00044000010c7983 */ /* 0x000ea20000300800 */
[----:B------:R-:W2:Y:S02]  /*93c00*/  LDL.LU R13, [R1+0x444] ;  /* 0x00044400010d7983 */ /* 0x000ea40000300800 */
[----:B------:R-:W2:Y:S02]  /*93c10*/  LDL.LU R14, [R1+0x448] ;  /* 0x00044800010e7983 */ /* 0x000ea40000300800 */
[----:B------:R-:W2:Y:S01]  /*93c20*/  LDL.LU R15, [R1+0x44c] ;  /* 0x00044c00010f7983 */ /* 0x000ea20000300800 */
[----:B------:R-:W-:Y:S01]  /*93c30*/  STL [R1+0x6dd0], R29 ;  /* 0x006dd01d01007387 */ /* 0x000fe20000100800 */
[----:B------:R-:W2:Y:S02]  /*93c40*/  LDL.LU.64 R10, [R1+0x7298] ;  /* 0x00729800010a7983 */ /* 0x000ea40000300a00 */
[----:B------:R-:W2:Y:S02]  /*93c50*/  LDL.LU.64 R8, [R1+0x7290] ;  /* 0x0072900001087983 */ /* 0x000ea40000300a00 */
[----:B------:R0:W-:Y:S01]  /*93c60*/  STL.64 [R1+0x4c0], R16 ;  /* 0x0004c01001007387 */ /* 0x0001e20000100a00 */
[----:B------:R2:W-:Y:S04]  /*93c70*/  STL.64 [R1+0x4c8], R18 ;  /* 0x0004c81201007387 */ /* 0x0005e80000100a00 */
[----:B0-----:R-:W2:Y:S02]  /*93c80*/  LDL.LU.64 R16, [R1+0x7288] ;  /* 0x0072880001107983 */ /* 0x001ea40000300a00 */
[----:B--2---:R-:W-:Y:S02]  /*93c90*/  HMMA.16816.F32 R16, R20, R16, R8 ;  /* 0x000000101410723c */ /* 0x004fe40000001808 */
[----:B------:R-:W2:Y:S01]  /*93ca0*/  LDL.LU.64 R10, [R1+0x7280] ;  /* 0x00728000010a7983 */ /* 0x000ea20000300a00 */
[----:B------:R-:W2:Y:S11]  /*93cb0*/  LDL.LU.64 R8, [R1+0x7278] ;  /* 0x0072780001087983 */ /* 0x000eb60000300a00 */
[----:B------:R-:W-:Y:S09]  /*93cc0*/  @!UPT UIADD3 URZ, URZ, URZ, URZ ;  /* 0x0000003f3f3ff290 */ /* 0x000ff2000fffe03f */
[----:B------:R0:W-:Y:S01]  /*93cd0*/  STL.64 [R1+0x4b0], R16 ;  /* 0x0004b01001007387 */ /* 0x0001e20000100a00 */
[----:B------:R2:W-:Y:S03]  /*93ce0*/  STL [R1+0x4b8], R18 ;  /* 0x0004b81201007387 */ /* 0x0005e60000100800 */
[----:B0-----:R-:W2:Y:S01]  /*93cf0*/  LDL.LU.64 R16, [R1+0x7270] ;  /* 0x0072700001107983 */ /* 0x001ea20000300a00 */
[----:B------:R-:W-:-:S05]  /*93d00*/  IMAD.MOV.U32 R29, RZ, RZ, R19 ;  /* 0x000000ffff1d7224 */ /* 0x000fca00078e0013 */
[----:B------:R-:W-:Y:S01]  /*93d10*/  STL [R1+0x6dd4], R29 ;  /* 0x006dd41d01007387 */ /* 0x000fe20000100800 */
[C---:B--2---:R-:W-:Y:S03]  /*93d20*/  HMMA.16816.F32 R16, R20.reuse, R16, R8 ;  /* 0x000000101410723c */ /* 0x044fe60000001808 */
[----:B------:R-:W2:Y:S01]  /*93d30*/  LDL.LU.64 R10, [R1+0x7268] ;  /* 0x00726800010a7983 */ /* 0x000ea20000300a00 */
[----:B------:R-:W2:Y:S11]  /*93d40*/  LDL.LU.64 R8, [R1+0x7260] ;  /* 0x0072600001087983 */ /* 0x000eb60000300a00 */
[----:B------:R-:W-:Y:S08]  /*93d50*/  @!UPT UIADD3 URZ, URZ, URZ, URZ ;  /* 0x0000003f3f3ff290 */ /* 0x000ff0000fffe03f */
[----:B------:R0:W-:Y:S01]  /*93d60*/  STL.64 [R1+0x490], R16 ;  /* 0x0004901001007387 */ /* 0x0001e20000100a00 */
[----:B------:R2:W-:Y:S03]  /*93d70*/  STL.64 [R1+0x498], R18 ;  /* 0x0004981201007387 */ /* 0x0005e60000100a00 */
[----:B0-----:R-:W2:Y:S02]  /*93d80*/  LDL.LU.64 R16, [R1+0x7258] ;  /* 0x0072580001107983 */ /* 0x001ea40000300a00 */
[C---:B--2---:R-:W-:Y:S02]  /*93d90*/  HMMA.16816.F32 R16, R20.reuse, R16, R8 ;  /* 0x000000101410723c */ /* 0x044fe40000001808 */
[----:B------:R-:W2:Y:S11]  /*93da0*/  LDL.LU.64 R8, [R1+0x7250] ;  /* 0x0072500001087983 */ /* 0x000eb60000300a00 */
[----:B------:R-:W-:Y:S10]  /*93db0*/  @!UPT UIADD3 URZ, URZ, URZ, URZ ;  /* 0x0000003f3f3ff290 */ /* 0x000ff4000fffe03f */
[----:B------:R0:W-:Y:S01]  /*93dc0*/  STL.64 [R1+0x480], R16 ;  /* 0x0004801001007387 */ /* 0x0001e20000100a00 */
[----:B------:R1:W-:Y:S03]  /*93dd0*/  STL.64 [R1+0x488], R18 ;  /* 0x0004881201007387 */ /* 0x0003e60000100a00 */
[----:B0-----:R-:W2:Y:S01]  /*93de0*/  LDL.LU R16, [R1+0x280] ;  /* 0x0002800001107983 */ /* 0x001ea20000300800 */
[----:B------:R-:W2:Y:S02]  /*93df0*/  LDL.LU R17, [R1+0x284] ;  /* 0x0002840001117983 */ /* 0x000ea40000300800 */
[----:B-1----:R-:W2:Y:S02]  /*93e00*/  LDL.LU R18, [R1+0x288] ;  /* 0x0002880001127983 */ /* 0x002ea40000300800 */
[----:B------:R-:W2:Y:S01]  /*93e10*/  LDL.LU R19, [R1+0x28c] ;  /* 0x00028c0001137983 */ /* 0x000ea20000300800 */
[----:B------:R-:W3:Y:S04]  /*93e20*/  LDL R11, [R1+0x9e4] ;  /* 0x0009e400010b7983 */ /* 0x000ee80000100800 */
[----:B--2---:R0:W-:Y:S01]  /*93e30*/  STL.64 [R1+0x71e0], R18 ;  /* 0x0071e01201007387 */ /* 0x0041e20000100a00 */
[----:B------:R-:W-:Y:S03]  /*93e40*/  STL.64 [R1+0x71d8], R16 ;  /* 0x0071d81001007387 */ /* 0x000fe60000100a00 */
[----:B0-----:R-:W2:Y:S01]  /*93e50*/  LDL.64 R18, [R1+0x8] ;  /* 0x0000080001127983 */ /* 0x001ea20000100a00 */
[C---:B----4-:R-:W-:Y:S03]  /*93e60*/  HMMA.16816.F32 R24, R20.reuse, R24, R4 ;  /* 0x000000181418723c */ /* 0x050fe60000001804 */
[----:B--2---:R0:W-:Y:S04]  /*93e70*/  STL.64 [R1+0x71f8], R18 ;  /* 0x0071f81201007387 */ /* 0x0041e80000100a00 */
[----:B0-----:R-:W2:Y:S04]  /*93e80*/  LDL.64 R18, [R1+0x18] ;  /* 0x0000180001127983 */ /* 0x001ea80000100a00 */
[----:B--2---:R0:W-:Y:S01]  /*93e90*/  STL.64 [R1+0x7210], R18 ;  /* 0x0072101201007387 */ /* 0x0041e20000100a00 */
[----:B------:R-:W2:Y:S02]  /*93ea0*/  LDL.LU R16, [R1+0x460] ;  /* 0x0004600001107983 */ /* 0x000ea40000300800 */
[----:B------:R-:W2:Y:S01]  /*93eb0*/  LDL.LU R17, [R1+0x464] ;  /* 0x0004640001117983 */ /* 0x000ea20000300800 */
[----:B0-----:R-:W2:Y:S01]  /*93ec0*/  LDL.LU R18, [R1+0x468] ;  /* 0x0004680001127983 */ /* 0x001ea20000300800 */
[----:B------:R-:W2:Y:S02]  /*93ed0*/  LDL.LU R19, [R1+0x46c] ;  /* 0x00046c0001137983 */ /* 0x000ea40000300800 */
[----:B------:R-:W4:Y:S05]  /*93ee0*/  LDL.LU.64 R4, [R1+0x7248] ;  /* 0x0072480001047983 */ /* 0x000f2a0000300a00 */
[----:B------:R0:W-:Y:S01]  /*93ef0*/  STL.64 [R1+0x470], R24 ;  /* 0x0004701801007387 */ /* 0x0001e20000100a00 */
[----:B------:R1:W-:Y:S04]  /*93f00*/  STL.64 [R1+0x478], R26 ;  /* 0x0004781a01007387 */ /* 0x0003e80000100a00 */
[----:B0-----:R-:W2:Y:S02]  /*93f10*/  LDL.LU.64 R24, [R1+0x7240] ;  /* 0x0072400001187983 */ /* 0x001ea40000300a00 */
[C---:B--2---:R-:W-:Y:S02]  /*93f20*/  HMMA.16816.F32 R16, R20.reuse, R24, R16 ;  /* 0x000000181410723c */ /* 0x044fe40000001810 */
[----:B------:R-:W2:Y:S11]  /*93f30*/  LDL.LU R24, [R1+0x2b0] ;  /* 0x0002b00001187983 */ /* 0x000eb60000300800 */
[----:B------:R-:W-:Y:S10]  /*93f40*/  @!UPT UIADD3 URZ, URZ, URZ, URZ ;  /* 0x0000003f3f3ff290 */ /* 0x000ff4000fffe03f */
[----:B------:R-:W-:Y:S01]  /*93f50*/  STL.64 [R1+0x460], R16 ;  /* 0x0004601001007387 */ /* 0x000fe20000100a00 */
[----:B------:R-:W-:Y:S02]  /*93f60*/  STL.64 [R1+0x468], R18 ;  /* 0x0004681201007387 */ /* 0x000fe40000100a00 */
[----:B------:R-:W2:Y:S02]  /*93f70*/  LDL.LU R25, [R1+0x2b4] ;  /* 0x0002b40001197983 */ /* 0x000ea40000300800 */
[----:B-1----:R-:W2:Y:S01]  /*93f80*/  LDL.LU R26, [R1+0x2b8] ;  /* 0x0002b800011a7983 */ /* 0x002ea20000300800 */
[----:B------:R-:W2:Y:S01]  /*93f90*/  LDL.LU R27, [R1+0x2bc] ;  /* 0x0002bc00011b7983 */ /* 0x000ea20000300800 */
[C---:B----4-:R-:W-:Y:S03]  /*93fa0*/  HMMA.16816.F32 R4, R20.reuse, R4, R12 ;  /* 0x000000041404723c */ /* 0x050fe6000000180c */
[----:B--2---:R-:W-:Y:S01]  /*93fb0*/  STL.64 [R1+0x7238], R26 ;  /* 0x0072381a01007387 */ /* 0x004fe20000100a00 */
[----:B------:R0:W-:Y:S03]  /*93fc0*/  STL.64 [R1+0x7230], R24 ;  /* 0x0072301801007387 */ /* 0x0001e60000100a00 */
[----:B0-----:R-:W2:Y:S01]  /*93fd0*/  LDL.LU R24, [R1+0x2c0] ;  /* 0x0002c00001187983 */ /* 0x001ea20000300800 */
[----:B------:R-:W2:Y:S02]  /*93fe0*/  LDL.LU R25, [R1+0x2c4] ;  /* 0x0002c40001197983 */ /* 0x000ea40000300800 */
[----:B------:R-:W2:Y:S02]  /*93ff0*/  LDL.LU R26, [R1+0x2c8] ;  /* 0x0002c800011a7983 */ /* 0x000ea40000300800 */
[----:B------:R-:W2:Y:S01]  /*94000*/  LDL.LU R27, [R1+0x2cc] ;  /* 0x0002cc00011b7983 */ /* 0x000ea20000300800 */
[----:B------:R-:W4:Y:S01]  /*94010*/  LDL.64 R18, [R1+0x28] ;  /* 0x0000280001127983 */ /* 0x000f220000100a00 */
[----:B------:R-:W2:Y:S09]  /*94020*/  LDL.LU R12, [R1+0x270] ;  /* 0x00027000010c7983 */ /* 0x000eb20000300800 */
[----:B------:R-:W-:Y:S02]  /*94030*/  STL.64 [R1+0x440], R4 ;  /* 0x0004400401007387 */ /* 0x000fe40000100a00 */
[----:B------:R-:W-:Y:S01]  /*94040*/  STL.64 [R1+0x448], R6 ;  /* 0x0004480601007387 */ /* 0x000fe20000100a00 */
[----:B------:R-:W2:Y:S01]  /*94050*/  LDL.LU R13, [R1+0x274] ;  /* 0x00027400010d7983 */ /* 0x000ea20000300800 */
[----:B------:R-:W2:Y:S02]  /*94060*/  LDL.LU R14, [R1+0x278] ;  /* 0x00027800010e7983 */ /* 0x000ea40000300800 */
[----:B------:R-:W2:Y:S01]  /*94070*/  LDL.LU R15, [R1+0x27c] ;  /* 0x00027c00010f7983 */ /* 0x000ea20000300800 */
[----:B---3--:R-:W0:Y:S04]  /*94080*/  LDSM.16.MT88.4 R4, [R11+0x42800] ;  /* 0x042800000b04783b */ /* 0x008e280000004200 */
[----:B--2---:R-:W-:Y:S01]  /*94090*/  STL.64 [R1+0x71f0], R14 ;  /* 0x0071f00e01007387 */ /* 0x004fe20000100a00 */
[----:B------:R1:W-:Y:S03]  /*940a0*/  STL.64 [R1+0x71e8], R12 ;  /* 0x0071e80c01007387 */ /* 0x0003e60000100a00 */
[----:B-1----:R-:W2:Y:S01]  /*940b0*/  LDL.LU R12, [R1+0x290] ;  /* 0x00029000010c7983 */ /* 0x002ea20000300800 */
[----:B------:R-:W2:Y:S02]  /*940c0*/  LDL.LU R13, [R1+0x294] ;  /* 0x00029400010d7983 */ /* 0x000ea40000300800 */
[----:B------:R-:W3:Y:S02]  /*940d0*/  LDL.LU R14, [R1+0x298] ;  /* 0x00029800010e7983 */ /* 0x000ee40000300800 */
[----:B------:R-:W3:Y:S02]  /*940e0*/  LDL.LU R15, [R1+0x29c] ;  /* 0x00029c00010f7983 */ /* 0x000ee40000300800 */
[----:B---3--:R-:W-:Y:S01]  /*940f0*/  STL.64 [R1+0x7208], R14 ;  /* 0x0072080e01007387 */ /* 0x008fe20000100a00 */
[----:B--2---:R1:W-:Y:S03]  /*94100*/  STL.64 [R1+0x7200], R12 ;  /* 0x0072000c01007387 */ /* 0x0043e60000100a00 */
[----:B-1----:R-:W2:Y:S01]  /*94110*/  LDL.LU R12, [R1+0x2a0] ;  /* 0x0002a000010c7983 */ /* 0x002ea20000300800 */
[----:B------:R-:W2:Y:S02]  /*94120*/  LDL.LU R13, [R1+0x2a4] ;  /* 0x0002a400010d7983 */ /* 0x000ea40000300800 */
[----:B------:R-:W2:Y:S02]  /*94130*/  LDL.LU R14, [R1+0x2a8] ;  /* 0x0002a800010e7983 */ /* 0x000ea40000300800 */
[----:B------:R-:W2:Y:S01]  /*94140*/  LDL.LU R15, [R1+0x2ac] ;  /* 0x0002ac00010f7983 */ /* 0x000ea20000300800 */
[----:B0-----:R-:W-:Y:S01]  /*94150*/  STL [R1+0x7104], R4 ;  /* 0x0071040401007387 */ /* 0x001fe20000100800 */
[----:B------:R-:W-:Y:S02]  /*94160*/  STL [R1+0x7100], R5 ;  /* 0x0071000501007387 */ /* 0x000fe40000100800 */
[----:B------:R-:W-:Y:S02]  /*94170*/  STL [R1+0x70fc], R6 ;  /* 0x0070fc0601007387 */ /* 0x000fe40000100800 */
[----:B------:R0:W-:Y:S02]  /*94180*/  STL [R1+0x70f8], R7 ;  /* 0x0070f80701007387 */ /* 0x0001e40000100800 */
[----:B0-----:R-:W3:Y:S01]  /*94190*/  LDL.64 R6, [R1+0x1e8] ;  /* 0x0001e80001067983 */ /* 0x001ee20000100a00 */
[----:B------:R-:W-:Y:S03]  /*941a0*/  HMMA.16816.F32 R20, R20, R8, R24 ;  /* 0x000000081414723c */ /* 0x000fe60000001818 */
[----:B---3--:R0:W-:Y:S01]  /*941b0*/  STL.64 [R1+0x71b0], R6 ;  /* 0x0071b00601007387 */ /* 0x0081e20000100a00 */
[----:B------:R-:W3:Y:S02]  /*941c0*/  LDL.LU R4, [R1+0x260] ;  /* 0x0002600001047983 */ /* 0x000ee40000300800 */
[----:B------:R-:W3:Y:S01]  /*941d0*/  LDL.LU R5, [R1+0x264] ;  /* 0x0002640001057983 */ /* 0x000ee20000300800 */
[----:B0-----:R-:W3:Y:S01]  /*941e0*/  LDL.LU R6, [R1+0x268] ;  /* 0x0002680001067983 */ /* 0x001ee20000300800 */
[----:B------:R-:W3:Y:S02]  /*941f0*/  LDL.LU R7, [R1+0x26c] ;  /* 0x00026c0001077983 */ /* 0x000ee40000300800 */
[----:B------:R-:W2:Y:S02]  /*94200*/  LDL.LU.64 R26, [R1+0x7238] ;  /* 0x00723800011a7983 */ /* 0x000ea40000300a00 */
[----:B------:R-:W2:Y:S01]  /*94210*/  LDL.LU.64 R24, [R1+0x7230] ;  /* 0x0072300001187983 */ /* 0x000ea20000300a00 */
[----:B------:R-:W2:Y:S01]  /*94220*/  LDL.LU.64 R10, [R1+0x7228] ;  /* 0x00722800010a7983 */ /* 0x000ea20000300a00 */
[----:B------:R-:W2:Y:S09]  /*94230*/  LDL.LU.64 R8, [R1+0x7220] ;  /* 0x0072200001087983 */ /* 0x000eb20000300a00 */
[----:B------:R-:W-:Y:S02]  /*94240*/  STL.64 [R1+0x2c0], R20 ;  /* 0x0002c01401007387 */ /* 0x000fe40000100a00 */
[----:B------:R0:W-:Y:S02]  /*94250*/  STL.64 [R1+0x2c8], R22 ;  /* 0x0002c81601007387 */ /* 0x0001e40000100a00 */
[----:B----4-:R-:W-:Y:S01]  /*94260*/  IMAD.MOV.U32 R3, RZ, RZ, R19 ;  /* 0x000000ffff037224 */ /* 0x010fe200078e0013 */
[----:B0-----:R-:W4:Y:S01]  /*94270*/  LDL.64 R22, [R1+0x38] ;  /* 0x0000380001167983 */ /* 0x001f220000100a00 */
[C---:B--2---:R-:W-:Y:S11]  /*94280*/  HMMA.16816.F32 R24, R8.reuse, R18, R24 ;  /* 0x000000120818723c */ /* 0x044ff60000001818 */
[----:B------:R-:W-:Y:S11]  /*94290*/  @!UPT UIADD3 URZ, URZ, URZ, URZ ;  /* 0x0000003f3f3ff290 */ /* 0x000ff6000fffe03f */
[----:B------:R-:W-:Y:S01]  /*942a0*/  @!UPT UIADD3 URZ, URZ, URZ, URZ ;  /* 0x0000003f3f3ff290 */ /* 0x000fe2000fffe03f */
[----:B------:R0:W-:Y:S01]  /*942b0*/  STL.64 [R1+0x2b0], R24 ;  /* 0x0002b01801007387 */ /* 0x0001e20000100a00 */
[----:B------:R1:W-:Y:S02]  /*942c0*/  STL.64 [R1+0x2b8], R26 ;  /* 0x0002b81a01007387 */ /* 0x0003e40000100a00 */
[----:B0-----:R-:W-:Y:S01]  /*942d0*/  IMAD.MOV.U32 R24, RZ, RZ, R18 ;  /* 0x000000ffff187224 */ /* 0x001fe200078e0012 */
[----:B-1----:R-:W2:Y:S01]  /*942e0*/  LDL.LU.64 R26, [R1+0x7218] ;  /* 0x00721800011a7983 */ /* 0x002ea20000300a00 */
        /* <DEDUP_REMOVED lines=20> */
[----:B------:R-:W2:Y:S02]  /*94430*/  LDL.LU.64 R16, [R1+0x71d8] ;  /* 0x0071d80001107983 */ /* 0x000ea40000300a00 */
[----:B--2---:R-:W-:Y:S11]  /*94440*/  HMMA.16816.F32 R16, R8, R26, R16 ;  /* 0x0000001a0810723c */ /* 0x004ff60000001810 */
[----:B------:R-:W-:Y:S11]  /*94450*/  @!UPT UIADD3 URZ, URZ, URZ, URZ ;  /* 0x0000003f3f3ff290 */ /* 0x000ff6000fffe03f */
[----:B------:R-:W-:Y:S01]  /*94460*/  @!UPT UIADD3 URZ, URZ, URZ, URZ ;  /* 0x0000003f3f3ff290 */ /* 0x000fe2000fffe03f */
[----:B------:R-:W-:Y:S01]  /*94470*/  STL.64 [R1+0x280], R16 ;  /* 0x0002801001007387 */ /* 0x000fe20000100a00 */
[----:B------:R0:W-:Y:S03]  /*94480*/  STL.64 [R1+0x288], R18 ;  /* 0x0002881201007387 */ /* 0x0001e60000100a00 */
[----:B0-----:R-:W2:Y:S01]  /*94490*/  LDL.LU.64 R18, [R1+0x71d0] ;  /* 0x0071d00001127983 */ /* 0x001ea20000300a00 */
[----:B------:R-:W-:Y:S02]  /*944a0*/  STL.64 [R1+0x70a8], R26 ;  /* 0x0070a81a01007387 */ /* 0x000fe40000100a00 */
[----:B------:R0:W-:Y:S02]  /*944b0*/  STL [R1+0x7180], R25 ;  /* 0x0071801901007387 */ /* 0x0001e40000100800 */
[----:B------:R-:W3:Y:S01]  /*944c0*/  LDL.LU R24, [R1+0x430] ;  /* 0x0004300001187983 */ /* 0x000ee20000300800 */
[----:B0-----:R-:W3:Y:S01]  /*944d0*/  LDL.LU R25, [R1+0x434] ;  /* 0x0004340001197983 */ /* 0x001ee20000300800 */
[----:B------:R-:W3:Y:S02]  /*944e0*/  LDL.LU R26, [R1+0x438] ;  /* 0x00043800011a7983 */ /* 0x000ee40000300800 */
[----:B------:R-:W-:-:S02]  /*944f0*/  IMAD.MOV.U32 R27, RZ, RZ, R28 ;  /* 0x000000ffff1b7224 */ /* 0x000fc400078e001c */
[----:B------:R-:W3:Y:S01]  /*94500*/  LDL.LU R28, [R1+0x71c8] ;  /* 0x0071c800011c7983 */ /* 0x000ee20000300800 */
[C---:B--2---:R-:W-:Y:S11]  /*94510*/  HMMA.16816.F32 R12, R8.reuse, R18, R12 ;  /* 0x00000012080c723c */ /* 0x044ff6000000180c */
[----:B------:R-:W-:Y:S11]  /*94520*/  @!UPT UIADD3 URZ, URZ, URZ, URZ ;  /* 0x0000003f3f3ff290 */ /* 0x000ff6000fffe03f */
[----:B------:R-:W-:Y:S01]  /*94530*/  @!UPT UIADD3 URZ, URZ, URZ, URZ ;  /* 0x0000003f3f3ff290 */ /* 0x000fe2000fffe03f */
[----:B------:R-:W-:Y:S01]  /*94540*/  STL.64 [R1+0x270], R12 ;  /* 0x0002700c01007387 */ /* 0x000fe20000100a00 */
[----:B------:R0:W-:Y:S03]  /*94550*/  STL.64 [R1+0x278], R14 ;  /* 0x0002780e01007387 */ /* 0x0001e60000100a00 */
[----:B0-----:R-:W3:Y:S01]  /*94560*/  LDL.LU.64 R14, [R1+0x71c0] ;  /* 0x0071c000010e7983 */ /* 0x001ee20000300a00 */
[----:B------:R-:W2:Y:S02]  /*94570*/  LDL.LU R12, [R1+0x71b8] ;  /* 0x0071b800010c7983 */ /* 0x000ea40000300800 */
[----:B------:R0:W-:Y:S02]  /*94580*/  STL.64 [R1+0x70a0], R18 ;  /* 0x0070a01201007387 */ /* 0x0001e40000100a00 */
[----:B------:R-:W4:Y:S01]  /*94590*/  LDL.LU R16, [R1+0x250] ;  /* 0x0002500001107983 */ /* 0x000f220000300800 */
[----:B------:R-:W4:Y:S04]  /*945a0*/  LDL.LU R17, [R1+0x254] ;  /* 0x0002540001117983 */ /* 0x000f280000300800 */
[----:B0-----:R-:W4:Y:S01]  /*945b0*/  LDL.LU R18, [R1+0x258] ;  /* 0x0002580001127983 */ /* 0x001f220000300800 */
[----:B------:R-:W4:Y:S01]  /*945c0*/  LDL.LU R19, [R1+0x25c] ;  /* 0x00025c0001137983 */ /* 0x000f220000300800 */
[C---:B---3--:R-:W-:Y:S11]  /*945d0*/  HMMA.16816.F32 R4, R8.reuse, R14, R4 ;  /* 0x0000000e0804723c */ /* 0x048ff60000001804 */
[----:B------:R-:W-:Y:S11]  /*945e0*/  @!UPT UIADD3 URZ, URZ, URZ, URZ ;  /* 0x0000003f3f3ff290 */ /* 0x000ff6000fffe03f */
[----:B------:R-:W-:Y:S01]  /*945f0*/  @!UPT UIADD3 URZ, URZ, URZ, URZ ;  /* 0x0000003f3f3ff290 */ /* 0x000fe2000fffe03f */
[----:B------:R-:W-:Y:S01]  /*94600*/  STL.64 [R1+0x260], R4 ;  /* 0x0002600401007387 */ /* 0x000fe20000100a00 */
[----:B------:R0:W-:Y:S03]  /*94610*/  STL.64 [R1+0x268], R6 ;  /* 0x0002680601007387 */ /* 0x0001e60000100a00 */
[----:B0-----:R-:W3:Y:S01]  /*94620*/  LDL.LU.64 R6, [R1+0x71b0] ;  /* 0x0071b00001067983 */ /* 0x001ee20000300a00 */
[----:B----4-:R-:W-:Y:S01]  /*94630*/  HMMA.16816.F32 R16, R8, R22, R16 ;  /* 0x000000160810723c */ /* 0x010fe20000001810 */
[----:B------:R-:W-:Y:S02]  /*94640*/  STL.64 [R1+0x7098], R14 ;  /* 0x0070980e01007387 */ /* 0x000fe40000100a00 */
[----:B--2---:R0:W-:Y:S02]  /*94650*/  STL [R1+0x7090], R12 ;  /* 0x0070900c01007387 */ /* 0x0041e40000100800 */
[----:B------:R-:W-:-:S02]  /*94660*/  IMAD.MOV.U32 R13, RZ, RZ, R22 ;  /* 0x000000ffff0d7224 */ /* 0x000fc400078e0016 */
[----:B0-----:R-:W-:Y:S02]  /*94670*/  IMAD.MOV.U32 R12, RZ, RZ, R23 ;  /* 0x000000ffff0c7224 */ /* 0x001fe400078e0017 */
[----:B------:R-:W0:Y:S11]  /*94680*/  LDSM.16.MT88.4 R20, [R28+0x42800] ;  /* 0x042800001c14783b */ /* 0x000e360000004200 */
[----:B------:R-:W-:Y:S03]  /*94690*/  @!UPT UIADD3 URZ, URZ, URZ, URZ ;  /* 0x0000003f3f3ff290 */ /* 0x000fe6000fffe03f */
[----:B------:R-:W-:Y:S01]  /*946a0*/  STL.64 [R1+0x250], R16 ;  /* 0x0002501001007387 */ /* 0x000fe20000100a00 */
[----:B------:R3:W-:Y:S03]  /*946b0*/  STL.64 [R1+0x258], R18 ;  /* 0x0002581201007387 */ /* 0x0007e60000100a00 */
[----:B0-----:R0:W-:Y:S01]  /*946c0*/  STL.64 [R1+0x6fa8], R22 ;  /* 0x006fa81601007387 */ /* 0x0011e20000100a00 */
[----:B------:R-:W-:Y:S02]  /*946d0*/  STL.64 [R1+0x6fa0], R20 ;  /* 0x006fa01401007387 */ /* 0x000fe40000100a00 */
[----:B------:R-:W-:Y:S01]  /*946e0*/  STL [R1+0x6cc0], R28 ;  /* 0x006cc01c01007387 */ /* 0x000fe20000100800 */
[C---:B---3--:R-:W-:Y:S11]  /*946f0*/  HMMA.16816.F32 R16, R8.reuse, R6, R24 ;  /* 0x000000060810723c */ /* 0x048ff60000001818 */
[----:B------:R-:W-:Y:S11]  /*94700*/  @!UPT UIADD3 URZ, URZ, URZ, URZ ;  /* 0x0000003f3f3ff290 */ /* 0x000ff6000fffe03f */
[----:B------:R-:W-:Y:S01]  /*94710*/  @!UPT UIADD3 URZ, URZ, URZ, URZ ;  /* 0x0000003f3f3ff290 */ /* 0x000fe2000fffe03f */
[----:B------:R-:W-:Y:S01]  /*94720*/  STL.64 [R1+0x430], R16 ;  /* 0x0004301001007387 */ /* 0x000fe20000100a00 */
[----:B------:R-:W-:Y:S02]  /*94730*/  STL.64 [R1+0x438], R18 ;  /* 0x0004381201007387 */ /* 0x000fe40000100a00 */
[----:B0-----:R-:W2:Y:S02]  /*94740*/  LDL.64 R22, [R1+0x178] ;  /* 0x0001780001167983 */ /* 0x001ea40000100a00 */
[----:B------:R-:W-:Y:S02]  /*94750*/  IMAD.MOV.U32 R15, RZ, RZ, R6 ;  /* 0x000000ffff0f7224 */ /* 0x000fe400078e0006 */
[----:B------:R-:W-:Y:S01]  /*94760*/  IMAD.MOV.U32 R14, RZ, RZ, R7 ;  /* 0x000000ffff0e7224 */ /* 0x000fe200078e0007 */
[----:B--2---:R0:W-:Y:S04]  /*94770*/  STL.64 [R1+0x7138], R22 ;  /* 0x0071381601007387 */ /* 0x0041e80000100a00 */
[----:B0-----:R-:W2:Y:S04]  /*94780*/  LDL.64 R22, [R1+0x188] ;  /* 0x0001880001167983 */ /* 0x001ea80000100a00 */
[----:B--2---:R-:W-:Y:S01]  /*94790*/  STL.64 [R1+0x7150], R22 ;  /* 0x0071501601007387 */ /* 0x004fe20000100a00 */
[----:B------:R0:W-:Y:S02]  /*947a0*/  STL.64 [R1+0x7118], R14 ;  /* 0x0071180e01007387 */ /* 0x0001e40000100a00 */
[----:B------:R-:W-:Y:S01]  /*947b0*/  STL.64 [R1+0x7110], R12 ;  /* 0x0071100c01007387 */ /* 0x000fe20000100a00 */
[----:B0-----:R-:W2:Y:S04]  /*947c0*/  LDL R14, [R1+0x168] ;  /* 0x00016800010e7983 */ /* 0x001ea80000100800 */
[----:B------:R-:W2:Y:S01]  /*947d0*/  LDL R15, [R1+0x16c] ;  /* 0x00016c00010f7983 */ /* 0x000ea20000100800 */
[----:B------:R-:W3:Y:S02]  /*947e0*/  LDL.LU R4, [R1+0x3f0] ;  /* 0x0003f00001047983 */ /* 0x000ee40000300800 */
[----:B------:R-:W3:Y:S02]  /*947f0*/  LDL.LU R5, [R1+0x3f4] ;  /* 0x0003f40001057983 */ /* 0x000ee40000300800 */
[----:B------:R-:W4:Y:S01]  /*94800*/  LDL.LU R6, [R1+0x3f8] ;  /* 0x0003f80001067983 */ /* 0x000f220000300800 */
[----:B------:R-:W4:Y:S01]  /*94810*/  LDL.LU R7, [R1+0x3fc] ;  /* 0x0003fc0001077983 */ /* 0x000f220000300800 */
[----:B------:R-:W2:Y:S02]  /*94820*/  LDL.LU R24, [R1+0x400] ;  /* 0x0004000001187983 */ /* 0x000ea40000300800 */
[----:B------:R-:W2:Y:S02]  /*94830*/  LDL.LU R25, [R1+0x404] ;  /* 0x0004040001197983 */ /* 0x000ea40000300800 */
[----:B------:R-:W2:Y:S01]  /*94840*/  LDL.LU R26, [R1+0x408] ;  /* 0x00040800011a7983 */ /* 0x000ea20000300800 */
[----:B------:R-:W2:Y:S01]  /*94850*/  LDL.LU R27, [R1+0x40c] ;  /* 0x00040c00011b7983 */ /* 0x000ea20000300800 */
[----:B------:R-:W3:Y:S02]  /*94860*/  LDL.LU R16, [R1+0x420] ;  /* 0x0004200001107983 */ /* 0x000ee40000300800 */
[----:B------:R-:W3:Y:S02]  /*94870*/  LDL.LU R17, [R1+0x424] ;  /* 0x0004240001117983 */ /* 0x000ee40000300800 */
[----:B------:R-:W3:Y:S01]  /*94880*/  LDL.LU R18, [R1+0x428] ;  /* 0x0004280001127983 */ /* 0x000ee20000300800 */
[----:B------:R-:W3:Y:S04]  /*94890*/  LDL.LU R19, [R1+0x42c] ;  /* 0x00042c0001137983 */ /* 0x000ee80000300800 */
[----:B--2---:R-:W-:Y:S01]  /*948a0*/  STL.64 [R1+0x7190], R26 ;  /* 0x0071901a01007387 */ /* 0x004fe20000100a00 */
[----:B------:R0:W-:Y:S03]  /*948b0*/  STL.64 [R1+0x7188], R24 ;  /* 0x0071881801007387 */ /* 0x0001e60000100a00 */
[----:B0-----:R-:W2:Y:S01]  /*948c0*/  LDL.LU R24, [R1+0x410] ;  /* 0x0004100001187983 */ /* 0x001ea20000300800 */
[----:B------:R-:W2:Y:S02]  /*948d0*/  LDL.LU R25, [R1+0x414] ;  /* 0x0004140001197983 */ /* 0x000ea40000300800 */
[----:B------:R-:W2:Y:S02]  /*948e0*/  LDL.LU R26, [R1+0x418] ;  /* 0x00041800011a7983 */ /* 0x000ea40000300800 */
[----:B------:R-:W2:Y:S02]  /*948f0*/  LDL.LU R27, [R1+0x41c] ;  /* 0x00041c00011b7983 */ /* 0x000ea40000300800 */
[----:B--2---:R0:W-:Y:S01]  /*94900*/  STL.64 [R1+0x71a8], R26 ;  /* 0x0071a81a01007387 */ /* 0x0041e20000100a00 */
[----:B------:R-:W-:Y:S03]  /*94910*/  STL.64 [R1+0x71a0], R24 ;  /* 0x0071a01801007387 */ /* 0x000fe60000100a00 */
[----:B0-----:R-:W2:Y:S01]  /*94920*/  LDL.64 R26, [R1+0x1d8] ;  /* 0x0001d800011a7983 */ /* 0x001ea20000100a00 */
[----:B----4-:R0:W-:Y:S02]  /*94930*/  STL.64 [R1+0x7178], R6 ;  /* 0x0071780601007387 */ /* 0x0101e40000100a00 */
[----:B---3--:R-:W-:Y:S01]  /*94940*/  STL.64 [R1+0x7170], R4 ;  /* 0x0071700401007387 */ /* 0x008fe20000100a00 */
[----:B0-----:R-:W3:Y:S04]  /*94950*/  LDL.64 R6, [R1+0x1b8] ;  /* 0x0001b80001067983 */ /* 0x001ee80000100a00 */
[----:B---3--:R0:W-:Y:S01]  /*94960*/  STL.64 [R1+0x7198], R6 ;  /* 0x0071980601007387 */ /* 0x0081e20000100a00 */
[----:B------:R-:W3:Y:S03]  /*94970*/  LDL.64 R22, [R1+0x198] ;  /* 0x0001980001167983 */ /* 0x000ee60000100a00 */
[----:B0-----:R-:W4:Y:S04]  /*94980*/  LDL.64 R6, [R1+0x1c8] ;  /* 0x0001c80001067983 */ /* 0x001f280000100a00 */
[----:B---3--:R0:W-:Y:S04]  /*94990*/  STL.64 [R1+0x7168], R22 ;  /* 0x0071681601007387 */ /* 0x0081e80000100a00 */
[----:B0-----:R-:W3:Y:S01]  /*949a0*/  LDL.64 R22, [R1+0x1a8] ;  /* 0x0001a80001167983 */ /* 0x001ee20000100a00 */
[----:B------:R0:W-:Y:S02]  /*949b0*/  STL.64 [R1+0x7130], R14 ;  /* 0x0071300e01007387 */ /* 0x0001e40000100a00 */
[----:B------:R-:W3:Y:S02]  /*949c0*/  LDL.LU R12, [R1+0x3c0] ;  /* 0x0003c000010c7983 */ /* 0x000ee40000300800 */
[----:B------:R-:W3:Y:S01]  /*949d0*/  LDL.LU R13, [R1+0x3c4] ;  /* 0x0003c400010d7983 */ /* 0x000ee20000300800 */
[----:B0-----:R-:W3:Y:S01]  /*949e0*/  LDL.LU R14, [R1+0x3c8] ;  /* 0x0003c800010e7983 */ /* 0x001ee20000300800 */
[----:B------:R-:W3:Y:S01]  /*949f0*/  LDL.LU R15, [R1+0x3cc] ;  /* 0x0003cc00010f7983 */ /* 0x000ee20000300800 */
[----:B--2---:R-:W-:Y:S02]  /*94a00*/  HMMA.16816.F32 R16, R8, R26, R16 ;  /* 0x0000001a0810723c */ /* 0x004fe40000001810 */
        /* <DEDUP_REMOVED lines=12> */
[----:B------:R0:W-:Y:S01]  /*94ad0*/  STL.64 [R1+0x420], R16 ;  /* 0x0004201001007387 */ /* 0x0001e20000100a00 */
[----:B------:R4:W-:Y:S02]  /*94ae0*/  STL.64 [R1+0x428], R18 ;  /* 0x0004281201007387 */ /* 0x0009e40000100a00 */
[----:B0-----:R-:W-:-:S02]  /*94af0*/  IMAD.MOV.U32 R17, RZ, RZ, R26 ;  /* 0x000000ffff117224 */ /* 0x001fc400078e001a */
[----:B------:R-:W-:Y:S02]  /*94b00*/  IMAD.MOV.U32 R16, RZ, RZ, R27 ;  /* 0x000000ffff107224 */ /* 0x000fe400078e001b */
[----:B------:R-:W3:Y:S01]  /*94b10*/  LDL.LU.64 R26, [R1+0x71a8] ;  /* 0x0071a800011a7983 */ /* 0x000ee20000300a00 */
[----:B------:R-:W3:Y:S02]  /*94b20*/  LDL.LU.64 R24, [R1+0x71a0] ;  /* 0x0071a00001187983 */ /* 0x000ee40000300a00 */
[----:B----4-:R-:W-:Y:S02]  /*94b30*/  IMAD.MOV.U32 R19, RZ, RZ, R6 ;  /* 0x000000ffff137224 */ /* 0x010fe400078e0006 */
[----:B------:R-:W-:Y:S01]  /*94b40*/  IMAD.MOV.U32 R18, RZ, RZ, R7 ;  /* 0x000000ffff127224 */ /* 0x000fe200078e0007 */
[C---:B---3--:R-:W-:Y:S01]  /*94b50*/  HMMA.16816.F32 R24, R8.reuse, R6, R24 ;  /* 0x000000060818723c */ /* 0x048fe20000001818 */
[----:B------:R-:W3:Y:S11]  /*94b60*/  LDL.LU.64 R6, [R1+0x7198] ;  /* 0x0071980001067983 */ /* 0x000ef60000300a00 */
[----:B------:R-:W-:Y:S11]  /*94b70*/  @!UPT UIADD3 URZ, URZ, URZ, URZ ;  /* 0x0000003f3f3ff290 */ /* 0x000ff6000fffe03f */
[----:B------:R-:W-:Y:S01]  /*94b80*/  STL.64 [R1+0x410], R24 ;  /* 0x0004101801007387 */ /* 0x000fe20000100a00 */
[----:B------:R0:W-:Y:S02]  /*94b90*/  STL [R1+0x418], R26 ;  /* 0x0004181a01007387 */ /* 0x0001e40000100800 */
[----:B------:R-:W-:Y:S02]  /*94ba0*/  IMAD.MOV.U32 R28, RZ, RZ, R27 ;  /* 0x000000ffff1c7224 */ /* 0x000fe400078e001b */
[----:B0-----:R-:W3:Y:S01]  /*94bb0*/  LDL.LU.64 R26, [R1+0x7190] ;  /* 0x00719000011a7983 */ /* 0x001ee20000300a00 */
[----:B------:R-:W3:Y:S02]  /*94bc0*/  LDL.LU.64 R24, [R1+0x7188] ;  /* 0x0071880001187983 */ /* 0x000ee40000300a00 */
[----:B------:R-:W-:Y:S02]  /*94bd0*/  STL.64 [R1+0x7128], R18 ;  /* 0x0071281201007387 */ /* 0x000fe40000100a00 */
[----:B------:R0:W-:Y:S02]  /*94be0*/  STL.64 [R1+0x7120], R16 ;  /* 0x0071201001007387 */ /* 0x0001e40000100a00 */
[----:B0-----:R-:W4:Y:S01]  /*94bf0*/  LDL.LU R16, [R1+0x240] ;  /* 0x0002400001107983 */ /* 0x001f220000300800 */
[----:B------:R-:W4:Y:S02]  /*94c00*/  LDL.LU R17, [R1+0x244] ;  /* 0x0002440001117983 */ /* 0x000f240000300800 */
[----:B------:R-:W4:Y:S02]  /*94c10*/  LDL.LU R18, [R1+0x248] ;  /* 0x0002480001127983 */ /* 0x000f240000300800 */
[----:B------:R-:W4:Y:S01]  /*94c20*/  LDL.LU R19, [R1+0x24c] ;  /* 0x00024c0001137983 */ /* 0x000f220000300800 */
[----:B------:R-:W-:Y:S01]  /*94c30*/  STL [R1+0x6cd0], R28 ;  /* 0x006cd01c01007387 */ /* 0x000fe20000100800 */
[C---:B---3--:R-:W-:Y:S11]  /*94c40*/  HMMA.16816.F32 R24, R8.reuse, R6, R24 ;  /* 0x000000060818723c */ /* 0x048ff60000001818 */
[----:B------:R-:W-:Y:S11]  /*94c50*/  @!UPT UIADD3 URZ, URZ, URZ, URZ ;  /* 0x0000003f3f3ff290 */ /* 0x000ff6000fffe03f */
[----:B------:R-:W-:Y:S01]  /*94c60*/  @!UPT UIADD3 URZ, URZ, URZ, URZ ;  /* 0x0000003f3f3ff290 */ /* 0x000fe2000fffe03f */
[----:B------:R0:W-:Y:S01]  /*94c70*/  STL.64 [R1+0x400], R24 ;  /* 0x0004001801007387 */ /* 0x0001e20000100a00 */
[----:B------:R1:W-:Y:S03]  /*94c80*/  STL.64 [R1+0x408], R26 ;  /* 0x0004081a01007387 */ /* 0x0003e60000100a00 */
[----:B0-----:R-:W3:Y:S01]  /*94c90*/  LDL.LU R25, [R1+0x7180] ;  /* 0x0071800001197983 */ /* 0x001ee20000300800 */
[----:B-1----:R-:W-:Y:S02]  /*94ca0*/  IMAD.MOV.U32 R27, RZ, RZ, R6 ;  /* 0x000000ffff1b7224 */ /* 0x002fe400078e0006 */
[----:B------:R-:W-:Y:S02]  /*94cb0*/  IMAD.MOV.U32 R26, RZ, RZ, R7 ;  /* 0x000000ffff1a7224 */ /* 0x000fe400078e0007 */
[----:B------:R-:W2:Y:S01]  /*94cc0*/  LDL.LU.64 R6, [R1+0x7178] ;  /* 0x0071780001067983 */ /* 0x000ea20000300a00 */
[----:B------:R-:W2:Y:S02]  /*94cd0*/  LDL.LU.64 R4, [R1+0x7170] ;  /* 0x0071700001047983 */ /* 0x000ea40000300a00 */
[----:B------:R-:W-:Y:S01]  /*94ce0*/  IMAD.MOV.U32 R28, RZ, RZ, R23 ;  /* 0x000000ffff1c7224 */ /* 0x000fe200078e0017 */
[C---:B--2---:R-:W-:Y:S11]  /*94cf0*/  HMMA.16816.F32 R4, R8.reuse, R22, R4 ;  /* 0x000000160804723c */ /* 0x044ff60000001804 */
[----:B------:R-:W-:Y:S11]  /*94d00*/  @!UPT UIADD3 URZ, URZ, URZ, URZ ;  /* 0x0000003f3f3ff290 */ /* 0x000ff6000fffe03f */
[----:B------:R-:W-:Y:S01]  /*94d10*/  @!UPT UIADD3 URZ, URZ, URZ, URZ ;  /* 0x0000003f3f3ff290 */ /* 0x000fe2000fffe03f */
[----:B------:R-:W-:Y:S01]  /*94d20*/  STL.64 [R1+0x3f0], R4 ;  /* 0x0003f00401007387 */ /* 0x000fe20000100a00 */
[----:B------:R0:W-:Y:S02]  /*94d30*/  STL.64 [R1+0x3f8], R6 ;  /* 0x0003f80601007387 */ /* 0x0001e40000100a00 */
[----:B0-----:R-:W-:Y:S02]  /*94d40*/  IMAD.MOV.U32 R7, RZ, RZ, R22 ;  /* 0x000000ffff077224 */ /* 0x001fe400078e0016 */
[----:B------:R-:W2:Y:S02]  /*94d50*/  LDL.LU.64 R22, [R1+0x7168] ;  /* 0x0071680001167983 */ /* 0x000ea40000300a00 */
[C---:B--2---:R-:W-:Y:S01]  /*94d60*/  HMMA.16816.F32 R12, R8.reuse, R22, R12 ;  /* 0x00000016080c723c */ /* 0x044fe2000000180c */
[----:B------:R-:W-:Y:S02]  /*94d70*/  IMAD.MOV.U32 R5, RZ, RZ, R22 ;  /* 0x000000ffff057224 */ /* 0x000fe400078e0016 */
        /* <DEDUP_REMOVED lines=16> */
[C---:B--2---:R-:W-:Y:S11]  /*94e80*/  HMMA.16816.F32 R12, R8.reuse, R22, R12 ;  /* 0x00000016080c723c */ /* 0x044ff6000000180c */
[----:B------:R-:W-:Y:S11]  /*94e90*/  @!UPT UIADD3 URZ, URZ, URZ, URZ ;  /* 0x0000003f3f3ff290 */ /* 0x000ff6000fffe03f */
[----:B------:R-:W-:Y:S01]  /*94ea0*/  @!UPT UIADD3 URZ, URZ, URZ, URZ ;  /* 0x0000003f3f3ff290 */ /* 0x000fe2000fffe03f */
[----:B------:R-:W-:Y:S01]  /*94eb0*/  STL.64 [R1+0x3c0], R12 ;  /* 0x0003c00c01007387 */ /* 0x000fe20000100a00 */
[----:B------:R0:W-:Y:S03]  /*94ec0*/  STL.64 [R1+0x3c8], R14 ;  /* 0x0003c80e01007387 */ /* 0x0001e60000100a00 */
[----:B0-----:R-:W4:Y:S01]  /*94ed0*/  LDL.LU.64 R14, [R1+0x7130] ;  /* 0x00713000010e7983 */ /* 0x001f220000300a00 */
[----:B------:R-:W2:Y:S02]  /*94ee0*/  LDL.LU R20, [R1+0x230] ;  /* 0x0002300001147983 */ /* 0x000ea40000300800 */
[----:B------:R-:W-:Y:S02]  /*94ef0*/  IMAD.MOV.U32 R13, RZ, RZ, R22 ;  /* 0x000000ffff0d7224 */ /* 0x000fe400078e0016 */
[----:B------:R-:W2:Y:S02]  /*94f00*/  LDL.LU R21, [R1+0x234] ;  /* 0x0002340001157983 */ /* 0x000ea40000300800 */
[----:B------:R-:W-:Y:S01]  /*94f10*/  IMAD.MOV.U32 R12, RZ, RZ, R23 ;  /* 0x000000ffff0c7224 */ /* 0x000fe200078e0017 */
[----:B------:R-:W2:Y:S01]  /*94f20*/  LDL.LU R22, [R1+0x238] ;  /* 0x0002380001167983 */ /* 0x000ea20000300800 */
[----:B------:R-:W2:Y:S03]  /*94f30*/  LDL.LU R23, [R1+0x23c] ;  /* 0x00023c0001177983 */ /* 0x000ea60000300800 */
[----:B--2---:R-:W-:Y:S01]  /*94f40*/  STL.64 [R1+0x6fb8], R22 ;  /* 0x006fb81601007387 */ /* 0x004fe20000100a00 */
[----:B------:R0:W-:Y:S03]  /*94f50*/  STL.64 [R1+0x6fb0], R20 ;  /* 0x006fb01401007387 */ /* 0x0001e60000100a00 */
[----:B0-----:R-:W2:Y:S01]  /*94f60*/  LDL R21, [R1+0x9dc] ;  /* 0x0009dc0001157983 */ /* 0x001ea20000100800 */
[----:B----4-:R-:W-:Y:S01]  /*94f70*/  HMMA.16816.F32 R8, R8, R14, R16 ;  /* 0x0000000e0808723c */ /* 0x010fe20000001810 */
[----:B------:R-:W-:-:S02]  /*94f80*/  IMAD.MOV.U32 R22, RZ, RZ, R13 ;  /* 0x000000ffff167224 */ /* 0x000fc400078e000d */
[----:B------:R-:W-:-:S05]  /*94f90*/  IMAD.MOV.U32 R23, RZ, RZ, R12 ;  /* 0x000000ffff177224 */ /* 0x000fca00078e000c */
[----:B------:R0:W-:Y:S01]  /*94fa0*/  STL.64 [R1+0x6fc8], R22 ;  /* 0x006fc81601007387 */ /* 0x0001e20000100a00 */
[----:B------:R-:W4:Y:S02]  /*94fb0*/  LDL.LU.64 R18, [R1+0x7128] ;  /* 0x0071280001127983 */ /* 0x000f240000300a00 */
[----:B------:R-:W3:Y:S02]  /*94fc0*/  LDL.LU.64 R16, [R1+0x7120] ;  /* 0x0071200001107983 */ /* 0x000ee40000300a00 */
[----:B------:R-:W3:Y:S01]  /*94fd0*/  LDL.LU.64 R14, [R1+0x7118] ;  /* 0x00711800010e7983 */ /* 0x000ee20000300a00 */
[----:B------:R-:W3:Y:S09]  /*94fe0*/  LDL.LU.64 R12, [R1+0x7110] ;  /* 0x00711000010c7983 */ /* 0x000ef20000300a00 */
[----:B------:R-:W-:Y:S01]  /*94ff0*/  STL.64 [R1+0x240], R8 ;  /* 0x0002400801007387 */ /* 0x000fe20000100a00 */
[----:B------:R-:W-:Y:S02]  /*95000*/  STL.64 [R1+0x248], R10 ;  /* 0x0002480a01007387 */ /* 0x000fe40000100a00 */
[----:B0-----:R-:W-:-:S02]  /*95010*/  IMAD.MOV.U32 R22, RZ, RZ, R24 ;  /* 0x000000ffff167224 */ /* 0x001fc400078e0018 */
[----:B------:R-:W-:Y:S01]  /*95020*/  IMAD.MOV.U32 R23, RZ, RZ, R4 ;  /* 0x000000ffff177224 */ /* 0x000fe200078e0004 */
[----:B------:R-:W3:Y:S01]  /*95030*/  LDL.LU R24, [R1+0x7108] ;  /* 0x0071080001187983 */ /* 0x000ee20000300800 */
[----:B------:R-:W3:Y:S03]  /*95040*/  LDL.LU R4, [R1+0x7104] ;  /* 0x0071040001047983 */ /* 0x000ee60000300800 */
[----:B------:R0:W-:Y:S02]  /*95050*/  STL.64 [R1+0x6fe0], R22 ;  /* 0x006fe01601007387 */ /* 0x0001e40000100a00 */
[----:B0-----:R-:W-:Y:S02]  /*95060*/  IMAD.MOV.U32 R22, RZ, RZ, R5 ;  /* 0x000000ffff167224 */ /* 0x001fe400078e0005 */
[----:B------:R-:W-:Y:S01]  /*95070*/  IMAD.MOV.U32 R23, RZ, RZ, R6 ;  /* 0x000000ffff177224 */ /* 0x000fe200078e0006 */
[----:B------:R-:W3:Y:S01]  /*95080*/  LDL.LU R5, [R1+0x7100] ;  /* 0x0071000001057983 */ /* 0x000ee20000300800 */
[----:B------:R-:W3:Y:S03]  /*95090*/  LDL.LU R6, [R1+0x70fc] ;  /* 0x0070fc0001067983 */ /* 0x000ee60000300800 */
[----:B------:R-:W-:Y:S04]  /*950a0*/  STL.64 [R1+0x6ff8], R22 ;  /* 0x006ff81601007387 */ /* 0x000fe80000100a00 */
[----:B--2---:R-:W0:Y:S04]  /*950b0*/  LDSM.16.MT88.4 R8, [R21+0x42800] ;  /* 0x042800001508783b */ /* 0x004e280000004200 */
[----:B0-----:R0:W-:Y:S01]  /*950c0*/  STL.64 [R1+0x6e88], R10 ;  /* 0x006e880a01007387 */ /* 0x0011e20000100a00 */
[----:B------:R1:W-:Y:S03]  /*950d0*/  STL.64 [R1+0x6e80], R8 ;  /* 0x006e800801007387 */ /* 0x0003e60000100a00 */
[----:B0-----:R-:W2:Y:S01]  /*950e0*/  LDL.LU.64 R10, [R1+0x168] ;  /* 0x00016800010a7983 */ /* 0x001ea20000300a00 */
[----:B------:R-:W-:-:S02]  /*950f0*/  IMAD.MOV.U32 R22, RZ, RZ, R7 ;  /* 0x000000ffff167224 */ /* 0x000fc400078e0007 */
[----:B------:R-:W-:Y:S01]  /*95100*/  IMAD.MOV.U32 R23, RZ, RZ, R28 ;  /* 0x000000ffff177224 */ /* 0x000fe200078e001c */
[----:B--2---:R0:W-:Y:S01]  /*95110*/  STL.64 [R1+0x6fc0], R10 ;  /* 0x006fc00a01007387 */ /* 0x0041e20000100a00 */
[----:B-1----:R-:W2:Y:S02]  /*95120*/  LDL.LU R8, [R1+0x2d0] ;  /* 0x0002d00001087983 */ /* 0x002ea40000300800 */
[----:B------:R-:W2:Y:S01]  /*95130*/  LDL.LU R9, [R1+0x2d4] ;  /* 0x0002d40001097983 */ /* 0x000ea20000300800 */
[----:B0-----:R-:W2:Y:S01]  /*95140*/  LDL.LU R10, [R1+0x2d8] ;  /* 0x0002d800010a7983 */ /* 0x001ea20000300800 */
[----:B------:R-:W2:Y:S02]  /*95150*/  LDL.LU R11, [R1+0x2dc] ;  /* 0x0002dc00010b7983 */ /* 0x000ea40000300800 */
[----:B------:R-:W3:Y:S02]  /*95160*/  LDL.LU R7, [R1+0x70f8] ;  /* 0x0070f80001077983 */ /* 0x000ee40000300800 */
[----:B------:R-:W-:Y:S01]  /*95170*/  STL.64 [R1+0x7010], R22 ;  /* 0x0070101601007387 */ /* 0x000fe20000100a00 */
        /* <DEDUP_REMOVED lines=15> */
[----:B----4-:R-:W-:-:S02]  /*95270*/  IMAD.MOV.U32 R22, RZ, RZ, R19 ;  /* 0x000000ffff167224 */ /* 0x010fc400078e0013 */
[----:B------:R-:W-:-:S05]  /*95280*/  IMAD.MOV.U32 R23, RZ, RZ, R18 ;  /* 0x000000ffff177224 */ /* 0x000fca00078e0012 */
[----:B------:R-:W-:Y:S04]  /*95290*/  STL.64 [R1+0x7040], R22 ;  /* 0x0070401601007387 */ /* 0x000fe80000100a00 */
[----:B--2---:R-:W-:Y:S01]  /*952a0*/  STL.64 [R1+0x7008], R10 ;  /* 0x0070080a01007387 */ /* 0x004fe20000100a00 */
[----:B------:R0:W-:Y:S03]  /*952b0*/  STL.64 [R1+0x7000], R8 ;  /* 0x0070000801007387 */ /* 0x0001e60000100a00 */
[----:B0-----:R-:W2:Y:S01]  /*952c0*/  LDL.LU R8, [R1+0x300] ;  /* 0x0003000001087983 */ /* 0x001ea20000300800 */
[----:B------:R-:W2:Y:S02]  /*952d0*/  LDL.LU R9, [R1+0x304] ;  /* 0x0003040001097983 */ /* 0x000ea40000300800 */
[----:B------:R-:W4:Y:S02]  /*952e0*/  LDL.LU R10, [R1+0x308] ;  /* 0x00030800010a7983 */ /* 0x000f240000300800 */
[----:B------:R-:W4:Y:S02]  /*952f0*/  LDL.LU R11, [R1+0x30c] ;  /* 0x00030c00010b7983 */ /* 0x000f240000300800 */
[----:B---3--:R-:W-:-:S02]  /*95300*/  IMAD.MOV.U32 R22, RZ, RZ, R17 ;  /* 0x000000ffff167224 */ /* 0x008fc400078e0011 */
[----:B------:R-:W-:-:S05]  /*95310*/  IMAD.MOV.U32 R23, RZ, RZ, R16 ;  /* 0x000000ffff177224 */ /* 0x000fca00078e0010 */
[----:B------:R0:W-:Y:S02]  /*95320*/  STL.64 [R1+0x7058], R22 ;  /* 0x0070581601007387 */ /* 0x0001e40000100a00 */
[----:B0-----:R-:W-:Y:S02]  /*95330*/  IMAD.MOV.U32 R22, RZ, RZ, R15 ;  /* 0x000000ffff167224 */ /* 0x001fe400078e000f */
[----:B------:R-:W-:-:S05]  /*95340*/  IMAD.MOV.U32 R23, RZ, RZ, R14 ;  /* 0x000000ffff177224 */ /* 0x000fca00078e000e */
[----:B------:R0:W-:Y:S02]  /*95350*/  STL.64 [R1+0x7070], R22 ;  /* 0x0070701601007387 */ /* 0x0001e40000100a00 */
[----:B0-----:R-:W-:Y:S02]  /*95360*/  IMAD.MOV.U32 R23, RZ, RZ, R12 ;  /* 0x000000ffff177224 */ /* 0x001fe400078e000c */
[----:B------:R-:W-:Y:S01]  /*95370*/  IMAD.MOV.U32 R22, RZ, RZ, R13 ;  /* 0x000000ffff167224 */ /* 0x000fe200078e000d */
[----:B----4-:R-:W-:Y:S01]  /*95380*/  STL.64 [R1+0x7020], R10 ;  /* 0x0070200a01007387 */ /* 0x010fe20000100a00 */
[----:B--2---:R0:W-:Y:S03]  /*95390*/  STL.64 [R1+0x7018], R8 ;  /* 0x0070180801007387 */ /* 0x0041e60000100a00 */
[----:B0-----:R-:W2:Y:S01]  /*953a0*/  LDL.LU R8, [R1+0x310] ;  /* 0x0003100001087983 */ /* 0x001ea20000300800 */
[----:B------:R-:W2:Y:S02]  /*953b0*/  LDL.LU R9, [R1+0x314] ;  /* 0x0003140001097983 */ /* 0x000ea40000300800 */
[----:B------:R-:W3:Y:S02]  /*953c0*/  LDL.LU R10, [R1+0x318] ;  /* 0x00031800010a7983 */ /* 0x000ee40000300800 */
[----:B------:R-:W3:Y:S01]  /*953d0*/  LDL.LU R11, [R1+0x31c] ;  /* 0x00031c00010b7983 */ /* 0x000ee20000300800 */
[----:B------:R-:W4:Y:S01]  /*953e0*/  LDL.LU R12, [R1+0x370] ;  /* 0x00037000010c7983 */ /* 0x000f220000300800 */
[----:B------:R-:W4:Y:S02]  /*953f0*/  LDL.LU R13, [R1+0x374] ;  /* 0x00037400010d7983 */ /* 0x000f240000300800 */
[----:B------:R-:W2:Y:S02]  /*95400*/  LDL.LU R14, [R1+0x378] ;  /* 0x00037800010e7983 */ /* 0x000ea40000300800 */
[----:B------:R-:W2:Y:S02]  /*95410*/  LDL.LU R15, [R1+0x37c] ;  /* 0x00037c00010f7983 */ /* 0x000ea40000300800 */
[----:B--2---:R-:W-:Y:S01]  /*95420*/  STL.64 [R1+0x70b8], R14 ;  /* 0x0070b80e01007387 */ /* 0x004fe20000100a00 */
[----:B----4-:R0:W-:Y:S02]  /*95430*/  STL.64 [R1+0x70b0], R12 ;  /* 0x0070b00c01007387 */ /* 0x0101e40000100a00 */
[----:B------:R-:W2:Y:S02]  /*95440*/  LDL.LU R16, [R1+0x380] ;  /* 0x0003800001107983 */ /* 0x000ea40000300800 */
[----:B------:R-:W2:Y:S01]  /*95450*/  LDL.LU R17, [R1+0x384] ;  /* 0x0003840001117983 */ /* 0x000ea20000300800 */
[----:B------:R-:W4:Y:S01]  /*95460*/  LDL.LU R18, [R1+0x388] ;  /* 0x0003880001127983 */ /* 0x000f220000300800 */
[----:B------:R-:W4:Y:S02]  /*95470*/  LDL.LU R19, [R1+0x38c] ;  /* 0x00038c0001137983 */ /* 0x000f240000300800 */
[----:B------:R-:W-:-:S02]  /*95480*/  IMAD.MOV.U32 R26, RZ, RZ, R0 ;  /* 0x000000ffff1a7224 */ /* 0x000fc400078e0000 */
[----:B------:R-:W-:Y:S01]  /*95490*/  IMAD.MOV.U32 R27, RZ, RZ, R2 ;  /* 0x000000ffff1b7224 */ /* 0x000fe200078e0002 */
[----:B----4-:R1:W-:Y:S01]  /*954a0*/  STL.64 [R1+0x70c8], R18 ;  /* 0x0070c81201007387 */ /* 0x0103e20000100a00 */
[----:B--2---:R2:W-:Y:S02]  /*954b0*/  STL.64 [R1+0x70c0], R16 ;  /* 0x0070c01001007387 */ /* 0x0045e40000100a00 */
[----:B------:R-:W4:Y:S02]  /*954c0*/  LDL.LU R0, [R1+0x70f4] ;  /* 0x0070f40001007983 */ /* 0x000f240000300800 */
[----:B------:R-:W2:Y:S01]  /*954d0*/  LDL.LU R2, [R1+0x70f0] ;  /* 0x0070f00001027983 */ /* 0x000ea20000300800 */
[----:B------:R-:W-:Y:S01]  /*954e0*/  STL.64 [R1+0x70d0], R26 ;  /* 0x0070d01a01007387 */ /* 0x000fe20000100a00 */
[----:B0-----:R-:W2:Y:S02]  /*954f0*/  LDL.LU R12, [R1+0x390] ;  /* 0x00039000010c7983 */ /* 0x001ea40000300800 */
[----:B------:R-:W2:Y:S02]  /*95500*/  LDL.LU R13, [R1+0x394] ;  /* 0x00039400010d7983 */ /* 0x000ea40000300800 */
[----:B------:R-:W2:Y:S01]  /*95510*/  LDL.LU R14, [R1+0x398] ;  /* 0x00039800010e7983 */ /* 0x000ea20000300800 */
[----:B------:R-:W2:Y:S01]  /*95520*/  LDL.LU R15, [R1+0x39c] ;  /* 0x00039c00010f7983 */ /* 0x000ea20000300800 */
[----:B-1----:R-:W-:-:S02]  /*95530*/  IMAD.MOV.U32 R18, RZ, RZ, R29 ;  /* 0x000000ffff127224 */ /* 0x002fc400078e001d */
[----:B------:R-:W-:Y:S01]  /*95540*/  IMAD.MOV.U32 R19, RZ, RZ, R25 ;  /* 0x000000ffff137224 */ /* 0x000fe200078e0019 */
[----:B--2---:R0:W-:Y:S01]  /*95550*/  STL.64 [R1+0x70e0], R14 ;  /* 0x0070e00e01007387 */ /* 0x0041e20000100a00 */
[----:B------:R-:W-:Y:S03]  /*95560*/  STL.64 [R1+0x70d8], R12 ;  /* 0x0070d80c01007387 */ /* 0x000fe60000100a00 */
[----:B------:R1:W-:Y:S02]  /*95570*/  STL.64 [R1+0x70e8], R18 ;  /* 0x0070e81201007387 */ /* 0x0003e40000100a00 */
[----:B------:R-:W2:Y:S01]  /*95580*/  LDL.LU R16, [R1+0x3b0] ;  /* 0x0003b00001107983 */ /* 0x000ea20000300800 */
[----:B------:R-:W2:Y:S01]  /*95590*/  LDL.LU R17, [R1+0x3b4] ;  /* 0x0003b40001117983 */ /* 0x000ea20000300800 */
[----:B0-----:R-:W-:-:S03]  /*955a0*/  IMAD.MOV.U32 R14, RZ, RZ, R24 ;  /* 0x000000ffff0e7224 */ /* 0x001fc600078e0018 */
[----:B-1----:R-:W2:Y:S01]  /*955b0*/  LDL.LU R18, [R1+0x3b8] ;  /* 0x0003b80001127983 */ /* 0x002ea20000300800 */
[----:B------:R-:W2:Y:S02]  /*955c0*/  LDL.LU R19, [R1+0x3bc] ;  /* 0x0003bc0001137983 */ /* 0x000ea40000300800 */
[----:B------:R-:W2:Y:S02]  /*955d0*/  LDL.LU R24, [R1+0x3a0] ;  /* 0x0003a00001187983 */ /* 0x000ea40000300800 */
[----:B------:R-:W2:Y:S01]  /*955e0*/  LDL.LU R25, [R1+0x3a4] ;  /* 0x0003a40001197983 */ /* 0x000ea20000300800 */
[----:B------:R-:W2:Y:S01]  /*955f0*/  LDL.LU R26, [R1+0x3a8] ;  /* 0x0003a800011a7983 */ /* 0x000ea20000300800 */
[----:B------:R-:W2:Y:S02]  /*95600*/  LDL.LU R27, [R1+0x3ac] ;  /* 0x0003ac00011b7983 */ /* 0x000ea40000300800 */
[----:B------:R-:W-:Y:S02]  /*95610*/  STL.64 [R1+0x7088], R22 ;  /* 0x0070881601007387 */ /* 0x000fe40000100a00 */
[----:B---3--:R-:W-:Y:S01]  /*95620*/  STL.64 [R1+0x7038], R10 ;  /* 0x0070380a01007387 */ /* 0x008fe20000100a00 */
[----:B------:R0:W-:Y:S04]  /*95630*/  STL.64 [R1+0x7030], R8 ;  /* 0x0070300801007387 */ /* 0x0001e80000100a00 */
[----:B0-----:R-:W3:Y:S01]  /*95640*/  LDL.LU R8, [R1+0x320] ;  /* 0x0003200001087983 */ /* 0x001ee20000300800 */
[----:B------:R-:W3:Y:S02]  /*95650*/  LDL.LU R9, [R1+0x324] ;  /* 0x0003240001097983 */ /* 0x000ee40000300800 */
[----:B------:R-:W2:Y:S02]  /*95660*/  LDL.LU R10, [R1+0x328] ;  /* 0x00032800010a7983 */ /* 0x000ea40000300800 */
[----:B------:R-:W2:Y:S01]  /*95670*/  LDL.LU R11, [R1+0x32c] ;  /* 0x00032c00010b7983 */ /* 0x000ea20000300800 */
[----:B------:R-:W3:Y:S01]  /*95680*/  LDL.LU R20, [R1+0x360] ;  /* 0x0003600001147983 */ /* 0x000ee20000300800 */
[----:B------:R-:W4:Y:S02]  /*95690*/  LDL.LU R21, [R1+0x364] ;  /* 0x0003640001157983 */ /* 0x000f240000300800 */
[----:B------:R-:W4:Y:S02]  /*956a0*/  LDL.LU R22, [R1+0x368] ;  /* 0x0003680001167983 */ /* 0x000f240000300800 */
[----:B------:R-:W4:Y:S01]  /*956b0*/  LDL.LU R23, [R1+0x36c] ;  /* 0x00036c0001177983 */ /* 0x000f220000300800 */
[----:B--2---:R-:W-:Y:S01]  /*956c0*/  STL.64 [R1+0x7050], R10 ;  /* 0x0070500a01007387 */ /* 0x004fe20000100a00 */
[----:B---3--:R0:W-:Y:S03]  /*956d0*/  STL.64 [R1+0x7048], R8 ;  /* 0x0070480801007387 */ /* 0x0081e60000100a00 */
        /* <DEDUP_REMOVED lines=8> */
[----:B------:R-:W3:Y:S02]  /*95760*/  LDL.LU R10, [R1+0x348] ;  /* 0x00034800010a7983 */ /* 0x000ee40000300800 */
[----:B------:R-:W3:Y:S02]  /*95770*/  LDL.LU R11, [R1+0x34c] ;  /* 0x00034c00010b7983 */ /* 0x000ee40000300800 */
[----:B------:R-:W-:-:S07]  /*95780*/  IMAD.MOV.U32 R15, RZ, RZ, R3 ;  /* 0x000000ffff0f7224 */ /* 0x000fce00078e0003 */
[C---:B------:R-:W-:Y:S01]  /*95790*/  HMMA.16816.F32 R12, R4.reuse, R14, R16 ;  /* 0x0000000e040c723c */ /* 0x040fe20000001810 */
[----:B---3--:R-:W-:Y:S01]  /*957a0*/  STL.64 [R1+0x7080], R10 ;  /* 0x0070800a01007387 */ /* 0x008fe20000100a00 */
[----:B--2---:R0:W-:Y:S03]  /*957b0*/  STL.64 [R1+0x7078], R8 ;  /* 0x0070780801007387 */ /* 0x0041e60000100a00 */
[----:B0-----:R-:W2:Y:S01]  /*957c0*/  LDL.LU R8, [R1+0x350] ;  /* 0x0003500001087983 */ /* 0x001ea20000300800 */
[----:B------:R-:W2:Y:S02]  /*957d0*/  LDL.LU R9, [R1+0x354] ;  /* 0x0003540001097983 */ /* 0x000ea40000300800 */
[----:B------:R-:W2:Y:S02]  /*957e0*/  LDL.LU R10, [R1+0x358] ;  /* 0x00035800010a7983 */ /* 0x000ea40000300800 */
[----:B------:R-:W2:Y:S01]  /*957f0*/  LDL.LU R11, [R1+0x35c] ;  /* 0x00035c00010b7983 */ /* 0x000ea20000300800 */
[----:B------:R-:W3:Y:S11]  /*95800*/  LDL.LU.64 R18, [R1+0x70e8] ;  /* 0x0070e80001127983 */ /* 0x000ef60000300a00 */
[----:B------:R-:W-:Y:S01]  /*95810*/  @!UPT UIADD3 URZ, URZ, URZ, URZ ;  /* 0x0000003f3f3ff290 */ /* 0x000fe2000fffe03f */
[----:B------:R-:W-:Y:S02]  /*95820*/  STL.64 [R1+0x3b0], R12 ;  /* 0x0003b00c01007387 */ /* 0x000fe40000100a00 */
[----:B------:R0:W-:Y:S02]  /*95830*/  STL.64 [R1+0x3b8], R14 ;  /* 0x0003b80e01007387 */ /* 0x0001e40000100a00 */
[----:B0-----:R-:W2:Y:S01]  /*95840*/  LDL.LU.64 R14, [R1+0x70e0] ;  /* 0x0070e000010e7983 */ /* 0x001ea20000300a00 */
[----:B------:R-:W2:Y:S01]  /*95850*/  LDL.LU.64 R12, [R1+0x70d8] ;  /* 0x0070d800010c7983 */ /* 0x000ea20000300a00 */
[C---:B---3--:R-:W-:Y:S02]  /*95860*/  HMMA.16816.F32 R16, R4.reuse, R18, R24 ;  /* 0x000000120410723c */ /* 0x048fe40000001818 */
[----:B------:R-:W2:Y:S11]  /*95870*/  LDL.LU.64 R26, [R1+0x70d0] ;  /* 0x0070d000011a7983 */ /* 0x000eb60000300a00 */
[----:B------:R-:W-:Y:S10]  /*95880*/  @!UPT UIADD3 URZ, URZ, URZ, URZ ;  /* 0x0000003f3f3ff290 */ /* 0x000ff4000fffe03f */
[----:B------:R-:W-:Y:S01]  /*95890*/  STL.64 [R1+0x3a0], R16 ;  /* 0x0003a01001007387 */ /* 0x000fe20000100a00 */
[----:B------:R0:W-:Y:S03]  /*958a0*/  STL.64 [R1+0x3a8], R18 ;  /* 0x0003a81201007387 */ /* 0x0001e60000100a00 */
[----:B0-----:R-:W3:Y:S01]  /*958b0*/  LDL.LU.64 R18, [R1+0x70c8] ;  /* 0x0070c80001127983 */ /* 0x001ee20000300a00 */
[----:B------:R-:W3:Y:S01]  /*958c0*/  LDL.LU.64 R16, [R1+0x70c0] ;  /* 0x0070c00001107983 */ /* 0x000ee20000300a00 */
[C---:B--2---:R-:W-:Y:S02]  /*958d0*/  HMMA.16816.F32 R24, R4.reuse, R26, R12 ;  /* 0x0000001a0418723c */ /* 0x044fe4000000180c */
[----:B------:R-:W2:Y:S01]  /*958e0*/  LDL.LU.64 R14, [R1+0x70b8] ;  /* 0x0070b800010e7983 */ /* 0x000ea20000300a00 */
[----:B------:R-:W2:Y:S11]  /*958f0*/  LDL.LU.64 R12, [R1+0x70b0] ;  /* 0x0070b000010c7983 */ /* 0x000eb60000300a00 */
[----:B------:R-:W-:Y:S09]  /*95900*/  @!UPT UIADD3 URZ, URZ, URZ, URZ ;  /* 0x0000003f3f3ff290 */ /* 0x000ff2000fffe03f */
[----:B------:R-:W-:Y:S01]  /*95910*/  STL.64 [R1+0x390], R24 ;  /* 0x0003901801007387 */ /* 0x000fe20000100a00 */
[----:B------:R0:W-:Y:S03]  /*95920*/  STL.64 [R1+0x398], R26 ;  /* 0x0003981a01007387 */ /* 0x0001e60000100a00 */
[----:B0-----:R-:W3:Y:S02]  /*95930*/  LDL.LU.64 R26, [R1+0x70a8] ;  /* 0x0070a800011a7983 */ /* 0x001ee40000300a00 */
[C---:B---3--:R-:W-:Y:S11]  /*95940*/  HMMA.16816.F32 R16, R4.reuse, R26, R16 ;  /* 0x0000001a0410723c */ /* 0x048ff60000001810 */
[----:B------:R-:W-:Y:S11]  /*95950*/  @!UPT UIADD3 URZ, URZ, URZ, URZ ;  /* 0x0000003f3f3ff290 */ /* 0x000ff6000fffe03f */
[----:B------:R-:W-:Y:S01]  /*95960*/  @!UPT UIADD3 URZ, URZ, URZ, URZ ;  /* 0x0000003f3f3ff290 */ /* 0x000fe2000fffe03f */
[----:B------:R-:W-:Y:S01]  /*95970*/  STL.64 [R1+0x380], R16 ;  /* 0x0003801001007387 */ /* 0x000fe20000100a00 */
[----:B------:R0:W-:Y:S03]  /*95980*/  STL.64 [R1+0x388], R18 ;  /* 0x0003881201007387 */ /* 0x0001e60000100a00 */
[----:B0-----:R-:W2:Y:S01]  /*95990*/  LDL.LU.64 R18, [R1+0x70a0] ;  /* 0x0070a00001127983 */ /* 0x001ea20000300a00 */
[----:B------:R0:W-:Y:S03]  /*959a0*/  STL.64 [R1+0x6f88], R26 ;  /* 0x006f881a01007387 */ /* 0x0001e60000100a00 */
[----:B0-----:R-:W3:Y:S01]  /*959b0*/  LDL.LU.64 R26, [R1+0x18] ;  /* 0x00001800011a7983 */ /* 0x001ee20000300a00 */
[C---:B--2---:R-:W-:Y:S11]  /*959c0*/  HMMA.16816.F32 R12, R4.reuse, R18, R12 ;  /* 0x00000012040c723c */ /* 0x044ff6000000180c */
[----:B------:R-:W-:Y:S11]  /*959d0*/  @!UPT UIADD3 URZ, URZ, URZ, URZ ;  /* 0x0000003f3f3ff290 */ /* 0x000ff6000fffe03f */
[----:B------:R-:W-:Y:S01]  /*959e0*/  @!UPT UIADD3 URZ, URZ, URZ, URZ ;  /* 0x0000003f3f3ff290 */ /* 0x000fe2000fffe03f */
[----:B------:R-:W-:Y:S01]  /*959f0*/  STL.64 [R1+0x370], R12 ;  /* 0x0003700c01007387 */ /* 0x000fe20000100a00 */
[----:B------:R0:W-:Y:S03]  /*95a00*/  STL.64 [R1+0x378], R14 ;  /* 0x0003780e01007387 */ /* 0x0001e60000100a00 */
[----:B0-----:R-:W4:Y:S01]  /*95a10*/  LDL.LU.64 R14, [R1+0x7098] ;  /* 0x00709800010e7983 */ /* 0x001f220000300a00 */
[----:B------:R-:W2:Y:S02]  /*95a20*/  LDL.LU R12, [R1+0x7090] ;  /* 0x00709000010c7983 */ /* 0x000ea40000300800 */
[----:B------:R0:W-:Y:S02]  /*95a30*/  STL.64 [R1+0x6f80], R18 ;  /* 0x006f801201007387 */ /* 0x0001e40000100a00 */
[----:B------:R-:W3:Y:S01]  /*95a40*/  LDL.LU R16, [R1+0x210] ;  /* 0x0002100001107983 */ /* 0x000ee20000300800 */
[----:B------:R-:W3:Y:S04]  /*95a50*/  LDL.LU R17, [R1+0x214] ;  /* 0x0002140001117983 */ /* 0x000ee80000300800 */
[----:B0-----:R-:W3:Y:S01]  /*95a60*/  LDL.LU R18, [R1+0x218] ;  /* 0x0002180001127983 */ /* 0x001ee20000300800 */
[----:B------:R-:W3:Y:S01]  /*95a70*/  LDL.LU R19, [R1+0x21c] ;  /* 0x00021c0001137983 */ /* 0x000ee20000300800 */
[C---:B----4-:R-:W-:Y:S11]  /*95a80*/  HMMA.16816.F32 R20, R4.reuse, R14, R20 ;  /* 0x0000000e0414723c */ /* 0x050ff60000001814 */
[----:B------:R-:W-:Y:S11]  /*95a90*/  @!UPT UIADD3 URZ, URZ, URZ, URZ ;  /* 0x0000003f3f3ff290 */ /* 0x000ff6000fffe03f */
[----:B------:R-:W-:Y:S01]  /*95aa0*/  @!UPT UIADD3 URZ, URZ, URZ, URZ ;  /* 0x0000003f3f3ff290 */ /* 0x000fe2000fffe03f */
[----:B------:R-:W-:Y:S01]  /*95ab0*/  STL.64 [R1+0x360], R20 ;  /* 0x0003601401007387 */ /* 0x000fe20000100a00 */
[----:B------:R0:W-:Y:S03]  /*95ac0*/  STL.64 [R1+0x368], R22 ;  /* 0x0003681601007387 */ /* 0x0001e60000100a00 */
[----:B0-----:R-:W4:Y:S01]  /*95ad0*/  LDL.LU.64 R22, [R1+0x7088] ;  /* 0x0070880001167983 */ /* 0x001f220000300a00 */
[----:B------:R0:W-:Y:S02]  /*95ae0*/  STL.64 [R1+0x6f78], R14 ;  /* 0x006f780e01007387 */ /* 0x0001e40000100a00 */
[----:B--2---:R-:W-:Y:S01]  /*95af0*/  STL [R1+0x6f70], R12 ;  /* 0x006f700c01007387 */ /* 0x004fe20000100800 */
[----:B0-----:R-:W2:Y:S01]  /*95b00*/  LDL.LU.64 R14, [R1+0x28] ;  /* 0x00002800010e7983 */ /* 0x001ea20000300a00 */
[C---:B----4-:R-:W-:Y:S03]  /*95b10*/  HMMA.16816.F32 R20, R4.reuse, R22, R8 ;  /* 0x000000160414723c */ /* 0x050fe60000001808 */
[----:B------:R-:W4:Y:S01]  /*95b20*/  LDL.LU.64 R10, [R1+0x7080] ;  /* 0x00708000010a7983 */ /* 0x000f220000300a00 */
[----:B------:R-:W4:Y:S11]  /*95b30*/  LDL.LU.64 R8, [R1+0x7078] ;  /* 0x0070780001087983 */ /* 0x000f360000300a00 */
[----:B------:R-:W-:Y:S08]  /*95b40*/  @!UPT UIADD3 URZ, URZ, URZ, URZ ;  /* 0x0000003f3f3ff290 */ /* 0x000ff0000fffe03f */
        /* <DEDUP_REMOVED lines=53> */
[----:B------:R-:W4:Y:S11]  /*95ea0*/  LDL.LU.64 R10, [R1+0x6fc0] ;  /* 0x006fc000010a7983 */ /* 0x000f360000300a00 */
[----:B------:R-:W-:Y:S10]  /*95eb0*/  @!UPT UIADD3 URZ, URZ, URZ, URZ ;  /* 0x0000003f3f3ff290 */ /* 0x000ff4000fffe03f */
[----:B------:R-:W-:Y:S01]  /*95ec0*/  STL.64 [R1+0x2d0], R20 ;  /* 0x0002d01401007387 */ /* 0x000fe20000100a00 */
[----:B------:R0:W-:Y:S03]  /*95ed0*/  STL.64 [R1+0x2d8], R22 ;  /* 0x0002d81601007387 */ /* 0x0001e60000100a00 */
[----:B0-----:R-:W4:Y:S01]  /*95ee0*/  LDL.LU.64 R22, [R1+0x6fb8] ;  /* 0x006fb80001167983 */ /* 0x001f220000300a00 */
[----:B------:R-:W4:Y:S02]  /*95ef0*/  LDL.LU.64 R20, [R1+0x6fb0] ;  /* 0x006fb00001147983 */ /* 0x000f240000300a00 */
[----:B----4-:R-:W-:Y:S01]  /*95f00*/  HMMA.16816.F32 R4, R4, R10, R20 ;  /* 0x0000000a0404723c */ /* 0x010fe20000001814 */
[----:B------:R-:W2:Y:S01]  /*95f10*/  LDL.LU.64 R22, [R1+0x6fa8] ;  /* 0x006fa80001167983 */ /* 0x000ea20000300a00 */
[----:B------:R-:W2:Y:S02]  /*95f20*/  LDL.LU.64 R20, [R1+0x6fa0] ;  /* 0x006fa00001147983 */ /* 0x000ea40000300a00 */
[----:B------:R0:W-:Y:S02]  /*95f30*/  STL.64 [R1+0x6ea0], R10 ;  /* 0x006ea00a01007387 */ /* 0x0001e40000100a00 */
[----:B------:R-:W2:Y:S11]  /*95f40*/  LDL.LU R8, [R1+0x220] ;  /* 0x0002200001087983 */ /* 0x000eb60000300800 */
[----:B------:R-:W-:Y:S06]  /*95f50*/  @!UPT UIADD3 URZ, URZ, URZ, URZ ;  /* 0x0000003f3f3ff290 */ /* 0x000fec000fffe03f */
[----:B------:R-:W-:Y:S01]  /*95f60*/  STL.64 [R1+0x230], R4 ;  /* 0x0002300401007387 */ /* 0x000fe20000100a00 */
[----:B------:R1:W-:Y:S02]  /*95f70*/  STL.64 [R1+0x238], R6 ;  /* 0x0002380601007387 */ /* 0x0003e40000100a00 */
[----:B------:R-:W2:Y:S02]  /*95f80*/  LDL.LU R9, [R1+0x224] ;  /* 0x0002240001097983 */ /* 0x000ea40000300800 */
[----:B0-----:R-:W2:Y:S01]  /*95f90*/  LDL.LU R10, [R1+0x228] ;  /* 0x00022800010a7983 */ /* 0x001ea20000300800 */
[----:B------:R-:W2:Y:S04]  /*95fa0*/  LDL.LU R11, [R1+0x22c] ;  /* 0x00022c00010b7983 */ /* 0x000ea80000300800 */
[----:B-1----:R-:W4:Y:S04]  /*95fb0*/  LDL R6, [R1+0x36c0] ;  /* 0x0036c00001067983 */ /* 0x002f280000100800 */
[----:B----4-:R2:W-:Y:S02]  /*95fc0*/  STL [R1+0x6f48], R6 ;  /* 0x006f480601007387 */ /* 0x0105e40000100800 */
[C---:B--2---:R-:W-:Y:S11]  /*95fd0*/  HMMA.16816.F32 R4, R20.reuse, R14, R8 ;  /* 0x0000000e1404723c */ /* 0x044ff60000001808 */
[----:B------:R-:W-:Y:S11]  /*95fe0*/  @!UPT UIADD3 URZ, URZ, URZ, URZ ;  /* 0x0000003f3f3ff290 */ /* 0x000ff6000fffe03f */
[----:B------:R-:W-:Y:S01]  /*95ff0*/  @!UPT UIADD3 URZ, URZ, URZ, URZ ;  /* 0x0000003f3f3ff290 */ /* 0x000fe2000fffe03f */
[----:B------:R-:W-:Y:S01]  /*96000*/  STL.64 [R1+0x220], R4 ;  /* 0x0002200401007387 */ /* 0x000fe20000100a00 */
[----:B------:R3:W-:Y:S02]  /*96010*/  STL.64 [R1+0x228], R6 ;  /* 0x0002280601007387 */ /* 0x0007e40000100a00 */
[----:B---3--:R-:W-:Y:S01]  /*96020*/  HMMA.16816.F32 R4, R20, R26, R16 ;  /* 0x0000001a1404723c */ /* 0x008fe20000001810 */
[----:B------:R-:W-:Y:S02]  /*96030*/  IMAD.MOV.U32 R11, RZ, RZ, R26 ;  /* 0x000000ffff0b7224 */ /* 0x000fe400078e001a */
[----:B------:R-:W-:Y:S11]  /*96040*/  IMAD.MOV.U32 R10, RZ, RZ, R27 ;  /* 0x000000ffff0a7224 */ /* 0x000ff600078e001b */
[----:B------:R-:W-:Y:S09]  /*96050*/  @!UPT UIADD3 URZ, URZ, URZ, URZ ;  /* 0x0000003f3f3ff290 */ /* 0x000ff2000fffe03f */
[----:B------:R-:W-:Y:S01]  /*96060*/  STL.64 [R1+0x210], R4 ;  /* 0x0002100401007387 */ /* 0x000fe20000100a00 */
[----:B------:R-:W-:Y:S02]  /*96070*/  STL.64 [R1+0x218], R6 ;  /* 0x0002180601007387 */ /* 0x000fe40000100a00 */
[----:B------:R-:W2:Y:S02]  /*96080*/  LDL.LU.64 R26, [R1+0x8] ;  /* 0x00000800011a7983 */ /* 0x000ea40000300a00 */
[----:B------:R-:W3:Y:S01]  /*96090*/  LDL.LU R16, [R1+0x1f0] ;  /* 0x0001f00001107983 */ /* 0x000ee20000300800 */
[----:B------:R-:W3:Y:S01]  /*960a0*/  LDL.LU R17, [R1+0x1f4] ;  /* 0x0001f40001117983 */ /* 0x000ee20000300800 */
[----:B------:R-:W4:Y:S02]  /*960b0*/  LDL.LU R18, [R1+0x1f8] ;  /* 0x0001f80001127983 */ /* 0x000f240000300800 */
[----:B------:R-:W4:Y:S02]  /*960c0*/  LDL.LU R19, [R1+0x1fc] ;  /* 0x0001fc0001137983 */ /* 0x000f240000300800 */
[----:B----4-:R-:W-:Y:S01]  /*960d0*/  STL.64 [R1+0x6f98], R18 ;  /* 0x006f981201007387 */ /* 0x010fe20000100a00 */
[----:B---3--:R0:W-:Y:S03]  /*960e0*/  STL.64 [R1+0x6f90], R16 ;  /* 0x006f901001007387 */ /* 0x0081e60000100a00 */
[----:B0-----:R-:W2:Y:S01]  /*960f0*/  LDL.LU R16, [R1+0x200] ;  /* 0x0002000001107983 */ /* 0x001ea20000300800 */
[----:B------:R-:W2:Y:S02]  /*96100*/  LDL.LU R17, [R1+0x204] ;  /* 0x0002040001117983 */ /* 0x000ea40000300800 */
[----:B------:R-:W2:Y:S02]  /*96110*/  LDL.LU R18, [R1+0x208] ;  /* 0x0002080001127983 */ /* 0x000ea40000300800 */
[----:B------:R-:W2:Y:S01]  /*96120*/  LDL.LU R19, [R1+0x20c] ;  /* 0x00020c0001137983 */ /* 0x000ea20000300800 */
[----:B------:R-:W3:Y:S01]  /*96130*/  LDL.LU R4, [R1+0x120] ;  /* 0x0001200001047983 */ /* 0x000ee20000300800 */
[----:B------:R-:W3:Y:S02]  /*96140*/  LDL.LU R5, [R1+0x124] ;  /* 0x0001240001057983 */ /* 0x000ee40000300800 */
[----:B------:R-:W4:Y:S02]  /*96150*/  LDL.LU R6, [R1+0x128] ;  /* 0x0001280001067983 */ /* 0x000f240000300800 */
[----:B------:R-:W4:Y:S01]  /*96160*/  LDL.LU R7, [R1+0x12c] ;  /* 0x00012c0001077983 */ /* 0x000f220000300800 */
[----:B------:R-:W2:Y:S01]  /*96170*/  LDL.LU R12, [R1+0x150] ;  /* 0x00015000010c7983 */ /* 0x000ea20000300800 */
[----:B------:R-:W-:-:S02]  /*96180*/  IMAD.MOV.U32 R9, RZ, RZ, R14 ;  /* 0x000000ffff097224 */ /* 0x000fc400078e000e */
[----:B------:R-:W2:Y:S02]  /*96190*/  LDL.LU R13, [R1+0x154] ;  /* 0x00015400010d7983 */ /* 0x000ea40000300800 */
[----:B------:R-:W-:Y:S01]  /*961a0*/  IMAD.MOV.U32 R8, RZ, RZ, R15 ;  /* 0x000000ffff087224 */ /* 0x000fe200078e000f */
[----:B------:R-:W2:Y:S01]  /*961b0*/  LDL.LU R14, [R1+0x158] ;  /* 0x00015800010e7983 */ /* 0x000ea20000300800 */
[----:B------:R-:W2:Y:S03]  /*961c0*/  LDL.LU R15, [R1+0x15c] ;  /* 0x00015c00010f7983 */ /* 0x000ea60000300800 */
[----:B----4-:R0:W-:Y:S01]  /*961d0*/  STL.64 [R1+0x6f58], R6 ;  /* 0x006f580601007387 */ /* 0x0101e20000100a00 */
[----:B---3--:R1:W-:Y:S03]  /*961e0*/  STL.64 [R1+0x6f50], R4 ;  /* 0x006f500401007387 */ /* 0x0083e60000100a00 */
[----:B0-----:R-:W3:Y:S04]  /*961f0*/  LDL.LU.64 R6, [R1+0x38] ;  /* 0x0000380001067983 */ /* 0x001ee80000300a00 */
[----:B---3--:R0:W-:Y:S01]  /*96200*/  STL.64 [R1+0x6f68], R6 ;  /* 0x006f680601007387 */ /* 0x0081e20000100a00 */
[----:B-1----:R-:W3:Y:S02]  /*96210*/  LDL.LU R4, [R1+0x140] ;  /* 0x0001400001047983 */ /* 0x002ee40000300800 */
[----:B------:R-:W3:Y:S01]  /*96220*/  LDL.LU R5, [R1+0x144] ;  /* 0x0001440001057983 */ /* 0x000ee20000300800 */
[----:B0-----:R-:W3:Y:S01]  /*96230*/  LDL.LU R6, [R1+0x148] ;  /* 0x0001480001067983 */ /* 0x001ee20000300800 */
[----:B------:R-:W3:Y:S02]  /*96240*/  LDL.LU R7, [R1+0x14c] ;  /* 0x00014c0001077983 */ /* 0x000ee40000300800 */
[----:B------:R0:W-:Y:S02]  /*96250*/  STL.64 [R1+0x6f10], R10 ;  /* 0x006f100a01007387 */ /* 0x0001e40000100a00 */
[----:B------:R-:W-:Y:S01]  /*96260*/  STL.64 [R1+0x6f08], R8 ;  /* 0x006f080801007387 */ /* 0x000fe20000100a00 */
[----:B0-----:R-:W4:Y:S04]  /*96270*/  LDL.LU.64 R10, [R1+0x1c8] ;  /* 0x0001c800010a7983 */ /* 0x001f280000300a00 */
[----:B----4-:R0:W-:Y:S04]  /*96280*/  STL.64 [R1+0x6f28], R10 ;  /* 0x006f280a01007387 */ /* 0x0101e80000100a00 */
[----:B0-----:R-:W4:Y:S01]  /*96290*/  LDL.LU.64 R10, [R1+0x1d8] ;  /* 0x0001d800010a7983 */ /* 0x001f220000300a00 */
[----:B--2---:R-:W-:Y:S03]  /*962a0*/  HMMA.16816.F32 R16, R20, R26, R16 ;  /* 0x0000001a1410723c */ /* 0x004fe60000001810 */
[----:B----4-:R0:W-:Y:S04]  /*962b0*/  STL.64 [R1+0x6f40], R10 ;  /* 0x006f400a01007387 */ /* 0x0101e80000100a00 */
[----:B0-----:R-:W2:Y:S01]  /*962c0*/  LDL.LU.64 R10, [R1+0x1e8] ;  /* 0x0001e800010a7983 */ /* 0x001ea20000300a00 */
[----:B------:R-:W-:-:S02]  /*962d0*/  IMAD.MOV.U32 R3, RZ, RZ, R26 ;  /* 0x000000ffff037224 */ /* 0x000fc400078e001a */
[----:B------:R-:W-:Y:S01]  /*962e0*/  IMAD.MOV.U32 R24, RZ, RZ, R27 ;  /* 0x000000ffff187224 */ /* 0x000fe200078e001b */
[----:B--2---:R0:W-:Y:S01]  /*962f0*/  STL.64 [R1+0x6f60], R10 ;  /* 0x006f600a01007387 */ /* 0x0041e20000100a00 */
[----:B------:R-:W2:Y:S02]  /*96300*/  LDL.LU R8, [R1+0x130] ;  /* 0x0001300001087983 */ /* 0x000ea40000300800 */
[----:B------:R-:W2:Y:S01]  /*96310*/  LDL.LU R9, [R1+0x134] ;  /* 0x0001340001097983 */ /* 0x000ea20000300800 */
[----:B0-----:R-:W2:Y:S01]  /*96320*/  LDL.LU R10, [R1+0x138] ;  /* 0x00013800010a7983 */ /* 0x001ea20000300800 */
[----:B------:R-:W2:Y:S07]  /*96330*/  LDL.LU R11, [R1+0x13c] ;  /* 0x00013c00010b7983 */ /* 0x000eae0000300800 */
[----:B------:R-:W-:Y:S02]  /*96340*/  STL.64 [R1+0x200], R16 ;  /* 0x0002001001007387 */ /* 0x000fe40000100a00 */
[----:B------:R0:W-:Y:S02]  /*96350*/  STL.64 [R1+0x208], R18 ;  /* 0x0002081201007387 */ /* 0x0001e40000100a00 */
[----:B0-----:R-:W4:Y:S01]  /*96360*/  LDL.LU.64 R18, [R1+0x6f98] ;  /* 0x006f980001127983 */ /* 0x001f220000300a00 */
[----:B------:R-:W4:Y:S02]  /*96370*/  LDL.LU.64 R16, [R1+0x6f90] ;  /* 0x006f900001107983 */ /* 0x000f240000300a00 */
[----:B------:R-:W4:Y:S02]  /*96380*/  LDL.LU.64 R26, [R1+0x6f88] ;  /* 0x006f8800011a7983 */ /* 0x000f240000300a00 */
[C---:B----4-:R-:W-:Y:S11]  /*96390*/  HMMA.16816.F32 R16, R20.reuse, R26, R16 ;  /* 0x0000001a1410723c */ /* 0x050ff60000001810 */
[----:B------:R-:W-:Y:S11]  /*963a0*/  @!UPT UIADD3 URZ, URZ, URZ, URZ ;  /* 0x0000003f3f3ff290 */ /* 0x000ff6000fffe03f */
[----:B------:R-:W-:Y:S01]  /*963b0*/  @!UPT UIADD3 URZ, URZ, URZ, URZ ;  /* 0x0000003f3f3ff290 */ /* 0x000fe2000fffe03f */
[----:B------:R-:W-:Y:S01]  /*963c0*/  STL.64 [R1+0x1f0], R16 ;  /* 0x0001f01001007387 */ /* 0x000fe20000100a00 */
[----:B------:R0:W-:Y:S03]  /*963d0*/  STL.64 [R1+0x1f8], R18 ;  /* 0x0001f81201007387 */ /* 0x0001e60000100a00 */
[----:B0-----:R-:W4:Y:S01]  /*963e0*/  LDL.LU.64 R18, [R1+0x6f80] ;  /* 0x006f800001127983 */ /* 0x001f220000300a00 */
[----:B------:R-:W-:Y:S02]  /*963f0*/  STL.64 [R1+0x6f20], R26 ;  /* 0x006f201a01007387 */ /* 0x000fe40000100a00 */
[----:B------:R0:W-:Y:S02]  /*96400*/  STL [R1+0x6f18], R24 ;  /* 0x006f181801007387 */ /* 0x0001e40000100800 */
[----:B0-----:R-:W2:Y:S01]  /*96410*/  LDL.LU R24, [R1+0x100] ;  /* 0x0001000001187983 */ /* 0x001ea20000300800 */
[----:B------:R-:W2:Y:S02]  /*96420*/  LDL.LU R25, [R1+0x104] ;  /* 0x0001040001197983 */ /* 0x000ea40000300800 */
[----:B------:R-:W2:Y:S02]  /*96430*/  LDL.LU R26, [R1+0x108] ;  /* 0x00010800011a7983 */ /* 0x000ea40000300800 */
[----:B------:R-:W2:Y:S01]  /*96440*/  LDL.LU R27, [R1+0x10c] ;  /* 0x00010c00011b7983 */ /* 0x000ea20000300800 */
[C---:B----4-:R-:W-:Y:S01]  /*96450*/  HMMA.16816.F32 R12, R20.reuse, R18, R12 ;  /* 0x00000012140c723c */ /* 0x050fe2000000180c */
[----:B--2---:R-:W-:Y:S01]  /*96460*/  STL.64 [R1+0x6f38], R26 ;  /* 0x006f381a01007387 */ /* 0x004fe20000100a00 */
[----:B------:R0:W-:Y:S03]  /*96470*/  STL.64 [R1+0x6f30], R24 ;  /* 0x006f301801007387 */ /* 0x0001e60000100a00 */
[----:B0-----:R-:W2:Y:S01]  /*96480*/  LDL.LU R24, [R1+0x110] ;  /* 0x0001100001187983 */ /* 0x001ea20000300800 */
[----:B------:R-:W2:Y:S02]  /*96490*/  LDL.LU R25, [R1+0x114] ;  /* 0x0001140001197983 */ /* 0x000ea40000300800 */
[----:B------:R-:W2:Y:S02]  /*964a0*/  LDL.LU R26, [R1+0x118] ;  /* 0x00011800011a7983 */ /* 0x000ea40000300800 */
[----:B------:R-:W2:Y:S11]  /*964b0*/  LDL.LU R27, [R1+0x11c] ;  /* 0x00011c00011b7983 */ /* 0x000eb60000300800 */
[----:B------:R-:W-:Y:S02]  /*964c0*/  @!UPT UIADD3 URZ, URZ, URZ, URZ ;  /* 0x0000003f3f3ff290 */ /* 0x000fe4000fffe03f */
[----:B------:R-:W-:Y:S01]  /*964d0*/  STL.64 [R1+0x4e0], R12 ;  /* 0x0004e00c01007387 */ /* 0x000fe20000100a00 */
[----:B------:R0:W-:Y:S03]  /*964e0*/  STL.64 [R1+0x4e8], R14 ;  /* 0x0004e80e01007387 */ /* 0x0001e60000100a00 */
[----:B0-----:R-:W3:Y:S01]  /*964f0*/  LDL.LU.64 R14, [R1+0x6f78] ;  /* 0x006f7800010e7983 */ /* 0x001ee20000300a00 */
[----:B------:R-:W4:Y:S01]  /*96500*/  LDL.LU R12, [R1+0x6f70] ;  /* 0x006f7000010c7983 */ /* 0x000f220000300800 */
[C---:B---3--:R-:W-:Y:S11]  /*96510*/  HMMA.16816.F32 R4, R20.reuse, R14, R4 ;  /* 0x0000000e1404723c */ /* 0x048ff60000001804 */
[----:B------:R-:W-:Y:S11]  /*96520*/  @!UPT UIADD3 URZ, URZ, URZ, URZ ;  /* 0x0000003f3f3ff290 */ /* 0x000ff6000fffe03f */
[----:B------:R-:W-:Y:S01]  /*96530*/  @!UPT UIADD3 URZ, URZ, URZ, URZ ;  /* 0x0000003f3f3ff290 */ /* 0x000fe2000fffe03f */
[----:B------:R-:W-:Y:S01]  /*96540*/  STL.64 [R1+0x150], R4 ;  /* 0x0001500401007387 */ /* 0x000fe20000100a00 */
[----:B------:R0:W-:Y:S03]  /*96550*/  STL.64 [R1+0x158], R6 ;  /* 0x0001580601007387 */ /* 0x0001e60000100a00 */
[----:B0-----:R-:W3:Y:S02]  /*96560*/  LDL.LU.64 R6, [R1+0x6f68] ;  /* 0x006f680001067983 */ /* 0x001ee40000300a00 */
[C---:B---3--:R-:W-:Y:S01]  /*96570*/  HMMA.16816.F32 R8, R20.reuse, R6, R8 ;  /* 0x000000061408723c */ /* 0x048fe20000001808 */
[----:B------:R-:W-:Y:S02]  /*96580*/  IMAD.MOV.U32 R16, RZ, RZ, R6 ;  /* 0x000000ffff107224 */ /* 0x000fe400078e0006 */
[----:B------:R-:W-:Y:S11]  /*96590*/  IMAD.MOV.U32 R13, RZ, RZ, R7 ;  /* 0x000000ffff0d7224 */ /* 0x000ff600078e0007 */
[----:B------:R-:W-:Y:S09]  /*965a0*/  @!UPT UIADD3 URZ, URZ, URZ, URZ ;  /* 0x0000003f3f3ff290 */ /* 0x000ff2000fffe03f */
[----:B------:R-:W-:Y:S01]  /*965b0*/  STL.64 [R1+0x140], R8 ;  /* 0x0001400801007387 */ /* 0x000fe20000100a00 */
[----:B------:R0:W-:Y:S03]  /*965c0*/  STL.64 [R1+0x148], R10 ;  /* 0x0001480a01007387 */ /* 0x0001e60000100a00 */
[----:B0-----:R-:W3:Y:S01]  /*965d0*/  LDL.LU.64 R10, [R1+0x6f60] ;  /* 0x006f6000010a7983 */ /* 0x001ee20000300a00 */
[----:B------:R-:W3:Y:S02]  /*965e0*/  LDL.LU.64 R6, [R1+0x6f58] ;  /* 0x006f580001067983 */ /* 0x000ee40000300a00 */
[----:B------:R-:W3:Y:S02]  /*965f0*/  LDL.LU.64 R4, [R1+0x6f50] ;  /* 0x006f500001047983 */ /* 0x000ee40000300a00 */
[----:B------:R0:W-:Y:S01]  /*96600*/  STL.64 [R1+0x6e28], R18 ;  /* 0x006e281201007387 */ /* 0x0001e20000100a00 */
[----:B------:R-:W-:Y:S04]  /*96610*/  STL [R1+0x6e20], R16 ;  /* 0x006e201001007387 */ /* 0x000fe80000100800 */
[----:B0-----:R-:W2:Y:S01]  /*96620*/  LDL.LU.64 R18, [R1+0x1b8] ;  /* 0x0001b80001127983 */ /* 0x001ea20000300a00 */
[----:B------:R-:W-:Y:S02]  /*96630*/  STL.64 [R1+0x6e18], R14 ;  /* 0x006e180e01007387 */ /* 0x000fe40000100a00 */
[----:B----4-:R0:W-:Y:S02]  /*96640*/  STL.64 [R1+0x6e10], R12 ;  /* 0x006e100c01007387 */ /* 0x0101e40000100a00 */
[----:B0-----:R-:W4:Y:S01]  /*96650*/  LDL.LU R12, [R1+0xf0] ;  /* 0x0000f000010c7983 */ /* 0x001f220000300800 */
[----:B------:R-:W4:Y:S02]  /*96660*/  LDL.LU R13, [R1+0xf4] ;  /* 0x0000f400010d7983 */ /* 0x000f240000300800 */
[----:B------:R-:W4:Y:S02]  /*96670*/  LDL.LU R14, [R1+0xf8] ;  /* 0x0000f800010e7983 */ /* 0x000f240000300800 */
[----:B------:R-:W4:Y:S01]  /*96680*/  LDL.LU R15, [R1+0xfc] ;  /* 0x0000fc00010f7983 */ /* 0x000f220000300800 */
[C---:B---3--:R-:W-:Y:S11]  /*96690*/  HMMA.16816.F32 R4, R20.reuse, R10, R4 ;  /* 0x0000000a1404723c */ /* 0x048ff60000001804 */
[----:B------:R-:W-:Y:S11]  /*966a0*/  @!UPT UIADD3 URZ, URZ, URZ, URZ ;  /* 0x0000003f3f3ff290 */ /* 0x000ff6000fffe03f */
[----:B------:R-:W-:Y:S01]  /*966b0*/  @!UPT UIADD3 URZ, URZ, URZ, URZ ;  /* 0x0000003f3f3ff290 */ /* 0x000fe2000fffe03f */
[----:B------:R0:W-:Y:S01]  /*966c0*/  STL.64 [R1+0x560], R4 ;  /* 0x0005600401007387 */ /* 0x0001e20000100a00 */
[----:B------:R1:W-:Y:S02]  /*966d0*/  STL.64 [R1+0x568], R6 ;  /* 0x0005680601007387 */ /* 0x0003e40000100a00 */
[----:B0-----:R-:W-:Y:S01]  /*966e0*/  IMAD.MOV.U32 R5, RZ, RZ, R10 ;  /* 0x000000ffff057224 */ /* 0x001fe200078e000a */
[----:B-1----:R-:W3:Y:S01]  /*966f0*/  LDL.LU R6, [R1+0x6f48] ;  /* 0x006f480001067983 */ /* 0x002ee20000300800 */
[----:B------:R-:W-:Y:S02]  /*96700*/  IMAD.MOV.U32 R4, RZ, RZ, R11 ;  /* 0x000000ffff047224 */ /* 0x000fe400078e000b */
[----:B------:R-:W2:Y:S03]  /*96710*/  LDL.LU.64 R10, [R1+0x6f40] ;  /* 0x006f4000010a7983 */ /* 0x000ea60000300a00 */
[----:B------:R-:W-:Y:S01]  /*96720*/  STL [R1+0x6ddc], R4 ;  /* 0x006ddc0401007387 */ /* 0x000fe20000100800 */
        /* <DEDUP_REMOVED lines=19> */
[----:B------:R-:W3:Y:S02]  /*96860*/  LDL.LU R24, [R1+0x6f18] ;  /* 0x006f180001187983 */ /* 0x000ee40000300800 */
[----:B------:R-:W3:Y:S02]  /*96870*/  LDL.LU.64 R10, [R1+0x6f10] ;  /* 0x006f1000010a7983 */ /* 0x000ee40000300a00 */
[----:B------:R-:W3:Y:S01]  /*96880*/  LDL.LU.64 R8, [R1+0x6f08] ;  /* 0x006f080001087983 */ /* 0x000ee20000300a00 */
[----:B------:R-:W3:Y:S01]  /*96890*/  LDL R25, [R1+0x9c4] ;  /* 0x0009c40001197983 */ /* 0x000ee20000100800 */
[----:B----4-:R-:W-:Y:S01]  /*968a0*/  HMMA.16816.F32 R12, R20, R18, R12 ;  /* 0x00000012140c723c */ /* 0x010fe2000000180c */
[----:B------:R-:W-:-:S02]  /*968b0*/  IMAD.MOV.U32 R28, RZ, RZ, R18 ;  /* 0x000000ffff1c7224 */ /* 0x000fc400078e0012 */
[----:B------:R-:W-:Y:S01]  /*968c0*/  IMAD.MOV.U32 R4, RZ, RZ, R19 ;  /* 0x000000ffff047224 */ /* 0x000fe200078e0013 */
[----:B--2---:R0:W-:Y:S04]  /*968d0*/  STL.64 [R1+0x6e38], R26 ;  /* 0x006e381a01007387 */ /* 0x0041e80000100a00 */
[----:B---3--:R-:W-:Y:S01]  /*968e0*/  STL [R1+0x6e30], R25 ;  /* 0x006e301901007387 */ /* 0x008fe20000100800 */
[----:B------:R-:W-:Y:S02]  /*968f0*/  STL [R1+0x6dec], R29 ;  /* 0x006dec1d01007387 */ /* 0x000fe40000100800 */
[----:B------:R-:W-:Y:S11]  /*96900*/  STL [R1+0x6de8], R5 ;  /* 0x006de80501007387 */ /* 0x000ff60000100800 */
[----:B------:R-:W-:Y:S01]  /*96910*/  @!UPT UIADD3 URZ, URZ, URZ, URZ ;  /* 0x0000003f3f3ff290 */ /* 0x000fe2000fffe03f */
[----:B------:R-:W-:Y:S01]  /*96920*/  STL.64 [R1+0x530], R12 ;  /* 0x0005300c01007387 */ /* 0x000fe20000100a00 */
[----:B------:R-:W-:Y:S01]  /*96930*/  STL.64 [R1+0x538], R14 ;  /* 0x0005380e01007387 */ /* 0x000fe20000100a00 */
[----:B------:R-:W2:Y:S02]  /*96940*/  LDL.LU R16, [R1+0x60] ;  /* 0x0000600001107983 */ /* 0x000ea40000300800 */
[----:B------:R-:W2:Y:S02]  /*96950*/  LDL.LU R17, [R1+0x64] ;  /* 0x0000640001117983 */ /* 0x000ea40000300800 */
[----:B------:R-:W3:Y:S01]  /*96960*/  LDL.LU R18, [R1+0x68] ;  /* 0x0000680001127983 */ /* 0x000ee20000300800 */
[----:B------:R-:W3:Y:S01]  /*96970*/  LDL.LU R19, [R1+0x6c] ;  /* 0x00006c0001137983 */ /* 0x000ee20000300800 */
[----:B0-----:R-:W-:Y:S02]  /*96980*/  IMAD.MOV.U32 R26, RZ, RZ, R3 ;  /* 0x000000ffff1a7224 */ /* 0x001fe400078e0003 */
[----:B------:R-:W-:Y:S01]  /*96990*/  IMAD.MOV.U32 R27, RZ, RZ, R24 ;  /* 0x000000ffff1b7224 */ /* 0x000fe200078e0018 */
[----:B---3--:R-:W-:Y:S01]  /*969a0*/  STL.64 [R1+0x6e48], R18 ;  /* 0x006e481201007387 */ /* 0x008fe20000100a00 */
[----:B--2---:R0:W-:Y:S02]  /*969b0*/  STL.64 [R1+0x6e40], R16 ;  /* 0x006e401001007387 */ /* 0x0041e40000100a00 */
[----:B------:R-:W2:Y:S02]  /*969c0*/  LDL.LU R3, [R1+0x6f04] ;  /* 0x006f040001037983 */ /* 0x000ea40000300800 */
[----:B------:R-:W3:Y:S01]  /*969d0*/  LDL.LU R24, [R1+0x6f00] ;  /* 0x006f000001187983 */ /* 0x000ee20000300800 */
[----:B------:R1:W-:Y:S04]  /*969e0*/  STL.64 [R1+0x6e50], R26 ;  /* 0x006e501a01007387 */ /* 0x0003e80000100a00 */
[----:B0-----:R-:W4:Y:S01]  /*969f0*/  LDL.LU R16, [R1+0x70] ;  /* 0x0000700001107983 */ /* 0x001f220000300800 */
[----:B------:R-:W4:Y:S02]  /*96a00*/  LDL.LU R17, [R1+0x74] ;  /* 0x0000740001117983 */ /* 0x000f240000300800 */
[----:B------:R-:W2:Y:S02]  /*96a10*/  LDL.LU R18, [R1+0x78] ;  /* 0x0000780001127983 */ /* 0x000ea40000300800 */
[----:B------:R-:W2:Y:S02]  /*96a20*/  LDL.LU R19, [R1+0x7c] ;  /* 0x00007c0001137983 */ /* 0x000ea40000300800 */
[----:B-1----:R-:W-:-:S02]  /*96a30*/  IMAD.MOV.U32 R26, RZ, RZ, R11 ;  /* 0x000000ffff1a7224 */ /* 0x002fc400078e000b */
[----:B------:R-:W-:Y:S01]  /*96a40*/  IMAD.MOV.U32 R27, RZ, RZ, R10 ;  /* 0x000000ffff1b7224 */ /* 0x000fe200078e000a */
[----:B--2---:R-:W-:Y:S01]  /*96a50*/  STL.64 [R1+0x6e60], R18 ;  /* 0x006e601201007387 */ /* 0x004fe20000100a00 */
[----:B----4-:R0:W-:Y:S03]  /*96a60*/  STL.64 [R1+0x6e58], R16 ;  /* 0x006e581001007387 */ /* 0x0101e60000100a00 */
[----:B------:R-:W-:Y:S01]  /*96a70*/  STL.64 [R1+0x6e68], R26 ;  /* 0x006e681a01007387 */ /* 0x000fe20000100a00 */
[----:B0-----:R-:W2:Y:S01]  /*96a80*/  LDL.LU R16, [R1+0x80] ;  /* 0x0000800001107983 */ /* 0x001ea20000300800 */
[----:B------:R-:W2:Y:S02]  /*96a90*/  LDL.LU R17, [R1+0x84] ;  /* 0x0000840001117983 */ /* 0x000ea40000300800 */
[----:B------:R-:W4:Y:S02]  /*96aa0*/  LDL.LU R18, [R1+0x88] ;  /* 0x0000880001127983 */ /* 0x000f240000300800 */
[----:B------:R-:W4:Y:S02]  /*96ab0*/  LDL.LU R19, [R1+0x8c] ;  /* 0x00008c0001137983 */ /* 0x000f240000300800 */
[----:B----4-:R-:W-:Y:S01]  /*96ac0*/  STL.64 [R1+0x6e78], R18 ;  /* 0x006e781201007387 */ /* 0x010fe20000100a00 */
[----:B--2---:R-:W-:Y:S02]  /*96ad0*/  STL.64 [R1+0x6e70], R16 ;  /* 0x006e701001007387 */ /* 0x004fe40000100a00 */
[----:B------:R-:W2:Y:S02]  /*96ae0*/  LDL.LU.64 R10, [R1+0x178] ;  /* 0x00017800010a7983 */ /* 0x000ea40000300a00 */
[----:B--2---:R0:W-:Y:S04]  /*96af0*/  STL.64 [R1+0x6eb8], R10 ;  /* 0x006eb80a01007387 */ /* 0x0041e80000100a00 */
[----:B0-----:R-:W2:Y:S01]  /*96b00*/  LDL.LU.64 R10, [R1+0x188] ;  /* 0x00018800010a7983 */ /* 0x001ea20000300a00 */
[----:B------:R-:W-:-:S02]  /*96b10*/  IMAD.MOV.U32 R26, RZ, RZ, R9 ;  /* 0x000000ffff1a7224 */ /* 0x000fc400078e0009 */
[----:B------:R-:W-:Y:S01]  /*96b20*/  IMAD.MOV.U32 R27, RZ, RZ, R8 ;  /* 0x000000ffff1b7224 */ /* 0x000fe200078e0008 */
[----:B--2---:R0:W-:Y:S04]  /*96b30*/  STL.64 [R1+0x6ed0], R10 ;  /* 0x006ed00a01007387 */ /* 0x0041e80000100a00 */
[----:B0-----:R-:W2:Y:S04]  /*96b40*/  LDL.LU.64 R10, [R1+0x198] ;  /* 0x00019800010a7983 */ /* 0x001ea80000300a00 */
[----:B--2---:R0:W-:Y:S04]  /*96b50*/  STL.64 [R1+0x6ee8], R10 ;  /* 0x006ee80a01007387 */ /* 0x0041e80000100a00 */
[----:B0-----:R-:W2:Y:S01]  /*96b60*/  LDL.LU.64 R10, [R1+0x1a8] ;  /* 0x0001a800010a7983 */ /* 0x001ea20000300a00 */
[----:B------:R-:W-:Y:S02]  /*96b70*/  STL.64 [R1+0x6e98], R26 ;  /* 0x006e981a01007387 */ /* 0x000fe40000100a00 */
[----:B---3--:R0:W-:Y:S02]  /*96b80*/  STL [R1+0x6e90], R24 ;  /* 0x006e901801007387 */ /* 0x0081e40000100800 */
        /* <DEDUP_REMOVED lines=36> */
[----:B------:R-:W-:Y:S01]  /*96dd0*/  STL [R1+0x6df4], R4 ;  /* 0x006df40401007387 */ /* 0x000fe20000100800 */
[----:B------:R-:W-:Y:S02]  /*96de0*/  STL [R1+0x6df0], R28 ;  /* 0x006df01c01007387 */ /* 0x000fe40000100800 */
[----:B--2---:R-:W-:-:S02]  /*96df0*/  IMAD.MOV.U32 R5, RZ, RZ, R10 ;  /* 0x000000ffff057224 */ /* 0x004fc400078e000a */
[----:B------:R-:W-:Y:S01]  /*96e00*/  IMAD.MOV.U32 R7, RZ, RZ, R11 ;  /* 0x000000ffff077224 */ /* 0x000fe200078e000b */
[C---:B---3--:R-:W-:Y:S11]  /*96e10*/  HMMA.16816.F32 R24, R20.reuse, R10, R24 ;  /* 0x0000000a1418723c */ /* 0x048ff60000001818 */
[----:B------:R-:W-:Y:S11]  /*96e20*/  @!UPT UIADD3 URZ, URZ, URZ, URZ ;  /* 0x0000003f3f3ff290 */ /* 0x000ff6000fffe03f */
[----:B------:R-:W-:Y:S01]  /*96e30*/  @!UPT UIADD3 URZ, URZ, URZ, URZ ;  /* 0x0000003f3f3ff290 */ /* 0x000fe2000fffe03f */
        /* <DEDUP_REMOVED lines=38> */
[----:B------:R-:W4:Y:S01]  /*970a0*/  LDL.LU.64 R26, [R1+0x6e98] ;  /* 0x006e9800011a7983 */ /* 0x000f220000300a00 */
[----:B------:R-:W2:Y:S02]  /*970b0*/  LDL.LU R24, [R1+0x6e90] ;  /* 0x006e900001187983 */ /* 0x000ea40000300800 */
[----:B------:R-:W-:-:S02]  /*970c0*/  IMAD.MOV.U32 R5, RZ, RZ, R10 ;  /* 0x000000ffff057224 */ /* 0x000fc400078e000a */
[----:B------:R-:W-:Y:S11]  /*970d0*/  IMAD.MOV.U32 R29, RZ, RZ, R11 ;  /* 0x000000ffff1d7224 */ /* 0x000ff600078e000b */
[----:B------:R-:W-:Y:S06]  /*970e0*/  @!UPT UIADD3 URZ, URZ, URZ, URZ ;  /* 0x0000003f3f3ff290 */ /* 0x000fec000fffe03f */
[----:B------:R0:W-:Y:S01]  /*970f0*/  STL.64 [R1+0x130], R20 ;  /* 0x0001301401007387 */ /* 0x0001e20000100a00 */
[----:B------:R1:W-:Y:S02]  /*97100*/  STL.64 [R1+0x138], R22 ;  /* 0x0001381601007387 */ /* 0x0003e40000100a00 */
[----:B------:R-:W4:Y:S02]  /*97110*/  LDL.LU.64 R10, [R1+0x6e88] ;  /* 0x006e8800010a7983 */ /* 0x000f240000300a00 */
[----:B------:R-:W4:Y:S01]  /*97120*/  LDL.LU.64 R8, [R1+0x6e80] ;  /* 0x006e800001087983 */ /* 0x000f220000300a00 */
[----:B0-----:R-:W3:Y:S01]  /*97130*/  LDL.LU R20, [R1+0x40] ;  /* 0x0000400001147983 */ /* 0x001ee20000300800 */
[----:B------:R-:W3:Y:S02]  /*97140*/  LDL.LU R21, [R1+0x44] ;  /* 0x0000440001157983 */ /* 0x000ee40000300800 */
[----:B-1----:R-:W3:Y:S02]  /*97150*/  LDL.LU R22, [R1+0x48] ;  /* 0x0000480001167983 */ /* 0x002ee40000300800 */
[----:B--2---:R-:W-:-:S02]  /*97160*/  IMAD.MOV.U32 R23, RZ, RZ, R24 ;  /* 0x000000ffff177224 */ /* 0x004fc400078e0018 */
[C---:B----4-:R-:W-:Y:S01]  /*97170*/  HMMA.16816.F32 R24, R8.reuse, R26, R16 ;  /* 0x0000001a0818723c */ /* 0x050fe20000001810 */
[----:B------:R-:W2:Y:S01]  /*97180*/  LDL.LU.64 R18, [R1+0x6e78] ;  /* 0x006e780001127983 */ /* 0x000ea20000300a00 */
[----:B------:R-:W2:Y:S11]  /*97190*/  LDL.LU.64 R16, [R1+0x6e70] ;  /* 0x006e700001107983 */ /* 0x000eb60000300a00 */
[----:B------:R-:W-:Y:S10]  /*971a0*/  @!UPT UIADD3 URZ, URZ, URZ, URZ ;  /* 0x0000003f3f3ff290 */ /* 0x000ff4000fffe03f */
        /* <DEDUP_REMOVED lines=16> */
[----:B0-----:R-:W2:Y:S01]  /*972b0*/  LDL.LU.64 R26, [R1+0x6e38] ;  /* 0x006e3800011a7983 */ /* 0x001ea20000300a00 */
[----:B------:R-:W4:Y:S01]  /*972c0*/  LDL.LU R25, [R1+0x6e30] ;  /* 0x006e300001197983 */ /* 0x000f220000300800 */
[C---:B--2---:R-:W-:Y:S11]  /*972d0*/  HMMA.16816.F32 R16, R8.reuse, R26, R16 ;  /* 0x0000001a0810723c */ /* 0x044ff60000001810 */
[----:B------:R-:W-:Y:S11]  /*972e0*/  @!UPT UIADD3 URZ, URZ, URZ, URZ ;  /* 0x0000003f3f3ff290 */ /* 0x000ff6000fffe03f */
[----:B------:R-:W-:Y:S01]  /*972f0*/  @!UPT UIADD3 URZ, URZ, URZ, URZ ;  /* 0x0000003f3f3ff290 */ /* 0x000fe2000fffe03f */
[----:B------:R-:W-:Y:S01]  /*97300*/  STL.64 [R1+0xf0], R16 ;  /* 0x0000f01001007387 */ /* 0x000fe20000100a00 */
[----:B------:R0:W-:Y:S03]  /*97310*/  STL.64 [R1+0xf8], R18 ;  /* 0x0000f81201007387 */ /* 0x0001e60000100a00 */
[----:B0-----:R-:W2:Y:S01]  /*97320*/  LDL.LU.64 R18, [R1+0x6e28] ;  /* 0x006e280001127983 */ /* 0x001ea20000300a00 */
[----:B------:R-:W3:Y:S01]  /*97330*/  LDL.LU R16, [R1+0x6e20] ;  /* 0x006e200001107983 */ /* 0x000ee20000300800 */
[C---:B--2---:R-:W-:Y:S11]  /*97340*/  HMMA.16816.F32 R12, R8.reuse, R18, R12 ;  /* 0x00000012080c723c */ /* 0x044ff6000000180c */
[----:B------:R-:W-:Y:S11]  /*97350*/  @!UPT UIADD3 URZ, URZ, URZ, URZ ;  /* 0x0000003f3f3ff290 */ /* 0x000ff6000fffe03f */
[----:B------:R-:W-:Y:S01]  /*97360*/  @!UPT UIADD3 URZ, URZ, URZ, URZ ;  /* 0x0000003f3f3ff290 */ /* 0x000fe2000fffe03f */
[----:B------:R-:W-:Y:S01]  /*97370*/  STL.64 [R1+0xe0], R12 ;  /* 0x0000e00c01007387 */ /* 0x000fe20000100a00 */
[----:B------:R0:W-:Y:S03]  /*97380*/  STL.64 [R1+0xe8], R14 ;  /* 0x0000e80e01007387 */ /* 0x0001e60000100a00 */
[----:B0-----:R-:W3:Y:S01]  /*97390*/  LDL.LU.64 R14, [R1+0x6e18] ;  /* 0x006e1800010e7983 */ /* 0x001ee20000300a00 */
[----:B------:R-:W2:Y:S01]  /*973a0*/  LDL.LU.64 R12, [R1+0x6e10] ;  /* 0x006e1000010c7983 */ /* 0x000ea20000300a00 */
[----:B---3--:R-:W-:Y:S11]  /*973b0*/  HMMA.16816.F32 R20, R8, R14, R20 ;  /* 0x0000000e0814723c */ /* 0x008ff60000001814 */
[----:B------:R-:W-:Y:S11]  /*973c0*/  @!UPT UIADD3 URZ, URZ, URZ, URZ ;  /* 0x0000003f3f3ff290 */ /* 0x000ff6000fffe03f */
[----:B------:R-:W-:Y:S01]  /*973d0*/  @!UPT UIADD3 URZ, URZ, URZ, URZ ;  /* 0x0000003f3f3ff290 */ /* 0x000fe2000fffe03f */
[----:B------:R-:W-:Y:S01]  /*973e0*/  STL.64 [R1+0xd0], R20 ;  /* 0x0000d01401007387 */ /* 0x000fe20000100a00 */
[----:B------:R-:W-:Y:S02]  /*973f0*/  STL.64 [R1+0xd8], R22 ;  /* 0x0000d81601007387 */ /* 0x000fe40000100a00 */
[----:B----4-:R-:W0:Y:S02]  /*97400*/  LDSM.16.MT88.4 R20, [R25+0x43000] ;  /* 0x043000001914783b */ /* 0x010e240000004200 */
[----:B------:R-:W-:Y:S04]  /*97410*/  LDSM.16.M88.4 R24, [R6+0x4080] ;  /* 0x004080000618783b */ /* 0x000fe80000000200 */
[----:B0-----:R0:W-:Y:S02]  /*97420*/  STL.64 [R1+0x6cf0], R22 ;  /* 0x006cf01601007387 */ /* 0x0011e40000100a00 */
[----:B0-----:R-:W-:-:S02]  /*97430*/  IMAD.MOV.U32 R22, RZ, RZ, R16 ;  /* 0x000000ffff167224 */ /* 0x001fc400078e0010 */
[----:B------:R-:W0:Y:S04]  /*97440*/  LDSM.16.M88.4 R16, [R6+0x80] ;  /* 0x000080000610783b */ /* 0x000e280000000200 */
[----:B------:R-:W-:Y:S04]  /*97450*/  STL.64 [R1+0x6ce8], R20 ;  /* 0x006ce81401007387 */ /* 0x000fe80000100a00 */
[----:B0-----:R-:W-:Y:S01]  /*97460*/  STL.64 [R1+0x20], R16 ;  /* 0x0000201001007387 */ /* 0x001fe20000100a00 */
[----:B------:R-:W-:Y:S02]  /*97470*/  STL.64 [R1+0x28], R18 ;  /* 0x0000281201007387 */ /* 0x000fe40000100a00 */
[----:B------:R-:W-:Y:S02]  /*97480*/  STL.64 [R1+0x10], R24 ;  /* 0x0000101801007387 */ /* 0x000fe40000100a00 */
[----:B------:R-:W-:Y:S02]  /*97490*/  STL.64 [R1+0x18], R26 ;  /* 0x0000181a01007387 */ /* 0x000fe40000100a00 */
[----:B------:R-:W0:Y:S04]  /*974a0*/  LDSM.16.M88.4 R24, [R6+0xc080] ;  /* 0x00c080000618783b */ /* 0x000e280000000200 */
[----:B------:R-:W1:Y:S01]  /*974b0*/  LDSM.16.M88.4 R16, [R6+0x8080] ;  /* 0x008080000610783b */ /* 0x000e620000000200 */
[----:B--2---:R-:W-:-:S03]  /*974c0*/  IMAD.MOV.U32 R23, RZ, RZ, R13 ;  /* 0x000000ffff177224 */ /* 0x004fc600078e000d */
[----:B0-----:R-:W-:Y:S01]  /*974d0*/  STL.64 [R1+0x6ce0], R26 ;  /* 0x006ce01a01007387 */ /* 0x001fe20000100a00 */
[----:B-1----:R-:W-:Y:S02]  /*974e0*/  STL.64 [R1], R16 ;  /* 0x0000001001007387 */ /* 0x002fe40000100a00 */
[----:B------:R-:W-:Y:S02]  /*974f0*/  STL.64 [R1+0x8], R18 ;  /* 0x0000081201007387 */ /* 0x000fe40000100a00 */
[----:B------:R-:W0:Y:S04]  /*97500*/  LDSM.16.M88.4 R16, [R6+0x10080] ;  /* 0x010080000610783b */ /* 0x000e280000000200 */
[----:B------:R1:W-:Y:S02]  /*97510*/  STL.64 [R1+0x6cd8], R24 ;  /* 0x006cd81801007387 */ /* 0x0003e40000100a00 */
[----:B-1----:R-:W-:-:S02]  /*97520*/  IMAD.MOV.U32 R24, RZ, RZ, R12 ;  /* 0x000000ffff187224 */ /* 0x002fc400078e000c */
[----:B------:R-:W1:Y:S01]  /*97530*/  LDSM.16.M88.4 R12, [R6+0x14080] ;  /* 0x01408000060c783b */ /* 0x000e620000000200 */
[----:B------:R-:W-:Y:S02]  /*97540*/  IMAD.MOV.U32 R25, RZ, RZ, R3 ;  /* 0x000000ffff197224 */ /* 0x000fe400078e0003 */
[----:B------:R-:W-:Y:S02]  /*97550*/  IMAD.MOV.U32 R26, RZ, RZ, R2 ;  /* 0x000000ffff1a7224 */ /* 0x000fe400078e0002 */
[----:B------:R-:W-:-:S07]  /*97560*/  IMAD.MOV.U32 R27, RZ, RZ, R0 ;  /* 0x000000ffff1b7224 */ /* 0x000fce00078e0000 */
[----:B------:R-:W-:Y:S01]  /*97570*/  HMMA.16816.F32 R20, R8, R22, R24 ;  /* 0x000000160814723c */ /* 0x000fe20000001818 */
[----:B------:R-:W-:Y:S04]  /*97580*/  LDSM.16.M88.4 R24, [R6+0x24080] ;  /* 0x024080000618783b */ /* 0x000fe80000000200 */
[----:B0-----:R-:W-:Y:S01]  /*97590*/  STL [R1+0x67f4], R18 ;  /* 0x0067f41201007387 */ /* 0x001fe20000100800 */
[----:B------:R-:W-:Y:S02]  /*975a0*/  STL [R1+0x67f0], R19 ;  /* 0x0067f01301007387 */ /* 0x000fe40000100800 */
[----:B------:R-:W-:Y:S01]  /*975b0*/  STL.64 [R1+0x6cc8], R16 ;  /* 0x006cc81001007387 */ /* 0x000fe20000100a00 */
[----:B-1----:R-:W-:Y:S01]  /*975c0*/  STL [R1+0x67d4], R14 ;  /* 0x0067d40e01007387 */ /* 0x002fe20000100800 */
[----:B------:R-:W-:Y:S02]  /*975d0*/  STL [R1+0x67d0], R15 ;  /* 0x0067d00f01007387 */ /* 0x000fe40000100800 */
[----:B------:R-:W-:Y:S11]  /*975e0*/  STL.64 [R1+0x6cb8], R12 ;  /* 0x006cb80c01007387 */ /* 0x000ff60000100a00 */
[----:B------:R-:W-:Y:S01]  /*975f0*/  STL [R1+0x4a0], R20 ;  /* 0x0004a01401007387 */ /* 0x000fe20000100800 */
[----:B------:R-:W0:Y:S04]  /*97600*/  LDSM.16.M88.4 R12, [R6+0x18080] ;  /* 0x01808000060c783b */ /* 0x000e280000000200 */
[----:B------:R-:W-:Y:S01]  /*97610*/  STL.64 [R1+0x6dc8], R10 ;  /* 0x006dc80a01007387 */ /* 0x000fe20000100a00 */
[----:B------:R-:W-:Y:S02]  /*97620*/  STL.64 [R1+0x6dc0], R8 ;  /* 0x006dc00801007387 */ /* 0x000fe40000100a00 */
[----:B------:R-:W1:Y:S04]  /*97630*/  LDSM.16.M88.4 R8, [R6+0x1c080] ;  /* 0x01c080000608783b */ /* 0x000e680000000200 */
[----:B------:R-:W-:-:S02]  /*97640*/  IMAD.MOV.U32 R0, RZ, RZ, R23 ;  /* 0x000000ffff007224 */ /* 0x000fc400078e0017 */
[----:B------:R-:W-:Y:S02]  /*97650*/  IMAD.MOV.U32 R2, RZ, RZ, R22 ;  /* 0x000000ffff027224 */ /* 0x000fe400078e0016 */
[----:B------:R-:W-:Y:S01]  /*97660*/  IMAD.MOV.U32 R3, RZ, RZ, R21 ;  /* 0x000000ffff037224 */ /* 0x000fe200078e0015 */
[----:B------:R-:W-:Y:S02]  /*97670*/  STL [R1+0x6a58], R0 ;  /* 0x006a580001007387 */ /* 0x000fe40000100800 */
[----:B------:R-:W-:Y:S02]  /*97680*/  STL [R1+0x6a04], R2 ;  /* 0x006a040201007387 */ /* 0x000fe40000100800 */
[----:B------:R-:W-:Y:S02]  /*97690*/  STL [R1+0x6a00], R3 ;  /* 0x006a000301007387 */ /* 0x000fe40000100800 */
[----:B------:R-:W-:Y:S02]  /*976a0*/  IMAD.MOV.U32 R22, RZ, RZ, R5 ;  /* 0x000000ffff167224 */ /* 0x000fe400078e0005 */
[----:B------:R-:W-:Y:S01]  /*976b0*/  IMAD.MOV.U32 R23, RZ, RZ, R29 ;  /* 0x000000ffff177224 */ /* 0x000fe200078e001d */
[----:B0-----:R-:W-:Y:S01]  /*976c0*/  STL.64 [R1+0x30], R12 ;  /* 0x0000300c01007387 */ /* 0x001fe20000100a00 */
[----:B------:R-:W-:Y:S02]  /*976d0*/  STL.64 [R1+0x38], R14 ;  /* 0x0000380e01007387 */ /* 0x000fe40000100a00 */
[----:B------:R-:W2:Y:S02]  /*976e0*/  LDL.LU R5, [R1+0x6e08] ;  /* 0x006e080001057983 */ /* 0x000ea40000300800 */
[----:B-1----:R-:W-:Y:S01]  /*976f0*/  STL.64 [R1+0xc0], R8 ;  /* 0x0000c00801007387 */ /* 0x002fe20000100a00 */
[----:B------:R-:W-:Y:S01]  /*97700*/  STL.64 [R1+0xc8], R10 ;  /* 0x0000c80a01007387 */ /* 0x000fe20000100a00 */
[----:B------:R-:W3:Y:S02]  /*97710*/  LDL.LU R29, [R1+0x6e04] ;  /* 0x006e0400011d7983 */ /* 0x000ee40000300800 */
[----:B------:R-:W-:Y:S02]  /*97720*/  STL.64 [R1+0x6d00], R22 ;  /* 0x006d001601007387 */ /* 0x000fe40000100a00 */
[----:B------:R-:W4:Y:S01]  /*97730*/  LDL.64 R16, [R1+0x20] ;  /* 0x0000200001107983 */ /* 0x000f220000100a00 */
[----:B------:R-:W0:Y:S04]  /*97740*/  LDSM.16.M88.4 R8, [R6+0x20080] ;  /* 0x020080000608783b */ /* 0x000e280000000200 */
[----:B------:R-:W-:Y:S04]  /*97750*/  LDSM.16.M88.4 R12, [R6+0x28080] ;  /* 0x02808000060c783b */ /* 0x000fe80000000200 */
[----:B----4-:R1:W-:Y:S04]  /*97760*/  STL.64 [R1+0x6cf8], R16 ;  /* 0x006cf81001007387 */ /* 0x0103e80000100a00 */
[----:B-1----:R-:W4:Y:S01]  /*97770*/  LDL.LU R16, [R1+0x2c0] ;  /* 0x0002c00001107983 */ /* 0x002f220000300800 */
[----:B------:R-:W4:Y:S02]  /*97780*/  LDL.LU R17, [R1+0x2c4] ;  /* 0x0002c40001117983 */ /* 0x000f240000300800 */
[----:B------:R-:W2:Y:S02]  /*97790*/  LDL.LU R18, [R1+0x2c8] ;  /* 0x0002c80001127983 */ /* 0x000ea40000300800 */
[----:B------:R-:W2:Y:S02]  /*977a0*/  LDL.LU R19, [R1+0x2cc] ;  /* 0x0002cc0001137983 */ /* 0x000ea40000300800 */
[----:B------:R-:W-:-:S02]  /*977b0*/  IMAD.MOV.U32 R22, RZ, RZ, R28 ;  /* 0x000000ffff167224 */ /* 0x000fc400078e001c */
[----:B------:R-:W-:Y:S01]  /*977c0*/  IMAD.MOV.U32 R23, RZ, RZ, R7 ;  /* 0x000000ffff177224 */ /* 0x000fe200078e0007 */
[----:B--2---:R-:W-:Y:S01]  /*977d0*/  STL.64 [R1+0x6d10], R18 ;  /* 0x006d101201007387 */ /* 0x004fe20000100a00 */
[----:B----4-:R-:W-:Y:S02]  /*977e0*/  STL.64 [R1+0x6d08], R16 ;  /* 0x006d081001007387 */ /* 0x010fe40000100a00 */
[----:B------:R-:W2:Y:S02]  /*977f0*/  LDL.LU R28, [R1+0x6e00] ;  /* 0x006e0000011c7983 */ /* 0x000ea40000300800 */
[----:B------:R-:W4:Y:S01]  /*97800*/  LDL.LU R7, [R1+0x6dfc] ;  /* 0x006dfc0001077983 */ /* 0x000f220000300800 */
[----:B------:R1:W-:Y:S02]  /*97810*/  STL.64 [R1+0x6d18], R22 ;  /* 0x006d181601007387 */ /* 0x0003e40000100a00 */
[----:B-1----:R-:W-:Y:S02]  /*97820*/  IMAD.MOV.U32 R22, RZ, RZ, R5 ;  /* 0x000000ffff167224 */ /* 0x002fe400078e0005 */
[----:B------:R-:W-:Y:S01]  /*97830*/  IMAD.MOV.U32 R23, RZ, RZ, R4 ;  /* 0x000000ffff177224 */ /* 0x000fe200078e0004 */
[----:B------:R-:W4:Y:S01]  /*97840*/  LDL.LU R5, [R1+0x6df8] ;  /* 0x006df80001057983 */ /* 0x000f220000300800 */
[----:B------:R-:W4:Y:S03]  /*97850*/  LDL.LU R4, [R1+0x6df4] ;  /* 0x006df40001047983 */ /* 0x000f260000300800 */
[----:B------:R3:W-:Y:S01]  /*97860*/  STL.64 [R1+0x6d30], R22 ;  /* 0x006d301601007387 */ /* 0x0007e20000100a00 */
[----:B------:R-:W4:Y:S02]  /*97870*/  LDL.LU R16, [R1+0x440] ;  /* 0x0004400001107983 */ /* 0x000f240000300800 */
[----:B------:R-:W4:Y:S02]  /*97880*/  LDL.LU R17, [R1+0x444] ;  /* 0x0004440001117983 */ /* 0x000f240000300800 */
[----:B------:R-:W4:Y:S01]  /*97890*/  LDL.LU R18, [R1+0x448] ;  /* 0x0004480001127983 */ /* 0x000f220000300800 */
[----:B------:R-:W4:Y:S01]  /*978a0*/  LDL.LU R19, [R1+0x44c] ;  /* 0x00044c0001137983 */ /* 0x000f220000300800 */
[----:B---3--:R-:W-:-:S02]  /*978b0*/  IMAD.MOV.U32 R23, RZ, RZ, R29 ;  /* 0x000000ffff177224 */ /* 0x008fc400078e001d */
[----:B--2---:R-:W-:Y:S02]  /*978c0*/  IMAD.MOV.U32 R22, RZ, RZ, R28 ;  /* 0x000000ffff167224 */ /* 0x004fe400078e001c */
[----:B------:R-:W2:Y:S01]  /*978d0*/  LDL.LU R28, [R1+0x6df0] ;  /* 0x006df000011c7983 */ /* 0x000ea20000300800 */
[----:B------:R-:W3:Y:S02]  /*978e0*/  LDL.LU R29, [R1+0x6dec] ;  /* 0x006dec00011d7983 */ /* 0x000ee40000300800 */
[----:B------:R-:W-:Y:S01]  /*978f0*/  STL.64 [R1+0x6d48], R22 ;  /* 0x006d481601007387 */ /* 0x000fe20000100a00 */
[----:B----4-:R-:W-:Y:S01]  /*97900*/  STL.64 [R1+0x6d28], R18 ;  /* 0x006d281201007387 */ /* 0x010fe20000100a00 */
[----:B------:R1:W-:Y:S03]  /*97910*/  STL.64 [R1+0x6d20], R16 ;  /* 0x006d201001007387 */ /* 0x0003e60000100a00 */
[----:B-1----:R-:W4:Y:S01]  /*97920*/  LDL.LU R16, [R1+0x460] ;  /* 0x0004600001107983 */ /* 0x002f220000300800 */
[----:B------:R-:W4:Y:S02]  /*97930*/  LDL.LU R17, [R1+0x464] ;  /* 0x0004640001117983 */ /* 0x000f240000300800 */
        /* <DEDUP_REMOVED lines=8> */
[----:B----4-:R1:W-:Y:S03]  /*979c0*/  STL.64 [R1+0x6d38], R16 ;  /* 0x006d381001007387 */ /* 0x0103e60000100a00 */
[----:B-1----:R-:W2:Y:S01]  /*979d0*/  LDL.LU R16, [R1+0x470] ;  /* 0x0004700001107983 */ /* 0x002ea20000300800 */
[----:B------:R-:W2:Y:S02]  /*979e0*/  LDL.LU R17, [R1+0x474] ;  /* 0x0004740001117983 */ /* 0x000ea40000300800 */
[----:B------:R-:W4:Y:S02]  /*979f0*/  LDL.LU R18, [R1+0x478] ;  /* 0x0004780001127983 */ /* 0x000f240000300800 */
[----:B------:R-:W4:Y:S02]  /*97a00*/  LDL.LU R19, [R1+0x47c] ;  /* 0x00047c0001137983 */ /* 0x000f240000300800 */
[----:B------:R-:W-:-:S02]  /*97a10*/  IMAD.MOV.U32 R22, RZ, RZ, R28 ;  /* 0x000000ffff167224 */ /* 0x000fc400078e001c */
[----:B------:R-:W-:Y:S01]  /*97a20*/  IMAD.MOV.U32 R23, RZ, RZ, R4 ;  /* 0x000000ffff177224 */ /* 0x000fe200078e0004 */
[----:B------:R-:W3:Y:S01]  /*97a30*/  LDL.LU R28, [R1+0x6de0] ;  /* 0x006de000011c7983 */ /* 0x000ee20000300800 */
[----:B------:R-:W3:Y:S03]  /*97a40*/  LDL.LU R4, [R1+0x6ddc] ;  /* 0x006ddc0001047983 */ /* 0x000ee60000300800 */
[----:B------:R-:W-:Y:S04]  /*97a50*/  STL.64 [R1+0x6d78], R22 ;  /* 0x006d781601007387 */ /* 0x000fe80000100a00 */
[----:B----4-:R-:W-:Y:S01]  /*97a60*/  STL.64 [R1+0x6d58], R18 ;  /* 0x006d581201007387 */ /* 0x010fe20000100a00 */
[----:B--2---:R1:W-:Y:S03]  /*97a70*/  STL.64 [R1+0x6d50], R16 ;  /* 0x006d501001007387 */ /* 0x0043e60000100a00 */
[----:B-1----:R-:W2:Y:S01]  /*97a80*/  LDL.LU R16, [R1+0x480] ;  /* 0x0004800001107983 */ /* 0x002ea20000300800 */
[----:B------:R-:W2:Y:S02]  /*97a90*/  LDL.LU R17, [R1+0x484] ;  /* 0x0004840001117983 */ /* 0x000ea40000300800 */
[----:B------:R-:W4:Y:S02]  /*97aa0*/  LDL.LU R18, [R1+0x488] ;  /* 0x0004880001127983 */ /* 0x000f240000300800 */
[----:B------:R-:W4:Y:S02]  /*97ab0*/  LDL.LU R19, [R1+0x48c] ;  /* 0x00048c0001137983 */ /* 0x000f240000300800 */
[----:B---3--:R-:W-:-:S02]  /*97ac0*/  IMAD.MOV.U32 R22, RZ, RZ, R5 ;  /* 0x000000ffff167224 */ /* 0x008fc400078e0005 */
        /* <DEDUP_REMOVED lines=10> */
[----:B------:R-:W-:-:S02]  /*97b70*/  IMAD.MOV.U32 R22, RZ, RZ, R28 ;  /* 0x000000ffff167224 */ /* 0x000fc400078e001c */
[----:B------:R-:W-:-:S05]  /*97b80*/  IMAD.MOV.U32 R23, RZ, RZ, R7 ;  /* 0x000000ffff177224 */ /* 0x000fca00078e0007 */
[----:B------:R-:W-:Y:S01]  /*97b90*/  STL.64 [R1+0x6da8], R22 ;  /* 0x006da81601007387 */ /* 0x000fe20000100a00 */
[----:B------:R-:W3:Y:S03]  /*97ba0*/  LDL R7, [R1+0x9e4] ;  /* 0x0009e40001077983 */ /* 0x000ee60000100800 */
[----:B----4-:R-:W-:Y:S01]  /*97bb0*/  STL.64 [R1+0x6d88], R18 ;  /* 0x006d881201007387 */ /* 0x010fe20000100a00 */
[----:B--2---:R1:W-:Y:S03]  /*97bc0*/  STL.64 [R1+0x6d80], R16 ;  /* 0x006d801001007387 */ /* 0x0043e60000100a00 */
[----:B-1----:R-:W2:Y:S01]  /*97bd0*/  LDL.LU R16, [R1+0x4b0] ;  /* 0x0004b00001107983 */ /* 0x002ea20000300800 */
[----:B------:R-:W2:Y:S02]  /*97be0*/  LDL.LU R17, [R1+0x4b4] ;  /* 0x0004b40001117983 */ /* 0x000ea40000300800 */
[----:B------:R-:W4:Y:S02]  /*97bf0*/  LDL.LU R18, [R1+0x4b8] ;  /* 0x0004b80001127983 */ /* 0x000f240000300800 */
[----:B---3--:R-:W-:-:S02]  /*97c00*/  IMAD.MOV.U32 R19, RZ, RZ, R29 ;  /* 0x000000ffff137224 */ /* 0x008fc400078e001d */
[----:B------:R-:W3:Y:S04]  /*97c10*/  LDL.LU R29, [R1+0x6dd0] ;  /* 0x006dd000011d7983 */ /* 0x000ee80000300800 */
[----:B----4-:R-:W-:Y:S01]  /*97c20*/  STL.64 [R1+0x6da0], R18 ;  /* 0x006da01201007387 */ /* 0x010fe20000100a00 */
[----:B--2---:R1:W-:Y:S03]  /*97c30*/  STL.64 [R1+0x6d98], R16 ;  /* 0x006d981001007387 */ /* 0x0043e60000100a00 */
[----:B-1----:R-:W2:Y:S01]  /*97c40*/  LDL.LU R16, [R1+0x4c0] ;  /* 0x0004c00001107983 */ /* 0x002ea20000300800 */
[----:B------:R-:W2:Y:S02]  /*97c50*/  LDL.LU R17, [R1+0x4c4] ;  /* 0x0004c40001117983 */ /* 0x000ea40000300800 */
[----:B------:R-:W4:Y:S02]  /*97c60*/  LDL.LU R18, [R1+0x4c8] ;  /* 0x0004c80001127983 */ /* 0x000f240000300800 */
[----:B------:R-:W4:Y:S02]  /*97c70*/  LDL.LU R19, [R1+0x4cc] ;  /* 0x0004cc0001137983 */ /* 0x000f240000300800 */
[----:B0-----:R-:W-:-:S02]  /*97c80*/  IMAD.MOV.U32 R28, RZ, RZ, R8 ;  /* 0x000000ffff1c7224 */ /* 0x001fc400078e0008 */
[----:B------:R-:W-:Y:S01]  /*97c90*/  IMAD.MOV.U32 R3, RZ, RZ, R9 ;  /* 0x000000ffff037224 */ /* 0x000fe200078e0009 */
[----:B----4-:R-:W-:Y:S01]  /*97ca0*/  STL.64 [R1+0x6db8], R18 ;  /* 0x006db81201007387 */ /* 0x010fe20000100a00 */
[----:B--2---:R0:W-:Y:S03]  /*97cb0*/  STL.64 [R1+0x6db0], R16 ;  /* 0x006db01001007387 */ /* 0x0041e60000100a00 */
[----:B0-----:R-:W2:Y:S01]  /*97cc0*/  LDL.LU R16, [R1+0x4d0] ;  /* 0x0004d00001107983 */ /* 0x001ea20000300800 */
[----:B------:R-:W2:Y:S02]  /*97cd0*/  LDL.LU R17, [R1+0x4d4] ;  /* 0x0004d40001117983 */ /* 0x000ea40000300800 */
[----:B------:R-:W2:Y:S02]  /*97ce0*/  LDL.LU R18, [R1+0x4d8] ;  /* 0x0004d80001127983 */ /* 0x000ea40000300800 */
[----:B------:R-:W-:Y:S01]  /*97cf0*/  STL.64 [R1+0xb0], R8 ;  /* 0x0000b00801007387 */ /* 0x000fe20000100a00 */
[----:B------:R-:W-:Y:S02]  /*97d00*/  STL.64 [R1+0xb8], R10 ;  /* 0x0000b80a01007387 */ /* 0x000fe40000100a00 */
[----:B------:R-:W0:Y:S04]  /*97d10*/  LDSM.16.M88.4 R8, [R6+0x2c080] ;  /* 0x02c080000608783b */ /* 0x000e280000000200 */
[----:B------:R-:W-:Y:S02]  /*97d20*/  STL.64 [R1+0xa0], R24 ;  /* 0x0000a01801007387 */ /* 0x000fe40000100a00 */
[----:B------:R-:W-:Y:S02]  /*97d30*/  STL.64 [R1+0xa8], R26 ;  /* 0x0000a81a01007387 */ /* 0x000fe40000100a00 */
[----:B---3--:R-:W-:Y:S01]  /*97d40*/  IMAD.MOV.U32 R19, RZ, RZ, R29 ;  /* 0x000000ffff137224 */ /* 0x008fe200078e001d */
[----:B0-----:R-:W-:Y:S01]  /*97d50*/  STL.64 [R1+0x80], R8 ;  /* 0x0000800801007387 */ /* 0x001fe20000100a00 */
[----:B------:R0:W-:Y:S02]  /*97d60*/  STL.64 [R1+0x90], R12 ;  /* 0x0000900c01007387 */ /* 0x0001e40000100a00 */
[----:B------:R-:W-:Y:S02]  /*97d70*/  STL.64 [R1+0x98], R14 ;  /* 0x0000980e01007387 */ /* 0x000fe40000100a00 */
[----:B------:R-:W-:Y:S02]  /*97d80*/  STL.64 [R1+0x88], R10 ;  /* 0x0000880a01007387 */ /* 0x000fe40000100a00 */
[----:B------:R-:W-:-:S02]  /*97d90*/  IMAD.MOV.U32 R29, RZ, RZ, R11 ;  /* 0x000000ffff1d7224 */ /* 0x000fc400078e000b */
[----:B------:R-:W1:Y:S04]  /*97da0*/  LDSM.16.M88.4 R8, [R6+0x30080] ;  /* 0x030080000608783b */ /* 0x000e680000000200 */
[----:B0-----:R-:W3:Y:S01]  /*97db0*/  LDL.64 R12, [R1] ;  /* 0x00000000010c7983 */ /* 0x001ee20000100a00 */
[----:B------:R-:W-:Y:S02]  /*97dc0*/  STL [R1+0x67cc], R29 ;  /* 0x0067cc1d01007387 */ /* 0x000fe40000100800 */
[----:B------:R-:W4:Y:S01]  /*97dd0*/  LDL.64 R24, [R1+0x10] ;  /* 0x0000100001187983 */ /* 0x000f220000100a00 */
[----:B-1----:R-:W-:Y:S01]  /*97de0*/  STL.64 [R1+0x70], R8 ;  /* 0x0000700801007387 */ /* 0x002fe20000100a00 */
[----:B------:R-:W-:Y:S02]  /*97df0*/  STL.64 [R1+0x78], R10 ;  /* 0x0000780a01007387 */ /* 0x000fe40000100a00 */
[----:B------:R-:W0:Y:S02]  /*97e00*/  LDSM.16.M88.4 R8, [R6+0x34080] ;  /* 0x034080000608783b */ /* 0x000e240000000200 */
[----:B0-----:R-:W-:Y:S02]  /*97e10*/  STL.64 [R1+0x60], R8 ;  /* 0x0000600801007387 */ /* 0x001fe40000100a00 */
[----:B------:R-:W-:Y:S02]  /*97e20*/  STL.64 [R1+0x68], R10 ;  /* 0x0000680a01007387 */ /* 0x000fe40000100a00 */
[----:B------:R-:W0:Y:S02]  /*97e30*/  LDSM.16.M88.4 R8, [R6+0x38080] ;  /* 0x038080000608783b */ /* 0x000e240000000200 */
[----:B0-----:R-:W-:Y:S02]  /*97e40*/  STL.64 [R1+0x50], R8 ;  /* 0x0000500801007387 */ /* 0x001fe40000100a00 */
[----:B------:R-:W-:-:S02]  /*97e50*/  IMAD.MOV.U32 R2, RZ, RZ, R8 ;  /* 0x000000ffff027224 */ /* 0x000fc400078e0008 */
[----:B------:R-:W-:Y:S02]  /*97e60*/  STL.64 [R1+0x58], R10 ;  /* 0x0000580a01007387 */ /* 0x000fe40000100a00 */
[----:B------:R-:W-:Y:S02]  /*97e70*/  IMAD.MOV.U32 R0, RZ, RZ, R9 ;  /* 0x000000ffff007224 */ /* 0x000fe400078e0009 */
[----:B------:R-:W0:Y:S04]  /*97e80*/  LDSM.16.M88.4 R8, [R6+0x3c080] ;  /* 0x03c080000608783b */ /* 0x000e280000000200 */
[----:B0-----:R-:W-:Y:S01]  /*97e90*/  STL.64 [R1+0x40], R8 ;  /* 0x0000400801007387 */ /* 0x001fe20000100a00 */
[----:B------:R0:W-:Y:S03]  /*97ea0*/  STL.64 [R1+0x48], R10 ;  /* 0x0000480a01007387 */ /* 0x0001e60000100a00 */
[----:B0-----:R-:W2:Y:S01]  /*97eb0*/  LDL.LU.64 R10, [R1+0x6dc8] ;  /* 0x006dc800010a7983 */ /* 0x001ea20000300a00 */
[----:B------:R-:W2:Y:S02]  /*97ec0*/  LDL.LU.64 R8, [R1+0x6dc0] ;  /* 0x006dc00001087983 */ /* 0x000ea40000300a00 */
[----:B------:R-:W-:-:S02]  /*97ed0*/  IMAD.MOV.U32 R22, RZ, RZ, R5 ;  /* 0x000000ffff167224 */ /* 0x000fc400078e0005 */
[----:B------:R-:W-:Y:S02]  /*97ee0*/  IMAD.MOV.U32 R23, RZ, RZ, R4 ;  /* 0x000000ffff177224 */ /* 0x000fe400078e0004 */
[----:B------:R-:W0:Y:S04]  /*97ef0*/  LDSM.16.MT88.4 R4, [R7+0x43000] ;  /* 0x043000000704783b */ /* 0x000e280000004200 */
[----:B0-----:R-:W-:Y:S01]  /*97f00*/  STL.64 [R1+0x6bf0], R6 ;  /* 0x006bf00601007387 */ /* 0x001fe20000100a00 */
[----:B------:R0:W-:Y:S03]  /*97f10*/  STL.64 [R1+0x6be8], R4 ;  /* 0x006be80401007387 */ /* 0x0001e60000100a00 */
[----:B0-----:R-:W3:Y:S01]  /*97f20*/  LDL.LU R4, [R1+0x2b0] ;  /* 0x0002b00001047983 */ /* 0x001ee20000300800 */
[----:B------:R-:W3:Y:S02]  /*97f30*/  LDL.LU R5, [R1+0x2b4] ;  /* 0x0002b40001057983 */ /* 0x000ee40000300800 */
[----:B------:R-:W3:Y:S02]  /*97f40*/  LDL.LU R6, [R1+0x2b8] ;  /* 0x0002b80001067983 */ /* 0x000ee40000300800 */
[----:B------:R-:W3:Y:S01]  /*97f50*/  LDL.LU R7, [R1+0x2bc] ;  /* 0x0002bc0001077983 */ /* 0x000ee20000300800 */
[C---:B--2---:R-:W-:Y:S01]  /*97f60*/  HMMA.16816.F32 R20, R8.reuse, R22, R16 ;  /* 0x000000160814723c */ /* 0x044fe20000001810 */
        /* <DEDUP_REMOVED lines=55> */
[----:B--2---:R-:W-:Y:S02]  /*982e0*/  HMMA.16816.F32 R8, R8, R22, R16 ;  /* 0x000000160808723c */ /* 0x004fe40000001810 */
[----:B------:R-:W3:Y:S01]  /*982f0*/  LDL.LU.64 R16, [R1+0x6cf8] ;  /* 0x006cf80001107983 */ /* 0x000ee20000300a00 */
[----:B------:R-:W3:Y:S02]  /*98300*/  LDL.LU.64 R22, [R1+0x6cf0] ;  /* 0x006cf00001167983 */ /* 0x000ee40000300a00 */
[----:B------:R-:W3:Y:S11]  /*98310*/  LDL.LU.64 R20, [R1+0x6ce8] ;  /* 0x006ce80001147983 */ /* 0x000ef60000300a00 */
[----:B------:R-:W-:Y:S07]  /*98320*/  @!UPT UIADD3 URZ, URZ, URZ, URZ ;  /* 0x0000003f3f3ff290 */ /* 0x000fee000fffe03f */
[----:B------:R0:W-:Y:S01]  /*98330*/  STL.64 [R1+0x2c0], R8 ;  /* 0x0002c00801007387 */ /* 0x0001e20000100a00 */
[----:B------:R1:W-:Y:S03]  /*98340*/  STL.64 [R1+0x2c8], R10 ;  /* 0x0002c80a01007387 */ /* 0x0003e60000100a00 */
[----:B0-----:R-:W2:Y:S01]  /*98350*/  LDL.LU R8, [R1+0x290] ;  /* 0x0002900001087983 */ /* 0x001ea20000300800 */
[----:B------:R-:W2:Y:S02]  /*98360*/  LDL.LU R9, [R1+0x294] ;  /* 0x0002940001097983 */ /* 0x000ea40000300800 */
[----:B-1----:R-:W2:Y:S02]  /*98370*/  LDL.LU R10, [R1+0x298] ;  /* 0x00029800010a7983 */ /* 0x002ea40000300800 */
[----:B------:R-:W2:Y:S01]  /*98380*/  LDL.LU R11, [R1+0x29c] ;  /* 0x00029c00010b7983 */ /* 0x000ea20000300800 */
[C---:B---3--:R-:W-:Y:S11]  /*98390*/  HMMA.16816.F32 R4, R20.reuse, R16, R4 ;  /* 0x000000101404723c */ /* 0x048ff60000001804 */
[----:B------:R-:W-:Y:S11]  /*983a0*/  @!UPT UIADD3 URZ, URZ, URZ, URZ ;  /* 0x0000003f3f3ff290 */ /* 0x000ff6000fffe03f */
[----:B------:R-:W-:Y:S01]  /*983b0*/  @!UPT UIADD3 URZ, URZ, URZ, URZ ;  /* 0x0000003f3f3ff290 */ /* 0x000fe2000fffe03f */
[----:B------:R0:W-:Y:S01]  /*983c0*/  STL.64 [R1+0x2b0], R4 ;  /* 0x0002b00401007387 */ /* 0x0001e20000100a00 */
[----:B------:R-:W-:Y:S02]  /*983d0*/  STL.64 [R1+0x2b8], R6 ;  /* 0x0002b80601007387 */ /* 0x000fe40000100a00 */
[----:B0-----:R-:W-:Y:S02]  /*983e0*/  IMAD.MOV.U32 R5, RZ, RZ, R16 ;  /* 0x000000ffff057224 */ /* 0x001fe400078e0010 */
[----:B------:R-:W-:Y:S01]  /*983f0*/  IMAD.MOV.U32 R4, RZ, RZ, R17 ;  /* 0x000000ffff047224 */ /* 0x000fe200078e0011 */
[----:B------:R-:W3:Y:S01]  /*98400*/  LDL.LU R16, [R1+0x280] ;  /* 0x0002800001107983 */ /* 0x000ee20000300800 */
[----:B------:R-:W3:Y:S02]  /*98410*/  LDL.LU R17, [R1+0x284] ;  /* 0x0002840001117983 */ /* 0x000ee40000300800 */
[----:B------:R-:W3:Y:S02]  /*98420*/  LDL.LU R18, [R1+0x288] ;  /* 0x0002880001127983 */ /* 0x000ee40000300800 */
[----:B------:R-:W3:Y:S01]  /*98430*/  LDL.LU R19, [R1+0x28c] ;  /* 0x00028c0001137983 */ /* 0x000ee20000300800 */
[----:B------:R0:W-:Y:S01]  /*98440*/  STL [R1+0x6c6c], R4 ;  /* 0x006c6c0401007387 */ /* 0x0001e20000100800 */
[----:B------:R1:W-:Y:S03]  /*98450*/  STL [R1+0x6c68], R5 ;  /* 0x006c680501007387 */ /* 0x0003e60000100800 */
[----:B0-----:R-:W4:Y:S01]  /*98460*/  LDL.LU R4, [R1+0x2a0] ;  /* 0x0002a00001047983 */ /* 0x001f220000300800 */
[----:B-1----:R-:W4:Y:S02]  /*98470*/  LDL.LU R5, [R1+0x2a4] ;  /* 0x0002a40001057983 */ /* 0x002f240000300800 */
[----:B------:R-:W4:Y:S02]  /*98480*/  LDL.LU R6, [R1+0x2a8] ;  /* 0x0002a80001067983 */ /* 0x000f240000300800 */
[----:B------:R-:W4:Y:S01]  /*98490*/  LDL.LU R7, [R1+0x2ac] ;  /* 0x0002ac0001077983 */ /* 0x000f220000300800 */
[C---:B--2---:R-:W-:Y:S08]  /*984a0*/  HMMA.16816.F32 R8, R20.reuse, R12, R8 ;  /* 0x0000000c1408723c */ /* 0x044ff00000001808 */
[----:B----4-:R-:W-:Y:S11]  /*984b0*/  HMMA.16816.F32 R4, R20, R24, R4 ;  /* 0x000000181404723c */ /* 0x010ff60000001804 */
[----:B------:R-:W-:Y:S11]  /*984c0*/  @!UPT UIADD3 URZ, URZ, URZ, URZ ;  /* 0x0000003f3f3ff290 */ /* 0x000ff6000fffe03f */
[----:B------:R-:W-:Y:S01]  /*984d0*/  @!UPT UIADD3 URZ, URZ, URZ, URZ ;  /* 0x0000003f3f3ff290 */ /* 0x000fe2000fffe03f */
[----:B------:R-:W-:Y:S01]  /*984e0*/  STL.64 [R1+0x2a0], R4 ;  /* 0x0002a00401007387 */ /* 0x000fe20000100a00 */
[----:B------:R0:W-:Y:S02]  /*984f0*/  STL.64 [R1+0x2a8], R6 ;  /* 0x0002a80601007387 */ /* 0x0001e40000100a00 */
[----:B------:R-:W2:Y:S02]  /*98500*/  LDL.LU.64 R26, [R1+0x6ce0] ;  /* 0x006ce000011a7983 */ /* 0x000ea40000300a00 */
[----:B0-----:R-:W-:Y:S02]  /*98510*/  IMAD.MOV.U32 R7, RZ, RZ, R24 ;  /* 0x000000ffff077224 */ /* 0x001fe400078e0018 */
[----:B------:R-:W-:Y:S02]  /*98520*/  IMAD.MOV.U32 R6, RZ, RZ, R25 ;  /* 0x000000ffff067224 */ /* 0x000fe400078e0019 */
[----:B------:R-:W3:Y:S01]  /*98530*/  LDL.LU.64 R24, [R1+0x6cd8] ;  /* 0x006cd80001187983 */ /* 0x000ee20000300a00 */
[----:B------:R0:W-:Y:S02]  /*98540*/  STL.64 [R1+0x290], R8 ;  /* 0x0002900801007387 */ /* 0x0001e40000100a00 */
[----:B------:R-:W-:-:S02]  /*98550*/  IMAD.MOV.U32 R4, RZ, RZ, R12 ;  /* 0x000000ffff047224 */ /* 0x000fc400078e000c */
[----:B------:R1:W-:Y:S02]  /*98560*/  STL.64 [R1+0x298], R10 ;  /* 0x0002980a01007387 */ /* 0x0003e40000100a00 */
[----:B------:R-:W-:Y:S01]  /*98570*/  IMAD.MOV.U32 R5, RZ, RZ, R13 ;  /* 0x000000ffff057224 */ /* 0x000fe200078e000d */
[----:B------:R-:W4:Y:S01]  /*98580*/  LDL.LU R12, [R1+0x270] ;  /* 0x00027000010c7983 */ /* 0x000f220000300800 */
[----:B------:R-:W4:Y:S02]  /*98590*/  LDL.LU R13, [R1+0x274] ;  /* 0x00027400010d7983 */ /* 0x000f240000300800 */
[----:B------:R-:W4:Y:S02]  /*985a0*/  LDL.LU R14, [R1+0x278] ;  /* 0x00027800010e7983 */ /* 0x000f240000300800 */
[----:B------:R-:W4:Y:S01]  /*985b0*/  LDL.LU R15, [R1+0x27c] ;  /* 0x00027c00010f7983 */ /* 0x000f220000300800 */
[----:B0-----:R-:W2:Y:S01]  /*985c0*/  LDL.LU R8, [R1+0x260] ;  /* 0x0002600001087983 */ /* 0x001ea20000300800 */
[----:B------:R-:W2:Y:S02]  /*985d0*/  LDL.LU R9, [R1+0x264] ;  /* 0x0002640001097983 */ /* 0x000ea40000300800 */
[----:B-1----:R-:W2:Y:S02]  /*985e0*/  LDL.LU R10, [R1+0x268] ;  /* 0x00026800010a7983 */ /* 0x002ea40000300800 */
[----:B------:R-:W2:Y:S01]  /*985f0*/  LDL.LU R11, [R1+0x26c] ;  /* 0x00026c00010b7983 */ /* 0x000ea20000300800 */
[----:B------:R-:W-:Y:S01]  /*98600*/  STL.64 [R1+0x6c78], R6 ;  /* 0x006c780601007387 */ /* 0x000fe20000100a00 */
[----:B------:R0:W-:Y:S03]  /*98610*/  STL.64 [R1+0x6c70], R4 ;  /* 0x006c700401007387 */ /* 0x0001e60000100a00 */
[----:B0-----:R-:W2:Y:S04]  /*98620*/  LDL.64 R4, [R1+0xa0] ;  /* 0x0000a00001047983 */ /* 0x001ea80000100a00 */
[----:B--2---:R0:W-:Y:S02]  /*98630*/  STL.64 [R1+0x6c80], R4 ;  /* 0x006c800401007387 */ /* 0x0041e40000100a00 */
[----:B0-----:R-:W-:-:S02]  /*98640*/  IMAD.MOV.U32 R4, RZ, RZ, R28 ;  /* 0x000000ffff047224 */ /* 0x001fc400078e001c */
[----:B------:R-:W-:Y:S01]  /*98650*/  IMAD.MOV.U32 R5, RZ, RZ, R3 ;  /* 0x000000ffff057224 */ /* 0x000fe200078e0003 */
[----:B------:R-:W2:Y:S04]  /*98660*/  LDL.LU R28, [R1+0x6cd0] ;  /* 0x006cd000011c7983 */ /* 0x000ea80000300800 */
[----:B------:R0:W-:Y:S04]  /*98670*/  STL.64 [R1+0x6c88], R4 ;  /* 0x006c880401007387 */ /* 0x0001e80000100a00 */
[----:B0-----:R-:W2:Y:S01]  /*98680*/  LDL.LU R4, [R1+0x430] ;  /* 0x0004300001047983 */ /* 0x001ea20000300800 */
[----:B------:R-:W2:Y:S02]  /*98690*/  LDL.LU R5, [R1+0x434] ;  /* 0x0004340001057983 */ /* 0x000ea40000300800 */
[----:B------:R-:W2:Y:S02]  /*986a0*/  LDL.LU R6, [R1+0x438] ;  /* 0x0004380001067983 */ /* 0x000ea40000300800 */
[----:B------:R-:W2:Y:S01]  /*986b0*/  LDL.LU R7, [R1+0x43c] ;  /* 0x00043c0001077983 */ /* 0x000ea20000300800 */
[----:B---3--:R-:W-:Y:S01]  /*986c0*/  HMMA.16816.F32 R16, R20, R24, R16 ;  /* 0x000000181410723c */ /* 0x008fe20000001810 */
[----:B--2---:R-:W-:Y:S01]  /*986d0*/  STL.64 [R1+0x6ca8], R6 ;  /* 0x006ca80601007387 */ /* 0x004fe20000100a00 */
[----:B------:R0:W-:Y:S03]  /*986e0*/  STL.64 [R1+0x6ca0], R4 ;  /* 0x006ca00401007387 */ /* 0x0001e60000100a00 */
[----:B0-----:R-:W2:Y:S11]  /*986f0*/  LDL.64 R4, [R1+0x30] ;  /* 0x0000300001047983 */ /* 0x001eb60000100a00 */
[----:B------:R-:W-:Y:S07]  /*98700*/  @!UPT UIADD3 URZ, URZ, URZ, URZ ;  /* 0x0000003f3f3ff290 */ /* 0x000fee000fffe03f */
[----:B------:R0:W-:Y:S02]  /*98710*/  STL.64 [R1+0x280], R16 ;  /* 0x0002801001007387 */ /* 0x0001e40000100a00 */
[----:B------:R-:W-:Y:S01]  /*98720*/  STL.64 [R1+0x288], R18 ;  /* 0x0002881201007387 */ /* 0x000fe20000100a00 */
[----:B0-----:R-:W4:Y:S01]  /*98730*/  LDL.LU.64 R16, [R1+0x6cc8] ;  /* 0x006cc80001107983 */ /* 0x001f220000300a00 */
[----:B------:R-:W-:Y:S02]  /*98740*/  STL.64 [R1+0x6ba0], R26 ;  /* 0x006ba01a01007387 */ /* 0x000fe40000100a00 */
[----:B------:R0:W-:Y:S02]  /*98750*/  STL.64 [R1+0x6b98], R24 ;  /* 0x006b981801007387 */ /* 0x0001e40000100a00 */
[----:B0-----:R-:W3:Y:S01]  /*98760*/  LDL.LU R24, [R1+0x410] ;  /* 0x0004100001187983 */ /* 0x001ee20000300800 */
[----:B------:R-:W3:Y:S02]  /*98770*/  LDL.LU R25, [R1+0x414] ;  /* 0x0004140001197983 */ /* 0x000ee40000300800 */
[----:B------:R-:W2:Y:S02]  /*98780*/  LDL.LU R26, [R1+0x418] ;  /* 0x00041800011a7983 */ /* 0x000ea40000300800 */
[----:B------:R-:W-:-:S02]  /*98790*/  IMAD.MOV.U32 R27, RZ, RZ, R28 ;  /* 0x000000ffff1b7224 */ /* 0x000fc400078e001c */
[----:B------:R-:W4:Y:S04]  /*987a0*/  LDL.LU R28, [R1+0x6cc0] ;  /* 0x006cc000011c7983 */ /* 0x000f280000300800 */
[----:B--2---:R-:W-:Y:S01]  /*987b0*/  STL.64 [R1+0x6c98], R26 ;  /* 0x006c981a01007387 */ /* 0x004fe20000100a00 */
[----:B---3--:R0:W-:Y:S03]  /*987c0*/  STL.64 [R1+0x6c90], R24 ;  /* 0x006c901801007387 */ /* 0x0081e60000100a00 */
[----:B0-----:R-:W2:Y:S01]  /*987d0*/  LDL.64 R24, [R1+0xc0] ;  /* 0x0000c00001187983 */ /* 0x001ea20000100a00 */
[C---:B----4-:R-:W-:Y:S03]  /*987e0*/  HMMA.16816.F32 R12, R20.reuse, R16, R12 ;  /* 0x00000010140c723c */ /* 0x050fe6000000180c */
[----:B--2---:R0:W-:Y:S04]  /*987f0*/  STL.64 [R1+0x6cb0], R24 ;  /* 0x006cb01801007387 */ /* 0x0041e80000100a00 */
[----:B0-----:R-:W2:Y:S01]  /*98800*/  LDL.LU R24, [R1+0x250] ;  /* 0x0002500001187983 */ /* 0x001ea20000300800 */
[----:B------:R-:W2:Y:S02]  /*98810*/  LDL.LU R25, [R1+0x254] ;  /* 0x0002540001197983 */ /* 0x000ea40000300800 */
[----:B------:R-:W2:Y:S02]  /*98820*/  LDL.LU R26, [R1+0x258] ;  /* 0x00025800011a7983 */ /* 0x000ea40000300800 */
[----:B------:R-:W2:Y:S11]  /*98830*/  LDL.LU R27, [R1+0x25c] ;  /* 0x00025c00011b7983 */ /* 0x000eb60000300800 */
[----:B------:R0:W-:Y:S01]  /*98840*/  STL.64 [R1+0x270], R12 ;  /* 0x0002700c01007387 */ /* 0x0001e20000100a00 */
[----:B------:R-:W-:Y:S03]  /*98850*/  STL.64 [R1+0x278], R14 ;  /* 0x0002780e01007387 */ /* 0x000fe60000100a00 */
[----:B0-----:R-:W3:Y:S02]  /*98860*/  LDL.LU.64 R12, [R1+0x6cb8] ;  /* 0x006cb800010c7983 */ /* 0x001ee40000300a00 */
[C---:B---3--:R-:W-:Y:S02]  /*98870*/  HMMA.16816.F32 R8, R20.reuse, R12, R8 ;  /* 0x0000000c1408723c */ /* 0x048fe40000001808 */
[----:B------:R0:W-:Y:S01]  /*98880*/  STL [R1+0x6b7c], R12 ;  /* 0x006b7c0c01007387 */ /* 0x0001e20000100800 */
[----:B------:R1:W-:Y:S11]  /*98890*/  STL [R1+0x6b78], R13 ;  /* 0x006b780d01007387 */ /* 0x0003f60000100800 */
[----:B------:R-:W-:Y:S09]  /*988a0*/  @!UPT UIADD3 URZ, URZ, URZ, URZ ;  /* 0x0000003f3f3ff290 */ /* 0x000ff2000fffe03f */
[----:B------:R-:W-:Y:S01]  /*988b0*/  STL.64 [R1+0x260], R8 ;  /* 0x0002600801007387 */ /* 0x000fe20000100a00 */
[----:B------:R-:W-:Y:S02]  /*988c0*/  STL.64 [R1+0x268], R10 ;  /* 0x0002680a01007387 */ /* 0x000fe40000100a00 */
[----:B------:R-:W3:Y:S01]  /*988d0*/  LDSM.16.MT88.4 R8, [R28+0x43000] ;  /* 0x043000001c08783b */ /* 0x000ee20000004200 */
[C---:B--2---:R-:W-:Y:S01]  /*988e0*/  HMMA.16816.F32 R24, R20.reuse, R4, R24 ;  /* 0x000000041418723c */ /* 0x044fe20000001818 */
[----:B0-----:R-:W2:Y:S02]  /*988f0*/  LDL.LU R12, [R1+0x420] ;  /* 0x00042000010c7983 */ /* 0x001ea40000300800 */
[----:B-1----:R-:W2:Y:S02]  /*98900*/  LDL.LU R13, [R1+0x424] ;  /* 0x00042400010d7983 */ /* 0x002ea40000300800 */
[----:B------:R-:W2:Y:S02]  /*98910*/  LDL.LU R14, [R1+0x428] ;  /* 0x00042800010e7983 */ /* 0x000ea40000300800 */
[----:B------:R-:W2:Y:S01]  /*98920*/  LDL.LU R15, [R1+0x42c] ;  /* 0x00042c00010f7983 */ /* 0x000ea20000300800 */
[----:B---3--:R-:W-:Y:S01]  /*98930*/  STL.64 [R1+0x6aa8], R10 ;  /* 0x006aa80a01007387 */ /* 0x008fe20000100a00 */
[----:B------:R0:W-:Y:S02]  /*98940*/  STL.64 [R1+0x6aa0], R8 ;  /* 0x006aa00801007387 */ /* 0x0001e40000100a00 */
[----:B------:R-:W-:Y:S11]  /*98950*/  STL [R1+0x67c8], R28 ;  /* 0x0067c81c01007387 */ /* 0x000ff60000100800 */
[----:B------:R-:W-:Y:S01]  /*98960*/  @!UPT UIADD3 URZ, URZ, URZ, URZ ;  /* 0x0000003f3f3ff290 */ /* 0x000fe2000fffe03f */
[----:B------:R1:W-:Y:S01]  /*98970*/  STL.64 [R1+0x250], R24 ;  /* 0x0002501801007387 */ /* 0x0003e20000100a00 */
[----:B------:R3:W-:Y:S01]  /*98980*/  STL.64 [R1+0x258], R26 ;  /* 0x0002581a01007387 */ /* 0x0007e20000100a00 */
[----:B0-----:R-:W-:Y:S02]  /*98990*/  IMAD.MOV.U32 R8, RZ, RZ, R2 ;  /* 0x000000ffff087224 */ /* 0x001fe400078e0002 */
[----:B------:R-:W-:Y:S01]  /*989a0*/  IMAD.MOV.U32 R9, RZ, RZ, R0 ;  /* 0x000000ffff097224 */ /* 0x000fe200078e0000 */
[----:B-1----:R-:W4:Y:S01]  /*989b0*/  LDL.LU.64 R24, [R1+0x6cb0] ;  /* 0x006cb00001187983 */ /* 0x002f220000300a00 */
[----:B------:R-:W-:Y:S02]  /*989c0*/  IMAD.MOV.U32 R2, RZ, RZ, R4 ;  /* 0x000000ffff027224 */ /* 0x000fe400078e0004 */
[----:B------:R-:W-:Y:S02]  /*989d0*/  IMAD.MOV.U32 R0, RZ, RZ, R5 ;  /* 0x000000ffff007224 */ /* 0x000fe400078e0005 */
[----:B------:R-:W4:Y:S01]  /*989e0*/  LDL.LU.64 R6, [R1+0x6ca8] ;  /* 0x006ca80001067983 */ /* 0x000f220000300a00 */
[----:B------:R-:W4:Y:S01]  /*989f0*/  LDL.LU.64 R4, [R1+0x6ca0] ;  /* 0x006ca00001047983 */ /* 0x000f220000300a00 */
[----:B------:R-:W-:Y:S02]  /*98a00*/  STL [R1+0x6b80], R2 ;  /* 0x006b800201007387 */ /* 0x000fe40000100800 */
[----:B---3--:R-:W3:Y:S01]  /*98a10*/  LDL.LU.64 R26, [R1+0x6c98] ;  /* 0x006c9800011a7983 */ /* 0x008ee20000300a00 */
[----:B----4-:R-:W-:Y:S01]  /*98a20*/  HMMA.16816.F32 R4, R20, R24, R4 ;  /* 0x000000181404723c */ /* 0x010fe20000001804 */
[----:B------:R-:W-:-:S02]  /*98a30*/  IMAD.MOV.U32 R10, RZ, RZ, R24 ;  /* 0x000000ffff0a7224 */ /* 0x000fc400078e0018 */
[----:B------:R-:W-:Y:S02]  /*98a40*/  IMAD.MOV.U32 R3, RZ, RZ, R25 ;  /* 0x000000ffff037224 */ /* 0x000fe400078e0019 */
[----:B------:R-:W3:Y:S11]  /*98a50*/  LDL.LU.64 R24, [R1+0x6c90] ;  /* 0x006c900001187983 */ /* 0x000ef60000300a00 */
[----:B------:R-:W-:Y:S07]  /*98a60*/  @!UPT UIADD3 URZ, URZ, URZ, URZ ;  /* 0x0000003f3f3ff290 */ /* 0x000fee000fffe03f */
[----:B------:R0:W-:Y:S04]  /*98a70*/  STL.64 [R1+0x430], R4 ;  /* 0x0004300401007387 */ /* 0x0001e80000100a00 */
[----:B0-----:R-:W2:Y:S01]  /*98a80*/  LDL.LU.64 R4, [R1+0x6c88] ;  /* 0x006c880001047983 */ /* 0x001ea20000300a00 */
[----:B------:R-:W-:Y:S02]  /*98a90*/  IMAD.MOV.U32 R29, RZ, RZ, R6 ;  /* 0x000000ffff1d7224 */ /* 0x000fe400078e0006 */
[----:B------:R-:W-:-:S05]  /*98aa0*/  IMAD.MOV.U32 R28, RZ, RZ, R7 ;  /* 0x000000ffff1c7224 */ /* 0x000fca00078e0007 */
[----:B------:R-:W-:Y:S01]  /*98ab0*/  STL [R1+0x67dc], R28 ;  /* 0x0067dc1c01007387 */ /* 0x000fe20000100800 */
[----:B------:R-:W-:Y:S01]  /*98ac0*/  STL [R1+0x67d8], R29 ;  /* 0x0067d81d01007387 */ /* 0x000fe20000100800 */
[----:B--2---:R-:W-:Y:S11]  /*98ad0*/  HMMA.16816.F32 R4, R20, R4, R12 ;  /* 0x000000041404723c */ /* 0x004ff6000000180c */
[----:B------:R-:W-:Y:S11]  /*98ae0*/  @!UPT UIADD3 URZ, URZ, URZ, URZ ;  /* 0x0000003f3f3ff290 */ /* 0x000ff6000fffe03f */
[----:B------:R-:W-:Y:S01]  /*98af0*/  @!UPT UIADD3 URZ, URZ, URZ, URZ ;  /* 0x0000003f3f3ff290 */ /* 0x000fe2000fffe03f */
[----:B------:R0:W-:Y:S04]  /*98b00*/  STL.64 [R1+0x420], R4 ;  /* 0x0004200401007387 */ /* 0x0001e80000100a00 */
[----:B0-----:R-:W3:Y:S01]  /*98b10*/  LDL.LU.64 R4, [R1+0x6c80] ;  /* 0x006c800001047983 */ /* 0x001ee20000300a00 */
[----:B------:R-:W-:Y:S02]  /*98b20*/  IMAD.MOV.U32 R15, RZ, RZ, R7 ;  /* 0x000000ffff0f7224 */ /* 0x000fe400078e0007 */
[----:B------:R-:W-:-:S03]  /*98b30*/  IMAD.MOV.U32 R14, RZ, RZ, R6 ;  /* 0x000000ffff0e7224 */ /* 0x000fc600078e0006 */
[----:B------:R-:W-:Y:S02]  /*98b40*/  STL [R1+0x67e4], R15 ;  /* 0x0067e40f01007387 */ /* 0x000fe40000100800 */
[----:B------:R-:W-:Y:S02]  /*98b50*/  STL [R1+0x67e0], R14 ;  /* 0x0067e00e01007387 */ /* 0x000fe40000100800 */
[----:B------:R-:W2:Y:S01]  /*98b60*/  LDL.LU.64 R6, [R1+0x6c78] ;  /* 0x006c780001067983 */ /* 0x000ea20000300a00 */
[----:B---3--:R-:W-:Y:S01]  /*98b70*/  HMMA.16816.F32 R24, R20, R4, R24 ;  /* 0x000000041418723c */ /* 0x008fe20000001818 */
[----:B------:R-:W-:Y:S02]  /*98b80*/  IMAD.MOV.U32 R13, RZ, RZ, R4 ;  /* 0x000000ffff0d7224 */ /* 0x000fe400078e0004 */
[----:B------:R-:W-:Y:S02]  /*98b90*/  IMAD.MOV.U32 R11, RZ, RZ, R5 ;  /* 0x000000ffff0b7224 */ /* 0x000fe400078e0005 */
[----:B------:R-:W3:Y:S11]  /*98ba0*/  LDL.LU.64 R4, [R1+0x6c70] ;  /* 0x006c700001047983 */ /* 0x000ef60000300a00 */
[----:B------:R-:W-:Y:S07]  /*98bb0*/  @!UPT UIADD3 URZ, URZ, URZ, URZ ;  /* 0x0000003f3f3ff290 */ /* 0x000fee000fffe03f */
[----:B------:R3:W-:Y:S01]  /*98bc0*/  STL.64 [R1+0x410], R24 ;  /* 0x0004101801007387 */ /* 0x0007e20000100a00 */
[----:B------:R-:W-:Y:S02]  /*98bd0*/  STL [R1+0x6c40], R13 ;  /* 0x006c400d01007387 */ /* 0x000fe40000100800 */
[----:B------:R-:W-:Y:S02]  /*98be0*/  IMAD.MOV.U32 R18, RZ, RZ, R26 ;  /* 0x000000ffff127224 */ /* 0x000fe400078e001a */
[----:B------:R-:W-:Y:S01]  /*98bf0*/  IMAD.MOV.U32 R19, RZ, RZ, R27 ;  /* 0x000000ffff137224 */ /* 0x000fe200078e001b */
[----:B------:R-:W-:Y:S01]  /*98c00*/  STL.64 [R1+0x6c10], R10 ;  /* 0x006c100a01007387 */ /* 0x000fe20000100a00 */
[----:B------:R-:W-:Y:S02]  /*98c10*/  STL.64 [R1+0x6c08], R8 ;  /* 0x006c080801007387 */ /* 0x000fe40000100a00 */
[----:B---3--:R-:W-:Y:S02]  /*98c20*/  IMAD.MOV.U32 R24, RZ, RZ, R4 ;  /* 0x000000ffff187224 */ /* 0x008fe400078e0004 */
[----:B------:R-:W-:Y:S01]  /*98c30*/  IMAD.MOV.U32 R25, RZ, RZ, R5 ;  /* 0x000000ffff197224 */ /* 0x000fe200078e0005 */
[----:B------:R-:W3:Y:S01]  /*98c40*/  LDL.LU R4, [R1+0x6c6c] ;  /* 0x006c6c0001047983 */ /* 0x000ee20000300800 */
[----:B------:R-:W4:Y:S03]  /*98c50*/  LDL.LU R5, [R1+0x6c68] ;  /* 0x006c680001057983 */ /* 0x000f260000300800 */
[----:B------:R-:W-:Y:S01]  /*98c60*/  STL.64 [R1+0x6bb8], R24 ;  /* 0x006bb81801007387 */ /* 0x000fe20000100a00 */
[----:B------:R-:W-:Y:S02]  /*98c70*/  STL.64 [R1+0x6b90], R18 ;  /* 0x006b901201007387 */ /* 0x000fe40000100a00 */
[----:B------:R0:W-:Y:S02]  /*98c80*/  STL.64 [R1+0x6b88], R16 ;  /* 0x006b881001007387 */ /* 0x0001e40000100a00 */
[----:B0-----:R-:W4:Y:S01]  /*98c90*/  LDL.LU R16, [R1+0x380] ;  /* 0x0003800001107983 */ /* 0x001f220000300800 */
[----:B------:R-:W4:Y:S02]  /*98ca0*/  LDL.LU R17, [R1+0x384] ;  /* 0x0003840001117983 */ /* 0x000f240000300800 */
[----:B------:R-:W4:Y:S02]  /*98cb0*/  LDL.LU R18, [R1+0x388] ;  /* 0x0003880001127983 */ /* 0x000f240000300800 */
[----:B------:R-:W4:Y:S02]  /*98cc0*/  LDL.LU R19, [R1+0x38c] ;  /* 0x00038c0001137983 */ /* 0x000f240000300800 */
[----:B--2---:R-:W-:-:S02]  /*98cd0*/  IMAD.MOV.U32 R24, RZ, RZ, R7 ;  /* 0x000000ffff187224 */ /* 0x004fc400078e0007 */
[----:B------:R-:W-:-:S05]  /*98ce0*/  IMAD.MOV.U32 R25, RZ, RZ, R6 ;  /* 0x000000ffff197224 */ /* 0x000fca00078e0006 */
[----:B------:R3:W-:Y:S02]  /*98cf0*/  STL.64 [R1+0x6bd0], R24 ;  /* 0x006bd01801007387 */ /* 0x0007e40000100a00 */
[----:B---3--:R-:W-:Y:S02]  /*98d00*/  IMAD.MOV.U32 R25, RZ, RZ, R4 ;  /* 0x000000ffff197224 */ /* 0x008fe400078e0004 */
[----:B----4-:R-:W-:-:S05]  /*98d10*/  IMAD.MOV.U32 R24, RZ, RZ, R5 ;  /* 0x000000ffff187224 */ /* 0x010fca00078e0005 */
[----:B------:R-:W-:Y:S04]  /*98d20*/  STL.64 [R1+0x6bf8], R24 ;  /* 0x006bf81801007387 */ /* 0x000fe80000100a00 */
[----:B------:R-:W-:Y:S01]  /*98d30*/  STL.64 [R1+0x6bb0], R18 ;  /* 0x006bb01201007387 */ /* 0x000fe20000100a00 */
[----:B------:R0:W-:Y:S03]  /*98d40*/  STL.64 [R1+0x6ba8], R16 ;  /* 0x006ba81001007387 */ /* 0x0001e60000100a00 */
[----:B0-----:R-:W2:Y:S01]  /*98d50*/  LDL.LU R16, [R1+0x390] ;  /* 0x0003900001107983 */ /* 0x001ea20000300800 */
[----:B------:R-:W2:Y:S02]  /*98d60*/  LDL.LU R17, [R1+0x394] ;  /* 0x0003940001117983 */ /* 0x000ea40000300800 */
[----:B------:R-:W3:Y:S02]  /*98d70*/  LDL.LU R18, [R1+0x398] ;  /* 0x0003980001127983 */ /* 0x000ee40000300800 */
[----:B------:R-:W3:Y:S01]  /*98d80*/  LDL.LU R19, [R1+0x39c] ;  /* 0x00039c0001137983 */ /* 0x000ee20000300800 */
[----:B------:R-:W4:Y:S04]  /*98d90*/  LDL.64 R8, [R1+0x60] ;  /* 0x0000600001087983 */ /* 0x000f280000100a00 */
[----:B------:R-:W2:Y:S04]  /*98da0*/  LDL R4, [R1+0x40] ;  /* 0x0000400001047983 */ /* 0x000ea80000100800 */
[----:B------:R-:W2:Y:S04]  /*98db0*/  LDL R5, [R1+0x44] ;  /* 0x0000440001057983 */ /* 0x000ea80000100800 */
[----:B----4-:R0:W-:Y:S04]  /*98dc0*/  STL.64 [R1+0x6c28], R8 ;  /* 0x006c280801007387 */ /* 0x0101e80000100a00 */
[----:B0-----:R-:W4:Y:S04]  /*98dd0*/  LDL R8, [R1+0x70] ;  /* 0x0000700001087983 */ /* 0x001f280000100800 */
[----:B------:R-:W4:Y:S04]  /*98de0*/  LDL R9, [R1+0x74] ;  /* 0x0000740001097983 */ /* 0x000f280000100800 */
[----:B----4-:R0:W-:Y:S04]  /*98df0*/  STL.64 [R1+0x6c48], R8 ;  /* 0x006c480801007387 */ /* 0x0101e80000100a00 */
[----:B0-----:R-:W4:Y:S01]  /*98e00*/  LDL.LU R8, [R1+0x3f0] ;  /* 0x0003f00001087983 */ /* 0x001f220000300800 */
[----:B------:R-:W4:Y:S02]  /*98e10*/  LDL.LU R9, [R1+0x3f4] ;  /* 0x0003f40001097983 */ /* 0x000f240000300800 */
[----:B------:R-:W2:Y:S02]  /*98e20*/  LDL.LU R10, [R1+0x3f8] ;  /* 0x0003f800010a7983 */ /* 0x000ea40000300800 */
[----:B------:R-:W2:Y:S02]  /*98e30*/  LDL.LU R11, [R1+0x3fc] ;  /* 0x0003fc00010b7983 */ /* 0x000ea40000300800 */
[----:B--2---:R-:W-:Y:S01]  /*98e40*/  STL.64 [R1+0x6c58], R10 ;  /* 0x006c580a01007387 */ /* 0x004fe20000100a00 */
[----:B----4-:R0:W-:Y:S02]  /*98e50*/  STL.64 [R1+0x6c50], R8 ;  /* 0x006c500801007387 */ /* 0x0101e40000100a00 */
[----:B------:R-:W2:Y:S01]  /*98e60*/  LDL.64 R12, [R1+0x80] ;  /* 0x00008000010c7983 */ /* 0x000ea20000100a00 */
[----:B0-----:R-:W4:Y:S04]  /*98e70*/  LDL R8, [R1+0x90] ;  /* 0x0000900001087983 */ /* 0x001f280000100800 */
[----:B------:R-:W4:Y:S04]  /*98e80*/  LDL R9, [R1+0x94] ;  /* 0x0000940001097983 */ /* 0x000f280000100800 */
[----:B--2---:R0:W-:Y:S04]  /*98e90*/  STL.64 [R1+0x6c60], R12 ;  /* 0x006c600c01007387 */ /* 0x0041e80000100a00 */
[----:B0-----:R-:W4:Y:S01]  /*98ea0*/  LDL.LU R12, [R1+0x400] ;  /* 0x00040000010c7983 */ /* 0x001f220000300800 */
[----:B------:R-:W4:Y:S02]  /*98eb0*/  LDL.LU R13, [R1+0x404] ;  /* 0x00040400010d7983 */ /* 0x000f240000300800 */
[----:B------:R-:W4:Y:S02]  /*98ec0*/  LDL.LU R14, [R1+0x408] ;  /* 0x00040800010e7983 */ /* 0x000f240000300800 */
[----:B------:R-:W4:Y:S01]  /*98ed0*/  LDL.LU R15, [R1+0x40c] ;  /* 0x00040c00010f7983 */ /* 0x000f220000300800 */
[----:B------:R0:W-:Y:S04]  /*98ee0*/  STL.64 [R1+0x6c00], R4 ;  /* 0x006c000401007387 */ /* 0x0001e80000100a00 */
        /* <DEDUP_REMOVED lines=16> */
[----:B------:R-:W2:Y:S01]  /*98ff0*/  LDL.LU R7, [R1+0x3ec] ;  /* 0x0003ec0001077983 */ /* 0x000ea20000300800 */
[----:B------:R-:W4:Y:S01]  /*99000*/  LDL.LU R24, [R1+0x240] ;  /* 0x0002400001187983 */ /* 0x000f220000300800 */
[----:B------:R-:W4:Y:S02]  /*99010*/  LDL.LU R25, [R1+0x244] ;  /* 0x0002440001197983 */ /* 0x000f240000300800 */
[----:B------:R-:W4:Y:S02]  /*99020*/  LDL.LU R26, [R1+0x248] ;  /* 0x00024800011a7983 */ /* 0x000f240000300800 */
[----:B------:R-:W4:Y:S01]  /*99030*/  LDL.LU R27, [R1+0x24c] ;  /* 0x00024c00011b7983 */ /* 0x000f220000300800 */
[----:B---3--:R-:W-:Y:S01]  /*99040*/  STL.64 [R1+0x6bc8], R18 ;  /* 0x006bc81201007387 */ /* 0x008fe20000100a00 */
[----:B------:R0:W-:Y:S03]  /*99050*/  STL.64 [R1+0x6bc0], R16 ;  /* 0x006bc01001007387 */ /* 0x0001e60000100a00 */
[----:B0-----:R-:W3:Y:S01]  /*99060*/  LDL.LU R16, [R1+0x3a0] ;  /* 0x0003a00001107983 */ /* 0x001ee20000300800 */
[----:B------:R-:W3:Y:S02]  /*99070*/  LDL.LU R17, [R1+0x3a4] ;  /* 0x0003a40001117983 */ /* 0x000ee40000300800 */
[----:B------:R-:W2:Y:S02]  /*99080*/  LDL.LU R18, [R1+0x3a8] ;  /* 0x0003a80001127983 */ /* 0x000ea40000300800 */
[----:B------:R-:W2:Y:S02]  /*99090*/  LDL.LU R19, [R1+0x3ac] ;  /* 0x0003ac0001137983 */ /* 0x000ea40000300800 */
[----:B--2---:R-:W-:Y:S01]  /*990a0*/  STL.64 [R1+0x6be0], R18 ;  /* 0x006be01201007387 */ /* 0x004fe20000100a00 */
[----:B---3--:R0:W-:Y:S03]  /*990b0*/  STL.64 [R1+0x6bd8], R16 ;  /* 0x006bd81001007387 */ /* 0x0081e60000100a00 */
[----:B0-----:R-:W2:Y:S01]  /*990c0*/  LDL.LU R16, [R1+0x3b0] ;  /* 0x0003b00001107983 */ /* 0x001ea20000300800 */
[----:B------:R-:W2:Y:S02]  /*990d0*/  LDL.LU R17, [R1+0x3b4] ;  /* 0x0003b40001117983 */ /* 0x000ea40000300800 */
[----:B------:R-:W2:Y:S02]  /*990e0*/  LDL.LU R18, [R1+0x3b8] ;  /* 0x0003b80001127983 */ /* 0x000ea40000300800 */
[----:B------:R-:W2:Y:S01]  /*990f0*/  LDL.LU R19, [R1+0x3bc] ;  /* 0x0003bc0001137983 */ /* 0x000ea20000300800 */
[----:B------:R-:W3:Y:S01]  /*99100*/  LDL.LU.64 R12, [R1+0x6c60] ;  /* 0x006c6000010c7983 */ /* 0x000ee20000300a00 */
[----:B------:R-:W-:Y:S02]  /*99110*/  STL.64 [R1+0x400], R8 ;  /* 0x0004000801007387 */ /* 0x000fe40000100a00 */
[----:B------:R0:W-:Y:S02]  /*99120*/  STL.64 [R1+0x408], R10 ;  /* 0x0004080a01007387 */ /* 0x0001e40000100a00 */
[----:B0-----:R-:W3:Y:S01]  /*99130*/  LDL.LU.64 R10, [R1+0x6c58] ;  /* 0x006c5800010a7983 */ /* 0x001ee20000300a00 */
[----:B------:R-:W3:Y:S02]  /*99140*/  LDL.LU.64 R8, [R1+0x6c50] ;  /* 0x006c500001087983 */ /* 0x000ee40000300a00 */
[C---:B---3--:R-:W-:Y:S11]  /*99150*/  HMMA.16816.F32 R8, R20.reuse, R12, R8 ;  /* 0x0000000c1408723c */ /* 0x048ff60000001808 */
[----:B------:R-:W-:Y:S11]  /*99160*/  @!UPT UIADD3 URZ, URZ, URZ, URZ ;  /* 0x0000003f3f3ff290 */ /* 0x000ff6000fffe03f */
[----:B------:R-:W-:Y:S01]  /*99170*/  @!UPT UIADD3 URZ, URZ, URZ, URZ ;  /* 0x0000003f3f3ff290 */ /* 0x000fe2000fffe03f */
[----:B------:R0:W-:Y:S01]  /*99180*/  STL.64 [R1+0x3f0], R8 ;  /* 0x0003f00801007387 */ /* 0x0001e20000100a00 */
[----:B------:R1:W-:Y:S03]  /*99190*/  STL.64 [R1+0x3f8], R10 ;  /* 0x0003f80a01007387 */ /* 0x0003e60000100a00 */
[----:B0-----:R-:W1:Y:S01]  /*991a0*/  LDL.LU.64 R8, [R1+0x6c48] ;  /* 0x006c480001087983 */ /* 0x001e620000300a00 */
[----:B------:R-:W-:Y:S02]  /*991b0*/  IMAD.MOV.U32 R2, RZ, RZ, R12 ;  /* 0x000000ffff027224 */ /* 0x000fe400078e000c */
[----:B------:R-:W-:Y:S02]  /*991c0*/  IMAD.MOV.U32 R12, RZ, RZ, R13 ;  /* 0x000000ffff0c7224 */ /* 0x000fe400078e000d */
[----:B------:R-:W3:Y:S01]  /*991d0*/  LDL.LU R13, [R1+0x6c40] ;  /* 0x006c4000010d7983 */ /* 0x000ee20000300800 */
[C---:B-1----:R-:W-:Y:S03]  /*991e0*/  HMMA.16816.F32 R8, R20.reuse, R8, R4 ;  /* 0x000000081408723c */ /* 0x042fe60000001804 */
[----:B------:R-:W2:Y:S01]  /*991f0*/  LDL.LU.64 R6, [R1+0x6c38] ;  /* 0x006c380001067983 */ /* 0x000ea20000300a00 */
[----:B------:R-:W2:Y:S11]  /*99200*/  LDL.LU.64 R4, [R1+0x6c30] ;  /* 0x006c300001047983 */ /* 0x000eb60000300a00 */
[----:B------:R-:W-:Y:S09]  /*99210*/  @!UPT UIADD3 URZ, URZ, URZ, URZ ;  /* 0x0000003f3f3ff290 */ /* 0x000ff2000fffe03f */
[----:B------:R-:W-:Y:S02]  /*99220*/  IMAD.MOV.U32 R15, RZ, RZ, R8 ;  /* 0x000000ffff0f7224 */ /* 0x000fe400078e0008 */
[----:B------:R-:W-:Y:S02]  /*99230*/  IMAD.MOV.U32 R14, RZ, RZ, R9 ;  /* 0x000000ffff0e7224 */ /* 0x000fe400078e0009 */
[----:B------:R-:W2:Y:S01]  /*99240*/  LDL.LU.64 R8, [R1+0x6c28] ;  /* 0x006c280001087983 */ /* 0x000ea20000300a00 */
[----:B------:R-:W-:Y:S02]  /*99250*/  IMAD.MOV.U32 R29, RZ, RZ, R11 ;  /* 0x000000ffff1d7224 */ /* 0x000fe400078e000b */
[----:B------:R-:W-:Y:S02]  /*99260*/  IMAD.MOV.U32 R28, RZ, RZ, R10 ;  /* 0x000000ffff1c7224 */ /* 0x000fe400078e000a */
[----:B------:R-:W-:Y:S01]  /*99270*/  STL [R1+0x6904], R14 ;  /* 0x0069040e01007387 */ /* 0x000fe20000100800 */
[----:B------:R0:W-:Y:S01]  /*99280*/  STL [R1+0x6900], R15 ;  /* 0x0069000f01007387 */ /* 0x0001e20000100800 */
[----:B------:R-:W-:Y:S02]  /*99290*/  STL [R1+0x683c], R29 ;  /* 0x00683c1d01007387 */ /* 0x000fe40000100800 */
[----:B------:R-:W-:Y:S01]  /*992a0*/  STL [R1+0x6838], R28 ;  /* 0x0068381c01007387 */ /* 0x000fe20000100800 */
[----:B--2---:R-:W-:Y:S01]  /*992b0*/  HMMA.16816.F32 R4, R20, R8, R4 ;  /* 0x000000081404723c */ /* 0x004fe20000001804 */
[----:B0-----:R-:W-:-:S02]  /*992c0*/  IMAD.MOV.U32 R15, RZ, RZ, R8 ;  /* 0x000000ffff0f7224 */ /* 0x001fc400078e0008 */
        /* <DEDUP_REMOVED lines=8> */
[C---:B--2---:R-:W-:Y:S11]  /*99350*/  HMMA.16816.F32 R4, R20.reuse, R8, R4 ;  /* 0x000000081404723c */ /* 0x044ff60000001804 */
[----:B------:R-:W-:Y:S11]  /*99360*/  @!UPT UIADD3 URZ, URZ, URZ, URZ ;  /* 0x0000003f3f3ff290 */ /* 0x000ff6000fffe03f */
[----:B------:R-:W-:Y:S01]  /*99370*/  @!UPT UIADD3 URZ, URZ, URZ, URZ ;  /* 0x0000003f3f3ff290 */ /* 0x000fe2000fffe03f */
[----:B------:R0:W-:Y:S01]  /*99380*/  STL.64 [R1+0x3c0], R4 ;  /* 0x0003c00401007387 */ /* 0x0001e20000100a00 */
[----:B------:R1:W-:Y:S03]  /*99390*/  STL.64 [R1+0x3c8], R6 ;  /* 0x0003c80601007387 */ /* 0x0003e60000100a00 */
[----:B0-----:R-:W4:Y:S01]  /*993a0*/  LDL.LU.64 R4, [R1+0x6c00] ;  /* 0x006c000001047983 */ /* 0x001f220000300a00 */
[----:B------:R-:W-:Y:S01]  /*993b0*/  STL.64 [R1+0x6ab8], R8 ;  /* 0x006ab80801007387 */ /* 0x000fe20000100a00 */
[----:B----4-:R-:W-:Y:S02]  /*993c0*/  HMMA.16816.F32 R20, R20, R4, R24 ;  /* 0x000000041414723c */ /* 0x010fe40000001818 */
[----:B------:R-:W2:Y:S01]  /*993d0*/  LDL.LU.64 R24, [R1+0x6bf8] ;  /* 0x006bf80001187983 */ /* 0x000ea20000300a00 */
[----:B-1----:R-:W2:Y:S02]  /*993e0*/  LDL.LU.64 R6, [R1+0x6bf0] ;  /* 0x006bf00001067983 */ /* 0x002ea40000300a00 */
[----:B------:R-:W2:Y:S11]  /*993f0*/  LDL.LU.64 R4, [R1+0x6be8] ;  /* 0x006be80001047983 */ /* 0x000eb60000300a00 */
[----:B------:R-:W-:Y:S07]  /*99400*/  @!UPT UIADD3 URZ, URZ, URZ, URZ ;  /* 0x0000003f3f3ff290 */ /* 0x000fee000fffe03f */
[----:B------:R0:W-:Y:S01]  /*99410*/  STL.64 [R1+0x240], R20 ;  /* 0x0002401401007387 */ /* 0x0001e20000100a00 */
[----:B------:R1:W-:Y:S03]  /*99420*/  STL.64 [R1+0x248], R22 ;  /* 0x0002481601007387 */ /* 0x0003e60000100a00 */
[----:B0-----:R-:W4:Y:S01]  /*99430*/  LDL.LU R20, [R1+0x370] ;  /* 0x0003700001147983 */ /* 0x001f220000300800 */
[----:B------:R-:W4:Y:S02]  /*99440*/  LDL.LU R21, [R1+0x374] ;  /* 0x0003740001157983 */ /* 0x000f240000300800 */
[----:B-1----:R-:W4:Y:S02]  /*99450*/  LDL.LU R22, [R1+0x378] ;  /* 0x0003780001167983 */ /* 0x002f240000300800 */
[----:B------:R-:W4:Y:S01]  /*99460*/  LDL.LU R23, [R1+0x37c] ;  /* 0x00037c0001177983 */ /* 0x000f220000300800 */
[C---:B--2---:R-:W-:Y:S01]  /*99470*/  HMMA.16816.F32 R24, R4.reuse, R24, R16 ;  /* 0x000000180418723c */ /* 0x044fe20000001810 */
[----:B------:R-:W2:Y:S01]  /*99480*/  LDL.LU.64 R18, [R1+0x6be0] ;  /* 0x006be00001127983 */ /* 0x000ea20000300a00 */
[----:B------:R-:W2:Y:S11]  /*99490*/  LDL.LU.64 R16, [R1+0x6bd8] ;  /* 0x006bd80001107983 */ /* 0x000eb60000300a00 */
[----:B------:R-:W-:Y:S10]  /*994a0*/  @!UPT UIADD3 URZ, URZ, URZ, URZ ;  /* 0x0000003f3f3ff290 */ /* 0x000ff4000fffe03f */
[----:B------:R0:W-:Y:S01]  /*994b0*/  STL.64 [R1+0x3b0], R24 ;  /* 0x0003b01801007387 */ /* 0x0001e20000100a00 */
[----:B------:R2:W-:Y:S03]  /*994c0*/  STL.64 [R1+0x3b8], R26 ;  /* 0x0003b81a01007387 */ /* 0x0005e60000100a00 */
        /* <DEDUP_REMOVED lines=24> */
[----:B------:R0:W-:Y:S02]  /*99650*/  STL.64 [R1+0x6a80], R24 ;  /* 0x006a801801007387 */ /* 0x0001e40000100a00 */
[----:B0-----:R-:W2:Y:S01]  /*99660*/  LDL.LU.64 R24, [R1+0x20] ;  /* 0x0000200001187983 */ /* 0x001ea20000300a00 */
[----:B----4-:R-:W-:Y:S03]  /*99670*/  HMMA.16816.F32 R20, R4, R16, R20 ;  /* 0x000000100414723c */ /* 0x010fe60000001814 */
[----:B--2---:R0:W-:Y:S04]  /*99680*/  STL.64 [R1+0x6ab0], R24 ;  /* 0x006ab01801007387 */ /* 0x0041e80000100a00 */
[----:B0-----:R-:W2:Y:S11]  /*99690*/  LDL.LU R24, [R1+0x2d0] ;  /* 0x0002d00001187983 */ /* 0x001eb60000300800 */
[----:B------:R-:W-:Y:S05]  /*996a0*/  @!UPT UIADD3 URZ, URZ, URZ, URZ ;  /* 0x0000003f3f3ff290 */ /* 0x000fea000fffe03f */
[----:B------:R-:W-:Y:S02]  /*996b0*/  STL.64 [R1+0x370], R20 ;  /* 0x0003701401007387 */ /* 0x000fe40000100a00 */
[----:B------:R-:W-:Y:S02]  /*996c0*/  STL.64 [R1+0x378], R22 ;  /* 0x0003781601007387 */ /* 0x000fe40000100a00 */
[----:B------:R-:W2:Y:S01]  /*996d0*/  LDL.LU R25, [R1+0x2d4] ;  /* 0x0002d40001197983 */ /* 0x000ea20000300800 */
[----:B------:R-:W4:Y:S01]  /*996e0*/  LDL.LU R26, [R1+0x2d8] ;  /* 0x0002d800011a7983 */ /* 0x000f220000300800 */
[----:B------:R-:W4:Y:S02]  /*996f0*/  LDL.LU R27, [R1+0x2dc] ;  /* 0x0002dc00011b7983 */ /* 0x000f240000300800 */
[----:B------:R-:W-:Y:S02]  /*99700*/  IMAD.MOV.U32 R8, RZ, RZ, R15 ;  /* 0x000000ffff087224 */ /* 0x000fe400078e000f */
[----:B------:R-:W-:Y:S01]  /*99710*/  IMAD.MOV.U32 R9, RZ, RZ, R14 ;  /* 0x000000ffff097224 */ /* 0x000fe200078e000e */
[----:B----4-:R-:W-:Y:S01]  /*99720*/  STL.64 [R1+0x6ac8], R26 ;  /* 0x006ac81a01007387 */ /* 0x010fe20000100a00 */
[----:B--2---:R-:W-:Y:S03]  /*99730*/  STL.64 [R1+0x6ac0], R24 ;  /* 0x006ac01801007387 */ /* 0x004fe60000100a00 */
[----:B------:R0:W-:Y:S02]  /*99740*/  STL.64 [R1+0x6ad0], R8 ;  /* 0x006ad00801007387 */ /* 0x0001e40000100a00 */
[----:B0-----:R-:W2:Y:S04]  /*99750*/  LDL.64 R8, [R1+0x70] ;  /* 0x0000700001087983 */ /* 0x001ea80000100a00 */
[----:B--2---:R0:W-:Y:S01]  /*99760*/  STL.64 [R1+0x6ae8], R8 ;  /* 0x006ae80801007387 */ /* 0x0041e20000100a00 */
[----:B------:R-:W2:Y:S02]  /*99770*/  LDL.LU R24, [R1+0x2e0] ;  /* 0x0002e00001187983 */ /* 0x000ea40000300800 */
[----:B------:R-:W2:Y:S02]  /*99780*/  LDL.LU R25, [R1+0x2e4] ;  /* 0x0002e40001197983 */ /* 0x000ea40000300800 */
[----:B------:R-:W4:Y:S01]  /*99790*/  LDL.LU R26, [R1+0x2e8] ;  /* 0x0002e800011a7983 */ /* 0x000f220000300800 */
[----:B------:R-:W4:Y:S01]  /*997a0*/  LDL.LU R27, [R1+0x2ec] ;  /* 0x0002ec00011b7983 */ /* 0x000f220000300800 */
[----:B0-----:R-:W-:-:S02]  /*997b0*/  IMAD.MOV.U32 R8, RZ, RZ, R2 ;  /* 0x000000ffff087224 */ /* 0x001fc400078e0002 */
[----:B------:R-:W-:Y:S01]  /*997c0*/  IMAD.MOV.U32 R9, RZ, RZ, R12 ;  /* 0x000000ffff097224 */ /* 0x000fe200078e000c */
[----:B------:R-:W2:Y:S01]  /*997d0*/  LDL.LU R2, [R1+0x6b80] ;  /* 0x006b800001027983 */ /* 0x000ea20000300800 */
[----:B------:R-:W2:Y:S03]  /*997e0*/  LDL.LU R12, [R1+0x6b7c] ;  /* 0x006b7c00010c7983 */ /* 0x000ea60000300800 */
[----:B------:R0:W-:Y:S04]  /*997f0*/  STL.64 [R1+0x6b00], R8 ;  /* 0x006b000801007387 */ /* 0x0001e80000100a00 */
[----:B0-----:R-:W2:Y:S04]  /*99800*/  LDL.64 R8, [R1+0x90] ;  /* 0x0000900001087983 */ /* 0x001ea80000100a00 */
[----:B--2---:R3:W-:Y:S02]  /*99810*/  STL.64 [R1+0x6b18], R8 ;  /* 0x006b180801007387 */ /* 0x0047e40000100a00 */
[----:B---3--:R-:W-:-:S02]  /*99820*/  IMAD.MOV.U32 R8, RZ, RZ, R13 ;  /* 0x000000ffff087224 */ /* 0x008fc400078e000d */
[----:B------:R-:W-:Y:S01]  /*99830*/  IMAD.MOV.U32 R9, RZ, RZ, R11 ;  /* 0x000000ffff097224 */ /* 0x000fe200078e000b */
[----:B------:R-:W2:Y:S04]  /*99840*/  LDL.LU R13, [R1+0x6b78] ;  /* 0x006b7800010d7983 */ /* 0x000ea80000300800 */
[----:B------:R-:W-:Y:S01]  /*99850*/  STL.64 [R1+0x6b30], R8 ;  /* 0x006b300801007387 */ /* 0x000fe20000100a00 */
[----:B----4-:R-:W-:Y:S02]  /*99860*/  STL.64 [R1+0x6ae0], R26 ;  /* 0x006ae01a01007387 */ /* 0x010fe40000100a00 */
[----:B------:R0:W-:Y:S02]  /*99870*/  STL.64 [R1+0x6ad8], R24 ;  /* 0x006ad81801007387 */ /* 0x0001e40000100a00 */
[----:B0-----:R-:W3:Y:S01]  /*99880*/  LDL.LU R24, [R1+0x2f0] ;  /* 0x0002f00001187983 */ /* 0x001ee20000300800 */
[----:B------:R-:W3:Y:S02]  /*99890*/  LDL.LU R25, [R1+0x2f4] ;  /* 0x0002f40001197983 */ /* 0x000ee40000300800 */
[----:B------:R-:W4:Y:S02]  /*998a0*/  LDL.LU R26, [R1+0x2f8] ;  /* 0x0002f800011a7983 */ /* 0x000f240000300800 */
[----:B------:R-:W4:Y:S01]  /*998b0*/  LDL.LU R27, [R1+0x2fc] ;  /* 0x0002fc00011b7983 */ /* 0x000f220000300800 */
[----:B------:R-:W2:Y:S04]  /*998c0*/  LDL.64 R8, [R1+0xb0] ;  /* 0x0000b00001087983 */ /* 0x000ea80000100a00 */
[----:B--2---:R-:W-:Y:S01]  /*998d0*/  STL.64 [R1+0x6b48], R8 ;  /* 0x006b480801007387 */ /* 0x004fe20000100a00 */
[----:B----4-:R-:W-:Y:S02]  /*998e0*/  STL.64 [R1+0x6af8], R26 ;  /* 0x006af81a01007387 */ /* 0x010fe40000100a00 */
[----:B---3--:R0:W-:Y:S02]  /*998f0*/  STL.64 [R1+0x6af0], R24 ;  /* 0x006af01801007387 */ /* 0x0081e40000100a00 */
[----:B0-----:R-:W2:Y:S01]  /*99900*/  LDL.LU R24, [R1+0x300] ;  /* 0x0003000001187983 */ /* 0x001ea20000300800 */
[----:B------:R-:W2:Y:S02]  /*99910*/  LDL.LU R25, [R1+0x304] ;  /* 0x0003040001197983 */ /* 0x000ea40000300800 */
[----:B------:R-:W3:Y:S02]  /*99920*/  LDL.LU R26, [R1+0x308] ;  /* 0x00030800011a7983 */ /* 0x000ee40000300800 */
[----:B------:R-:W3:Y:S02]  /*99930*/  LDL.LU R27, [R1+0x30c] ;  /* 0x00030c00011b7983 */ /* 0x000ee40000300800 */
[----:B------:R-:W-:-:S02]  /*99940*/  IMAD.MOV.U32 R8, RZ, RZ, R10 ;  /* 0x000000ffff087224 */ /* 0x000fc400078e000a */
[----:B------:R-:W-:-:S05]  /*99950*/  IMAD.MOV.U32 R9, RZ, RZ, R3 ;  /* 0x000000ffff097224 */ /* 0x000fca00078e0003 */
[----:B------:R-:W-:Y:S04]  /*99960*/  STL.64 [R1+0x6b60], R8 ;  /* 0x006b600801007387 */ /* 0x000fe80000100a00 */
[----:B---3--:R-:W-:Y:S01]  /*99970*/  STL.64 [R1+0x6b10], R26 ;  /* 0x006b101a01007387 */ /* 0x008fe20000100a00 */
[----:B--2---:R0:W-:Y:S03]  /*99980*/  STL.64 [R1+0x6b08], R24 ;  /* 0x006b081801007387 */ /* 0x0041e60000100a00 */
[----:B0-----:R-:W2:Y:S01]  /*99990*/  LDL.LU R24, [R1+0x310] ;  /* 0x0003100001187983 */ /* 0x001ea20000300800 */
[----:B------:R-:W2:Y:S02]  /*999a0*/  LDL.LU R25, [R1+0x314] ;  /* 0x0003140001197983 */ /* 0x000ea40000300800 */
[----:B------:R-:W3:Y:S02]  /*999b0*/  LDL.LU R26, [R1+0x318] ;  /* 0x00031800011a7983 */ /* 0x000ee40000300800 */
[----:B------:R-:W3:Y:S01]  /*999c0*/  LDL.LU R27, [R1+0x31c] ;  /* 0x00031c00011b7983 */ /* 0x000ee20000300800 */
[----:B------:R-:W4:Y:S01]  /*999d0*/  LDL.LU R20, [R1+0x360] ;  /* 0x0003600001147983 */ /* 0x000f220000300800 */
[----:B------:R-:W4:Y:S02]  /*999e0*/  LDL.LU R21, [R1+0x364] ;  /* 0x0003640001157983 */ /* 0x000f240000300800 */
[----:B------:R-:W4:Y:S02]  /*999f0*/  LDL.LU R22, [R1+0x368] ;  /* 0x0003680001167983 */ /* 0x000f240000300800 */
[----:B------:R-:W-:Y:S01]  /*99a00*/  IMAD.MOV.U32 R9, RZ, RZ, R0 ;  /* 0x000000ffff097224 */ /* 0x000fe200078e0000 */
[----:B------:R-:W4:Y:S01]  /*99a10*/  LDL.LU R23, [R1+0x36c] ;  /* 0x00036c0001177983 */ /* 0x000f220000300800 */
[----:B------:R-:W4:Y:S03]  /*99a20*/  LDL R0, [R1+0x9dc] ;  /* 0x0009dc0001007983 */ /* 0x000f260000100800 */
[----:B---3--:R-:W-:Y:S01]  /*99a30*/  STL.64 [R1+0x6b28], R26 ;  /* 0x006b281a01007387 */ /* 0x008fe20000100a00 */
[----:B--2---:R0:W-:Y:S03]  /*99a40*/  STL.64 [R1+0x6b20], R24 ;  /* 0x006b201801007387 */ /* 0x0041e60000100a00 */
        /* <DEDUP_REMOVED lines=15> */
[----:B------:R-:W3:Y:S01]  /*99b40*/  LDL.LU R27, [R1+0x34c] ;  /* 0x00034c00011b7983 */ /* 0x000ee20000300800 */
[C---:B----4-:R-:W-:Y:S01]  /*99b50*/  HMMA.16816.F32 R20, R4.reuse, R12, R20 ;  /* 0x0000000c0414723c */ /* 0x050fe20000001814 */
[----:B------:R-:W-:Y:S01]  /*99b60*/  IMAD.MOV.U32 R8, RZ, RZ, R2 ;  /* 0x000000ffff087224 */ /* 0x000fe200078e0002 */
[----:B---3--:R-:W-:Y:S01]  /*99b70*/  STL.64 [R1+0x6b70], R26 ;  /* 0x006b701a01007387 */ /* 0x008fe20000100a00 */
[----:B--2---:R0:W-:Y:S03]  /*99b80*/  STL.64 [R1+0x6b68], R24 ;  /* 0x006b681801007387 */ /* 0x0041e60000100a00 */
[----:B0-----:R-:W2:Y:S01]  /*99b90*/  LDL.LU R24, [R1+0x350] ;  /* 0x0003500001187983 */ /* 0x001ea20000300800 */
[----:B------:R-:W2:Y:S02]  /*99ba0*/  LDL.LU R25, [R1+0x354] ;  /* 0x0003540001197983 */ /* 0x000ea40000300800 */
[----:B------:R-:W2:Y:S02]  /*99bb0*/  LDL.LU R26, [R1+0x358] ;  /* 0x00035800011a7983 */ /* 0x000ea40000300800 */
[----:B------:R-:W2:Y:S01]  /*99bc0*/  LDL.LU R27, [R1+0x35c] ;  /* 0x00035c00011b7983 */ /* 0x000ea20000300800 */
[----:B------:R-:W-:Y:S01]  /*99bd0*/  STL.64 [R1+0x6a78], R18 ;  /* 0x006a781201007387 */ /* 0x000fe20000100a00 */
[----:B------:R0:W-:Y:S03]  /*99be0*/  STL.64 [R1+0x6a70], R16 ;  /* 0x006a701001007387 */ /* 0x0001e60000100a00 */
[----:B0-----:R-:W3:Y:S01]  /*99bf0*/  LDL.LU R16, [R1+0x230] ;  /* 0x0002300001107983 */ /* 0x001ee20000300800 */
[----:B------:R-:W3:Y:S02]  /*99c00*/  LDL.LU R17, [R1+0x234] ;  /* 0x0002340001117983 */ /* 0x000ee40000300800 */
[----:B------:R-:W3:Y:S02]  /*99c10*/  LDL.LU R18, [R1+0x238] ;  /* 0x0002380001127983 */ /* 0x000ee40000300800 */
[----:B------:R-:W3:Y:S02]  /*99c20*/  LDL.LU R19, [R1+0x23c] ;  /* 0x00023c0001137983 */ /* 0x000ee40000300800 */
[----:B------:R-:W-:Y:S01]  /*99c30*/  STL.64 [R1+0x360], R20 ;  /* 0x0003601401007387 */ /* 0x000fe20000100a00 */
[----:B------:R-:W-:Y:S02]  /*99c40*/  STL.64 [R1+0x368], R22 ;  /* 0x0003681601007387 */ /* 0x000fe40000100a00 */
[----:B------:R-:W0:Y:S02]  /*99c50*/  LDSM.16.MT88.4 R20, [R0+0x43000] ;  /* 0x043000000014783b */ /* 0x000e240000004200 */
[----:B0-----:R-:W-:Y:S02]  /*99c60*/  STL.64 [R1+0x69a0], R22 ;  /* 0x0069a01601007387 */ /* 0x001fe40000100a00 */
[----:B------:R0:W-:Y:S02]  /*99c70*/  STL.64 [R1+0x6998], R20 ;  /* 0x0069981401007387 */ /* 0x0001e40000100a00 */
[----:B0-----:R-:W3:Y:S01]  /*99c80*/  LDL.LU.64 R20, [R1+0x40] ;  /* 0x0000400001147983 */ /* 0x001ee20000300a00 */
        /* <DEDUP_REMOVED lines=12> */
[----:B------:R-:W-:Y:S03]  /*99d50*/  STL.64 [R1+0x348], R10 ;  /* 0x0003480a01007387 */ /* 0x000fe60000100a00 */
[----:B0-----:R-:W2:Y:S02]  /*99d60*/  LDL.LU.64 R8, [R1+0x6b48] ;  /* 0x006b480001087983 */ /* 0x001ea40000300a00 */
        /* <DEDUP_REMOVED lines=9> */
[C---:B--2---:R-:W-:Y:S01]  /*99e00*/  HMMA.16816.F32 R8, R4.reuse, R8, R24 ;  /* 0x000000080408723c */ /* 0x044fe20000001818 */
[----:B------:R-:W2:Y:S01]  /*99e10*/  LDL.LU.64 R26, [R1+0x6b28] ;  /* 0x006b2800011a7983 */ /* 0x000ea20000300a00 */
[----:B------:R-:W2:Y:S11]  /*99e20*/  LDL.LU.64 R24, [R1+0x6b20] ;  /* 0x006b200001187983 */ /* 0x000eb60000300a00 */
[----:B------:R-:W-:Y:S10]  /*99e30*/  @!UPT UIADD3 URZ, URZ, URZ, URZ ;  /* 0x0000003f3f3ff290 */ /* 0x000ff4000fffe03f */
        /* <DEDUP_REMOVED lines=13> */
[----:B------:R0:W-:Y:S04]  /*99f10*/  STL.64 [R1+0x6a90], R12 ;  /* 0x006a900c01007387 */ /* 0x0001e80000100a00 */
[----:B0-----:R-:W4:Y:S01]  /*99f20*/  LDL.LU R12, [R1+0x220] ;  /* 0x00022000010c7983 */ /* 0x001f220000300800 */
[----:B------:R-:W4:Y:S02]  /*99f30*/  LDL.LU R13, [R1+0x224] ;  /* 0x00022400010d7983 */ /* 0x000f240000300800 */
[----:B------:R-:W4:Y:S02]  /*99f40*/  LDL.LU R14, [R1+0x228] ;  /* 0x00022800010e7983 */ /* 0x000f240000300800 */
[----:B------:R-:W4:Y:S01]  /*99f50*/  LDL.LU R15, [R1+0x22c] ;  /* 0x00022c00010f7983 */ /* 0x000f220000300800 */
        /* <DEDUP_REMOVED lines=24> */
[----:B------:R-:W2:Y:S11]  /*9a0e0*/  LDL.LU.64 R24, [R1+0x6ab0] ;  /* 0x006ab00001187983 */ /* 0x000eb60000300a00 */
[----:B------:R-:W-:Y:S10]  /*9a0f0*/  @!UPT UIADD3 URZ, URZ, URZ, URZ ;  /* 0x0000003f3f3ff290 */ /* 0x000ff4000fffe03f */
[----:B------:R-:W-:Y:S01]  /*9a100*/  STL.64 [R1+0x2d0], R8 ;  /* 0x0002d00801007387 */ /* 0x000fe20000100a00 */
[----:B------:R0:W-:Y:S03]  /*9a110*/  STL.64 [R1+0x2d8], R10 ;  /* 0x0002d80a01007387 */ /* 0x0001e60000100a00 */
[----:B0-----:R-:W4:Y:S01]  /*9a120*/  LDL.LU.64 R10, [R1+0x6aa8] ;  /* 0x006aa800010a7983 */ /* 0x001f220000300a00 */
[----:B------:R-:W4:Y:S01]  /*9a130*/  LDL.LU.64 R8, [R1+0x6aa0] ;  /* 0x006aa00001087983 */ /* 0x000f220000300a00 */
[----:B---3--:R-:W-:Y:S01]  /*9a140*/  HMMA.16816.F32 R16, R4, R20, R16 ;  /* 0x000000140410723c */ /* 0x008fe20000001810 */
[----:B------:R-:W3:Y:S11]  /*9a150*/  LDL.LU.64 R4, [R1+0x10] ;  /* 0x0000100001047983 */ /* 0x000ef60000300a00 */
[----:B------:R-:W-:Y:S11]  /*9a160*/  @!UPT UIADD3 URZ, URZ, URZ, URZ ;  /* 0x0000003f3f3ff290 */ /* 0x000ff6000fffe03f */
[----:B------:R0:W-:Y:S01]  /*9a170*/  STL.64 [R1+0x230], R16 ;  /* 0x0002301001007387 */ /* 0x0001e20000100a00 */
[----:B------:R1:W-:Y:S03]  /*9a180*/  STL.64 [R1+0x238], R18 ;  /* 0x0002381201007387 */ /* 0x0003e60000100a00 */
[----:B0-----:R-:W3:Y:S01]  /*9a190*/  LDL.LU R16, [R1+0x1f0] ;  /* 0x0001f00001107983 */ /* 0x001ee20000300800 */
[----:B------:R-:W3:Y:S02]  /*9a1a0*/  LDL.LU R17, [R1+0x1f4] ;  /* 0x0001f40001117983 */ /* 0x000ee40000300800 */
[----:B-1----:R-:W3:Y:S02]  /*9a1b0*/  LDL.LU R18, [R1+0x1f8] ;  /* 0x0001f80001127983 */ /* 0x002ee40000300800 */
[----:B------:R-:W3:Y:S01]  /*9a1c0*/  LDL.LU R19, [R1+0x1fc] ;  /* 0x0001fc0001137983 */ /* 0x000ee20000300800 */
[----:B------:R2:W-:Y:S02]  /*9a1d0*/  STL.64 [R1+0x69b8], R20 ;  /* 0x0069b81401007387 */ /* 0x0005e40000100a00 */
[----:B--2---:R-:W-:-:S02]  /*9a1e0*/  IMAD.MOV.U32 R21, RZ, RZ, R24 ;  /* 0x000000ffff157224 */ /* 0x004fc400078e0018 */
[----:B------:R-:W-:Y:S01]  /*9a1f0*/  IMAD.MOV.U32 R20, RZ, RZ, R25 ;  /* 0x000000ffff147224 */ /* 0x000fe200078e0019 */
[----:B----4-:R-:W-:Y:S11]  /*9a200*/  HMMA.16816.F32 R12, R8, R24, R12 ;  /* 0x00000018080c723c */ /* 0x010ff6000000180c */
[----:B------:R-:W-:Y:S11]  /*9a210*/  @!UPT UIADD3 URZ, URZ, URZ, URZ ;  /* 0x0000003f3f3ff290 */ /* 0x000ff6000fffe03f */
[----:B------:R-:W-:Y:S01]  /*9a220*/  @!UPT UIADD3 URZ, URZ, URZ, URZ ;  /* 0x0000003f3f3ff290 */ /* 0x000fe2000fffe03f */
[----:B------:R-:W-:Y:S01]  /*9a230*/  STL.64 [R1+0x220], R12 ;  /* 0x0002200c01007387 */ /* 0x000fe20000100a00 */
[----:B------:R0:W-:Y:S03]  /*9a240*/  STL.64 [R1+0x228], R14 ;  /* 0x0002280e01007387 */ /* 0x0001e60000100a00 */
[----:B0-----:R-:W2:Y:S01]  /*9a250*/  LDL.LU R15, [R1+0x6a98] ;  /* 0x006a9800010f7983 */ /* 0x001ea20000300800 */
[----:B------:R-:W4:Y:S02]  /*9a260*/  LDL.LU.64 R12, [R1+0x6a90] ;  /* 0x006a9000010c7983 */ /* 0x000f240000300a00 */
[----:B------:R-:W2:Y:S02]  /*9a270*/  LDL.LU.64 R26, [R1+0x6a88] ;  /* 0x006a8800011a7983 */ /* 0x000ea40000300a00 */
[----:B------:R-:W2:Y:S01]  /*9a280*/  LDL.LU.64 R24, [R1+0x6a80] ;  /* 0x006a800001187983 */ /* 0x000ea20000300a00 */
[----:B------:R-:W-:Y:S01]  /*9a290*/  STL.64 [R1+0x6a10], R22 ;  /* 0x006a101601007387 */ /* 0x000fe20000100a00 */
[----:B------:R0:W-:Y:S03]  /*9a2a0*/  STL.64 [R1+0x6a08], R20 ;  /* 0x006a081401007387 */ /* 0x0001e60000100a00 */
[----:B0-----:R-:W2:Y:S04]  /*9a2b0*/  LDL.LU.64 R20, [R1+0xa0] ;  /* 0x0000a00001147983 */ /* 0x001ea80000300a00 */
[----:B--2---:R0:W-:Y:S04]  /*9a2c0*/  STL.64 [R1+0x6a20], R20 ;  /* 0x006a201401007387 */ /* 0x0041e80000100a00 */
[----:B0-----:R-:W2:Y:S01]  /*9a2d0*/  LDL.LU R20, [R1+0x210] ;  /* 0x0002100001147983 */ /* 0x001ea20000300800 */
[----:B------:R-:W2:Y:S02]  /*9a2e0*/  LDL.LU R21, [R1+0x214] ;  /* 0x0002140001157983 */ /* 0x000ea40000300800 */
[----:B------:R-:W2:Y:S02]  /*9a2f0*/  LDL.LU R22, [R1+0x218] ;  /* 0x0002180001167983 */ /* 0x000ea40000300800 */
[----:B------:R-:W2:Y:S02]  /*9a300*/  LDL.LU R23, [R1+0x21c] ;  /* 0x00021c0001177983 */ /* 0x000ea40000300800 */
[----:B---3--:R-:W-:-:S02]  /*9a310*/  IMAD.MOV.U32 R29, RZ, RZ, R4 ;  /* 0x000000ffff1d7224 */ /* 0x008fc400078e0004 */
[----:B------:R-:W-:Y:S01]  /*9a320*/  IMAD.MOV.U32 R28, RZ, RZ, R5 ;  /* 0x000000ffff1c7224 */ /* 0x000fe200078e0005 */
[C---:B--2---:R-:W-:Y:S11]  /*9a330*/  HMMA.16816.F32 R20, R8.reuse, R4, R20 ;  /* 0x000000040814723c */ /* 0x044ff60000001814 */
[----:B------:R-:W-:Y:S11]  /*9a340*/  @!UPT UIADD3 URZ, URZ, URZ, URZ ;  /* 0x0000003f3f3ff290 */ /* 0x000ff6000fffe03f */
[----:B------:R-:W-:Y:S01]  /*9a350*/  @!UPT UIADD3 URZ, URZ, URZ, URZ ;  /* 0x0000003f3f3ff290 */ /* 0x000fe2000fffe03f */
[----:B------:R0:W-:Y:S01]  /*9a360*/  STL.64 [R1+0x210], R20 ;  /* 0x0002101401007387 */ /* 0x0001e20000100a00 */
[----:B------:R-:W-:Y:S02]  /*9a370*/  STL.64 [R1+0x218], R22 ;  /* 0x0002181601007387 */ /* 0x000fe40000100a00 */
[----:B------:R-:W2:Y:S02]  /*9a380*/  LDL.LU.64 R4, [R1+0x30] ;  /* 0x0000300001047983 */ /* 0x000ea40000300a00 */
[----:B0-----:R-:W-:Y:S02]  /*9a390*/  IMAD.MOV.U32 R20, RZ, RZ, R3 ;  /* 0x000000ffff147224 */ /* 0x001fe400078e0003 */
[----:B------:R-:W-:Y:S01]  /*9a3a0*/  IMAD.MOV.U32 R21, RZ, RZ, R2 ;  /* 0x000000ffff157224 */ /* 0x000fe200078e0002 */
[----:B--2---:R0:W-:Y:S04]  /*9a3b0*/  STL.64 [R1+0x6a50], R4 ;  /* 0x006a500401007387 */ /* 0x0041e80000100a00 */
[----:B0-----:R-:W2:Y:S01]  /*9a3c0*/  LDL.LU.64 R4, [R1] ;  /* 0x0000000001047983 */ /* 0x001ea20000300a00 */
[----:B------:R0:W-:Y:S03]  /*9a3d0*/  STL.64 [R1+0x6a38], R20 ;  /* 0x006a381401007387 */ /* 0x0001e60000100a00 */
[----:B0-----:R-:W2:Y:S01]  /*9a3e0*/  LDL.LU R20, [R1+0x200] ;  /* 0x0002000001147983 */ /* 0x001ea20000300800 */
[----:B------:R-:W2:Y:S02]  /*9a3f0*/  LDL.LU R21, [R1+0x204] ;  /* 0x0002040001157983 */ /* 0x000ea40000300800 */
[----:B------:R-:W2:Y:S02]  /*9a400*/  LDL.LU R22, [R1+0x208] ;  /* 0x0002080001167983 */ /* 0x000ea40000300800 */
[----:B------:R-:W2:Y:S02]  /*9a410*/  LDL.LU R23, [R1+0x20c] ;  /* 0x00020c0001177983 */ /* 0x000ea40000300800 */
[----:B--2---:R-:W-:Y:S01]  /*9a420*/  HMMA.16816.F32 R20, R8, R4, R20 ;  /* 0x000000040814723c */ /* 0x004fe20000001814 */
[----:B------:R-:W-:-:S02]  /*9a430*/  IMAD.MOV.U32 R2, RZ, RZ, R4 ;  /* 0x000000ffff027224 */ /* 0x000fc400078e0004 */
[----:B------:R-:W-:Y:S11]  /*9a440*/  IMAD.MOV.U32 R3, RZ, RZ, R5 ;  /* 0x000000ffff037224 */ /* 0x000ff600078e0005 */
[----:B------:R-:W-:Y:S09]  /*9a450*/  @!UPT UIADD3 URZ, URZ, URZ, URZ ;  /* 0x0000003f3f3ff290 */ /* 0x000ff2000fffe03f */
[----:B------:R-:W-:Y:S01]  /*9a460*/  STL.64 [R1+0x200], R20 ;  /* 0x0002001401007387 */ /* 0x000fe20000100a00 */
[----:B------:R-:W-:Y:S02]  /*9a470*/  STL.64 [R1+0x208], R22 ;  /* 0x0002081601007387 */ /* 0x000fe40000100a00 */
[----:B------:R-:W2:Y:S02]  /*9a480*/  LDL.LU R4, [R1+0x150] ;  /* 0x0001500001047983 */ /* 0x000ea40000300800 */
[----:B------:R-:W2:Y:S01]  /*9a490*/  LDL.LU R5, [R1+0x154] ;  /* 0x0001540001057983 */ /* 0x000ea20000300800 */
[----:B------:R-:W3:Y:S01]  /*9a4a0*/  LDL.LU R6, [R1+0x158] ;  /* 0x0001580001067983 */ /* 0x000ee20000300800 */
[----:B------:R-:W3:Y:S01]  /*9a4b0*/  LDL.LU R7, [R1+0x15c] ;  /* 0x00015c0001077983 */ /* 0x000ee20000300800 */
[C---:B------:R-:W-:Y:S02]  /*9a4c0*/  HMMA.16816.F32 R16, R8.reuse, R24, R16 ;  /* 0x000000180810723c */ /* 0x040fe40000001810 */
[----:B---3--:R-:W-:Y:S01]  /*9a4d0*/  STL.64 [R1+0x6a68], R6 ;  /* 0x006a680601007387 */ /* 0x008fe20000100a00 */
[----:B--2---:R0:W-:Y:S03]  /*9a4e0*/  STL.64 [R1+0x6a60], R4 ;  /* 0x006a600401007387 */ /* 0x0041e60000100a00 */
[----:B0-----:R-:W2:Y:S01]  /*9a4f0*/  LDL.LU R4, [R1+0x4e0] ;  /* 0x0004e00001047983 */ /* 0x001ea20000300800 */
[----:B------:R-:W2:Y:S02]  /*9a500*/  LDL.LU R5, [R1+0x4e4] ;  /* 0x0004e40001057983 */ /* 0x000ea40000300800 */
[----:B------:R-:W2:Y:S02]  /*9a510*/  LDL.LU R6, [R1+0x4e8] ;  /* 0x0004e80001067983 */ /* 0x000ea40000300800 */
[----:B------:R-:W2:Y:S01]  /*9a520*/  LDL.LU R7, [R1+0x4ec] ;  /* 0x0004ec0001077983 */ /* 0x000ea20000300800 */
[----:B------:R-:W3:Y:S01]  /*9a530*/  LDL R14, [R1+0x9c4] ;  /* 0x0009c400010e7983 */ /* 0x000ee20000100800 */
[----:B------:R-:W2:Y:S10]  /*9a540*/  LDL.LU.64 R20, [R1+0xc0] ;  /* 0x0000c00001147983 */ /* 0x000eb40000300a00 */
[----:B------:R-:W-:Y:S02]  /*9a550*/  STL.64 [R1+0x1f0], R16 ;  /* 0x0001f01001007387 */ /* 0x000fe40000100a00 */
[----:B------:R0:W-:Y:S02]  /*9a560*/  STL.64 [R1+0x1f8], R18 ;  /* 0x0001f81201007387 */ /* 0x0001e40000100a00 */
[----:B0-----:R-:W2:Y:S01]  /*9a570*/  LDL.LU.64 R18, [R1+0x6a78] ;  /* 0x006a780001127983 */ /* 0x001ea20000300a00 */
[----:B------:R-:W2:Y:S02]  /*9a580*/  LDL.LU.64 R16, [R1+0x6a70] ;  /* 0x006a700001107983 */ /* 0x000ea40000300a00 */
[----:B------:R-:W-:Y:S02]  /*9a590*/  STL.64 [R1+0x6950], R26 ;  /* 0x0069501a01007387 */ /* 0x000fe40000100a00 */
[----:B------:R0:W-:Y:S02]  /*9a5a0*/  STL.64 [R1+0x6948], R24 ;  /* 0x0069481801007387 */ /* 0x0001e40000100a00 */
[----:B0-----:R-:W3:Y:S01]  /*9a5b0*/  LDL.LU R24, [R1+0x140] ;  /* 0x0001400001187983 */ /* 0x001ee20000300800 */
[----:B------:R-:W3:Y:S02]  /*9a5c0*/  LDL.LU R25, [R1+0x144] ;  /* 0x0001440001197983 */ /* 0x000ee40000300800 */
[----:B------:R-:W3:Y:S02]  /*9a5d0*/  LDL.LU R26, [R1+0x148] ;  /* 0x00014800011a7983 */ /* 0x000ee40000300800 */
[----:B------:R-:W3:Y:S01]  /*9a5e0*/  LDL.LU R27, [R1+0x14c] ;  /* 0x00014c00011b7983 */ /* 0x000ee20000300800 */
[----:B--2---:R-:W-:Y:S11]  /*9a5f0*/  HMMA.16816.F32 R4, R8, R16, R4 ;  /* 0x000000100804723c */ /* 0x004ff60000001804 */
[----:B------:R-:W-:Y:S11]  /*9a600*/  @!UPT UIADD3 URZ, URZ, URZ, URZ ;  /* 0x0000003f3f3ff290 */ /* 0x000ff6000fffe03f */
[----:B------:R-:W-:Y:S01]  /*9a610*/  @!UPT UIADD3 URZ, URZ, URZ, URZ ;  /* 0x0000003f3f3ff290 */ /* 0x000fe2000fffe03f */
[----:B------:R-:W-:Y:S01]  /*9a620*/  STL.64 [R1+0x1e0], R4 ;  /* 0x0001e00401007387 */ /* 0x000fe20000100a00 */
[----:B------:R0:W-:Y:S03]  /*9a630*/  STL.64 [R1+0x1e8], R6 ;  /* 0x0001e80601007387 */ /* 0x0001e60000100a00 */
[----:B0-----:R-:W4:Y:S01]  /*9a640*/  LDL.LU.64 R6, [R1+0x6a68] ;  /* 0x006a680001067983 */ /* 0x001f220000300a00 */
[----:B------:R-:W4:Y:S02]  /*9a650*/  LDL.LU.64 R4, [R1+0x6a60] ;  /* 0x006a600001047983 */ /* 0x000f240000300a00 */
[----:B------:R-:W-:Y:S02]  /*9a660*/  STL.64 [R1+0x6940], R18 ;  /* 0x0069401201007387 */ /* 0x000fe40000100a00 */
[----:B------:R0:W-:Y:S02]  /*9a670*/  STL.64 [R1+0x6938], R16 ;  /* 0x0069381001007387 */ /* 0x0001e40000100a00 */
[----:B0-----:R-:W-:-:S02]  /*9a680*/  IMAD.MOV.U32 R16, RZ, RZ, R0 ;  /* 0x000000ffff107224 */ /* 0x001fc400078e0000 */
[----:B------:R-:W-:Y:S01]  /*9a690*/  IMAD.MOV.U32 R17, RZ, RZ, R15 ;  /* 0x000000ffff117224 */ /* 0x000fe200078e000f */
[----:B------:R-:W2:Y:S04]  /*9a6a0*/  LDL.LU R0, [R1+0x6a58] ;  /* 0x006a580001007983 */ /* 0x000ea80000300800 */
        /* <DEDUP_REMOVED lines=19> */
[----:B------:R0:W-:Y:S01]  /*9a7e0*/  STL.64 [R1+0x1d0], R4 ;  /* 0x0001d00401007387 */ /* 0x0001e20000100a00 */
[----:B------:R-:W-:Y:S03]  /*9a7f0*/  STL.64 [R1+0x1d8], R6 ;  /* 0x0001d80601007387 */ /* 0x000fe60000100a00 */
[----:B0-----:R-:W3:Y:S01]  /*9a800*/  LDL.LU.64 R4, [R1+0x6a50] ;  /* 0x006a500001047983 */ /* 0x001ee20000300a00 */
[----:B------:R-:W-:Y:S01]  /*9a810*/  IMAD.MOV.U32 R15, RZ, RZ, R21 ;  /* 0x000000ffff0f7224 */ /* 0x000fe200078e0015 */
[C---:B---3--:R-:W-:Y:S11]  /*9a820*/  HMMA.16816.F32 R24, R8.reuse, R4, R24 ;  /* 0x000000040818723c */ /* 0x048ff60000001818 */
[----:B------:R-:W-:Y:S11]  /*9a830*/  @!UPT UIADD3 URZ, URZ, URZ, URZ ;  /* 0x0000003f3f3ff290 */ /* 0x000ff6000fffe03f */
[----:B------:R-:W-:Y:S01]  /*9a840*/  @!UPT UIADD3 URZ, URZ, URZ, URZ ;  /* 0x0000003f3f3ff290 */ /* 0x000fe2000fffe03f */
[----:B------:R-:W-:Y:S01]  /*9a850*/  STL.64 [R1+0x1c0], R24 ;  /* 0x0001c01801007387 */ /* 0x000fe20000100a00 */
[----:B------:R0:W-:Y:S02]  /*9a860*/  STL.64 [R1+0x1c8], R26 ;  /* 0x0001c81a01007387 */ /* 0x0001e40000100a00 */
[----:B0-----:R-:W-:Y:S02]  /*9a870*/  IMAD.MOV.U32 R27, RZ, RZ, R4 ;  /* 0x000000ffff1b7224 */ /* 0x001fe400078e0004 */
[----:B------:R-:W-:Y:S02]  /*9a880*/  IMAD.MOV.U32 R26, RZ, RZ, R5 ;  /* 0x000000ffff1a7224 */ /* 0x000fe400078e0005 */
[----:B------:R0:W1:Y:S01]  /*9a890*/  LDSM.16.MT88.4 R4, [R14+0x43800] ;  /* 0x043800000e04783b */ /* 0x0000620000004200 */
[C---:B--2---:R-:W-:Y:S01]  /*9a8a0*/  HMMA.16816.F32 R16, R8.reuse, R20, R16 ;  /* 0x000000140810723c */ /* 0x044fe20000001810 */
[----:B0-----:R-:W-:Y:S02]  /*9a8b0*/  IMAD.MOV.U32 R14, RZ, RZ, R20 ;  /* 0x000000ffff0e7224 */ /* 0x001fe400078e0014 */
[----:B-1----:R-:W-:Y:S01]  /*9a8c0*/  STL.64 [R1+0x6830], R6 ;  /* 0x0068300601007387 */ /* 0x002fe20000100a00 */
[----:B------:R0:W-:Y:S03]  /*9a8d0*/  STL.64 [R1+0x6828], R4 ;  /* 0x0068280401007387 */ /* 0x0001e60000100a00 */
[----:B0-----:R-:W2:Y:S01]  /*9a8e0*/  LDL.LU R4, [R1+0x530] ;  /* 0x0005300001047983 */ /* 0x001ea20000300800 */
[----:B------:R-:W2:Y:S02]  /*9a8f0*/  LDL.LU R5, [R1+0x534] ;  /* 0x0005340001057983 */ /* 0x000ea40000300800 */
[----:B------:R-:W2:Y:S02]  /*9a900*/  LDL.LU R6, [R1+0x538] ;  /* 0x0005380001067983 */ /* 0x000ea40000300800 */
[----:B------:R-:W2:Y:S11]  /*9a910*/  LDL.LU R7, [R1+0x53c] ;  /* 0x00053c0001077983 */ /* 0x000eb60000300800 */
[----:B------:R-:W-:Y:S01]  /*9a920*/  STL.64 [R1+0x1b0], R16 ;  /* 0x0001b01001007387 */ /* 0x000fe20000100a00 */
[----:B------:R0:W-:Y:S03]  /*9a930*/  STL.64 [R1+0x1b8], R18 ;  /* 0x0001b81201007387 */ /* 0x0001e60000100a00 */
[----:B0-----:R-:W3:Y:S01]  /*9a940*/  LDL.LU.64 R18, [R1+0x6a48] ;  /* 0x006a480001127983 */ /* 0x001ee20000300a00 */
[----:B------:R-:W3:Y:S02]  /*9a950*/  LDL.LU.64 R16, [R1+0x6a40] ;  /* 0x006a400001107983 */ /* 0x000ee40000300a00 */
[----:B------:R-:W3:Y:S02]  /*9a960*/  LDL.LU.64 R20, [R1+0x6a38] ;  /* 0x006a380001147983 */ /* 0x000ee40000300a00 */
[----:B------:R-:W-:Y:S01]  /*9a970*/  STL [R1+0x690c], R15 ;  /* 0x00690c0f01007387 */ /* 0x000fe20000100800 */
[----:B------:R-:W-:Y:S01]  /*9a980*/  STL [R1+0x6908], R14 ;  /* 0x0069080e01007387 */ /* 0x000fe20000100800 */
[C---:B---3--:R-:W-:Y:S03]  /*9a990*/  HMMA.16816.F32 R20, R8.reuse, R20, R16 ;  /* 0x000000140814723c */ /* 0x048fe60000001810 */
[----:B------:R-:W3:Y:S01]  /*9a9a0*/  LDL.LU.64 R18, [R1+0x6a30] ;  /* 0x006a300001127983 */ /* 0x000ee20000300a00 */
[----:B------:R-:W3:Y:S11]  /*9a9b0*/  LDL.LU.64 R16, [R1+0x6a28] ;  /* 0x006a280001107983 */ /* 0x000ef60000300a00 */
[----:B------:R-:W-:Y:S08]  /*9a9c0*/  @!UPT UIADD3 URZ, URZ, URZ, URZ ;  /* 0x0000003f3f3ff290 */ /* 0x000ff0000fffe03f */
[----:B------:R0:W-:Y:S01]  /*9a9d0*/  STL.64 [R1+0x1a0], R20 ;  /* 0x0001a01401007387 */ /* 0x0001e20000100a00 */
[----:B------:R-:W-:Y:S03]  /*9a9e0*/  STL.64 [R1+0x1a8], R22 ;  /* 0x0001a81601007387 */ /* 0x000fe60000100a00 */
[----:B0-----:R-:W3:Y:S02]  /*9a9f0*/  LDL.LU.64 R20, [R1+0x6a20] ;  /* 0x006a200001147983 */ /* 0x001ee40000300a00 */
[C---:B---3--:R-:W-:Y:S11]  /*9aa00*/  HMMA.16816.F32 R16, R8.reuse, R20, R16 ;  /* 0x000000140810723c */ /* 0x048ff60000001810 */
[----:B------:R-:W-:Y:S11]  /*9aa10*/  @!UPT UIADD3 URZ, URZ, URZ, URZ ;  /* 0x0000003f3f3ff290 */ /* 0x000ff6000fffe03f */
[----:B------:R-:W-:Y:S01]  /*9aa20*/  @!UPT UIADD3 URZ, URZ, URZ, URZ ;  /* 0x0000003f3f3ff290 */ /* 0x000fe2000fffe03f */
[----:B------:R0:W-:Y:S01]  /*9aa30*/  STL.64 [R1+0x190], R16 ;  /* 0x0001901001007387 */ /* 0x0001e20000100a00 */
[----:B------:R1:W-:Y:S03]  /*9aa40*/  STL.64 [R1+0x198], R18 ;  /* 0x0001981201007387 */ /* 0x0003e60000100a00 */
[----:B0-----:R-:W2:Y:S01]  /*9aa50*/  LDL.LU.64 R16, [R1+0x6a18] ;  /* 0x006a180001107983 */ /* 0x001ea20000300a00 */
[----:B------:R-:W-:Y:S02]  /*9aa60*/  IMAD.MOV.U32 R14, RZ, RZ, R21 ;  /* 0x000000ffff0e7224 */ /* 0x000fe400078e0015 */
[----:B------:R-:W-:Y:S02]  /*9aa70*/  IMAD.MOV.U32 R15, RZ, RZ, R20 ;  /* 0x000000ffff0f7224 */ /* 0x000fe400078e0014 */
[----:B------:R-:W3:Y:S01]  /*9aa80*/  LDL.LU.64 R22, [R1+0x6a10] ;  /* 0x006a100001167983 */ /* 0x000ee20000300a00 */
[----:B------:R-:W4:Y:S01]  /*9aa90*/  LDL.LU.64 R20, [R1+0x6a08] ;  /* 0x006a080001147983 */ /* 0x000f220000300a00 */
[----:B------:R-:W-:Y:S02]  /*9aaa0*/  STL [R1+0x6914], R14 ;  /* 0x0069140e01007387 */ /* 0x000fe40000100800 */
[----:B------:R-:W-:Y:S02]  /*9aab0*/  STL [R1+0x6910], R15 ;  /* 0x0069100f01007387 */ /* 0x000fe40000100800 */
[----:B------:R-:W-:Y:S01]  /*9aac0*/  STL.64 [R1+0x69f8], R12 ;  /* 0x0069f80c01007387 */ /* 0x000fe20000100a00 */
[----:B--2---:R-:W-:Y:S01]  /*9aad0*/  HMMA.16816.F32 R4, R8, R16, R4 ;  /* 0x000000100804723c */ /* 0x004fe20000001804 */
[----:B------:R-:W2:Y:S11]  /*9aae0*/  LDL.LU R16, [R1+0xf0] ;  /* 0x0000f00001107983 */ /* 0x000eb60000300800 */
[----:B------:R-:W-:Y:S11]  /*9aaf0*/  @!UPT UIADD3 URZ, URZ, URZ, URZ ;  /* 0x0000003f3f3ff290 */ /* 0x000ff6000fffe03f */
[----:B------:R-:W-:Y:S01]  /*9ab00*/  STL.64 [R1+0x180], R4 ;  /* 0x0001800401007387 */ /* 0x000fe20000100a00 */
[----:B------:R-:W-:Y:S02]  /*9ab10*/  STL.64 [R1+0x188], R6 ;  /* 0x0001880601007387 */ /* 0x000fe40000100a00 */
[----:B------:R-:W2:Y:S02]  /*9ab20*/  LDL.LU R17, [R1+0xf4] ;  /* 0x0000f40001117983 */ /* 0x000ea40000300800 */
[----:B-1----:R-:W2:Y:S01]  /*9ab30*/  LDL.LU R18, [R1+0xf8] ;  /* 0x0000f80001127983 */ /* 0x002ea20000300800 */
[----:B------:R-:W2:Y:S01]  /*9ab40*/  LDL.LU R19, [R1+0xfc] ;  /* 0x0000fc0001137983 */ /* 0x000ea20000300800 */
[----:B------:R-:W-:Y:S02]  /*9ab50*/  IMAD.MOV.U32 R24, RZ, RZ, R2 ;  /* 0x000000ffff187224 */ /* 0x000fe400078e0002 */
[----:B------:R-:W-:Y:S01]  /*9ab60*/  IMAD.MOV.U32 R25, RZ, RZ, R3 ;  /* 0x000000ffff197224 */ /* 0x000fe200078e0003 */
[----:B--2---:R-:W-:Y:S01]  /*9ab70*/  STL.64 [R1+0x6960], R18 ;  /* 0x0069601201007387 */ /* 0x004fe20000100a00 */
[----:B------:R-:W-:Y:S02]  /*9ab80*/  STL.64 [R1+0x6958], R16 ;  /* 0x0069581001007387 */ /* 0x000fe40000100a00 */
[----:B------:R-:W2:Y:S02]  /*9ab90*/  LDL.LU R2, [R1+0x6a04] ;  /* 0x006a040001027983 */ /* 0x000ea40000300800 */
[----:B------:R-:W2:Y:S01]  /*9aba0*/  LDL.LU R3, [R1+0x6a00] ;  /* 0x006a000001037983 */ /* 0x000ea20000300800 */
[----:B------:R0:W-:Y:S02]  /*9abb0*/  STL.64 [R1+0x6968], R24 ;  /* 0x0069681801007387 */ /* 0x0001e40000100a00 */
[----:B0-----:R-:W-:-:S02]  /*9abc0*/  IMAD.MOV.U32 R24, RZ, RZ, R29 ;  /* 0x000000ffff187224 */ /* 0x001fc400078e001d */
[----:B------:R-:W-:-:S05]  /*9abd0*/  IMAD.MOV.U32 R25, RZ, RZ, R28 ;  /* 0x000000ffff197224 */ /* 0x000fca00078e001c */
[----:B------:R-:W-:Y:S01]  /*9abe0*/  STL.64 [R1+0x6980], R24 ;  /* 0x0069801801007387 */ /* 0x000fe20000100a00 */
[----:B------:R-:W2:Y:S02]  /*9abf0*/  LDL.LU R16, [R1+0x100] ;  /* 0x0001000001107983 */ /* 0x000ea40000300800 */
[----:B------:R-:W2:Y:S02]  /*9ac00*/  LDL.LU R17, [R1+0x104] ;  /* 0x0001040001117983 */ /* 0x000ea40000300800 */
[----:B------:R-:W2:Y:S01]  /*9ac10*/  LDL.LU R18, [R1+0x108] ;  /* 0x0001080001127983 */ /* 0x000ea20000300800 */
[----:B------:R-:W2:Y:S01]  /*9ac20*/  LDL.LU R19, [R1+0x10c] ;  /* 0x00010c0001137983 */ /* 0x000ea20000300800 */
[----:B------:R-:W2:Y:S02]  /*9ac30*/  LDL.LU R4, [R1+0x4f0] ;  /* 0x0004f00001047983 */ /* 0x000ea40000300800 */
[----:B------:R-:W2:Y:S02]  /*9ac40*/  LDL.LU R5, [R1+0x4f4] ;  /* 0x0004f40001057983 */ /* 0x000ea40000300800 */
[----:B------:R-:W2:Y:S01]  /*9ac50*/  LDL.LU R6, [R1+0x4f8] ;  /* 0x0004f80001067983 */ /* 0x000ea20000300800 */
[----:B------:R-:W2:Y:S04]  /*9ac60*/  LDL.LU R7, [R1+0x4fc] ;  /* 0x0004fc0001077983 */ /* 0x000ea80000300800 */
[----:B--2---:R-:W-:Y:S01]  /*9ac70*/  STL.64 [R1+0x69c8], R6 ;  /* 0x0069c80601007387 */ /* 0x004fe20000100a00 */
[----:B------:R0:W-:Y:S03]  /*9ac80*/  STL.64 [R1+0x69c0], R4 ;  /* 0x0069c00401007387 */ /* 0x0001e60000100a00 */
[----:B0-----:R-:W2:Y:S01]  /*9ac90*/  LDL.LU.64 R4, [R1+0x60] ;  /* 0x0000600001047983 */ /* 0x001ea20000300a00 */
[----:B----4-:R-:W-:-:S02]  /*9aca0*/  IMAD.MOV.U32 R24, RZ, RZ, R21 ;  /* 0x000000ffff187224 */ /* 0x010fc400078e0015 */
[----:B------:R-:W-:Y:S01]  /*9acb0*/  IMAD.MOV.U32 R25, RZ, RZ, R20 ;  /* 0x000000ffff197224 */ /* 0x000fe200078e0014 */
[----:B--2---:R3:W-:Y:S01]  /*9acc0*/  STL.64 [R1+0x69d8], R4 ;  /* 0x0069d80401007387 */ /* 0x0047e20000100a00 */
[----:B------:R-:W2:Y:S02]  /*9acd0*/  LDL.LU R12, [R1+0x520] ;  /* 0x00052000010c7983 */ /* 0x000ea40000300800 */
[----:B------:R-:W2:Y:S02]  /*9ace0*/  LDL.LU R13, [R1+0x524] ;  /* 0x00052400010d7983 */ /* 0x000ea40000300800 */
[----:B------:R-:W2:Y:S01]  /*9acf0*/  LDL.LU R14, [R1+0x528] ;  /* 0x00052800010e7983 */ /* 0x000ea20000300800 */
[----:B------:R-:W2:Y:S01]  /*9ad00*/  LDL.LU R15, [R1+0x52c] ;  /* 0x00052c00010f7983 */ /* 0x000ea20000300800 */
[----:B---3--:R-:W-:Y:S02]  /*9ad10*/  IMAD.MOV.U32 R4, RZ, RZ, R23 ;  /* 0x000000ffff047224 */ /* 0x008fe400078e0017 */
[----:B------:R-:W-:-:S05]  /*9ad20*/  IMAD.MOV.U32 R5, RZ, RZ, R22 ;  /* 0x000000ffff057224 */ /* 0x000fca00078e0016 */
[----:B------:R0:W-:Y:S04]  /*9ad30*/  STL.64 [R1+0x69f0], R4 ;  /* 0x0069f00401007387 */ /* 0x0001e80000100a00 */
[----:B0-----:R-:W2:Y:S01]  /*9ad40*/  LDL.LU.64 R4, [R1+0x80] ;  /* 0x0000800001047983 */ /* 0x001ea20000300a00 */
[----:B------:R-:W3:Y:S03]  /*9ad50*/  LDL.LU.64 R20, [R1+0x50] ;  /* 0x0000500001147983 */ /* 0x000ee60000300a00 */
[----:B---3--:R0:W-:Y:S04]  /*9ad60*/  STL.64 [R1+0x69d0], R20 ;  /* 0x0069d01401007387 */ /* 0x0081e80000100a00 */
        /* <DEDUP_REMOVED lines=10> */
[----:B------:R-:W-:Y:S01]  /*9ae10*/  STL.64 [R1+0x69b0], R26 ;  /* 0x0069b01a01007387 */ /* 0x000fe20000100a00 */
[----:B------:R0:W-:Y:S03]  /*9ae20*/  STL.64 [R1+0x69a8], R24 ;  /* 0x0069a81801007387 */ /* 0x0001e60000100a00 */
[----:B0-----:R-:W4:Y:S01]  /*9ae30*/  LDL.LU R24, [R1+0x130] ;  /* 0x0001300001187983 */ /* 0x001f220000300800 */
[----:B------:R-:W4:Y:S02]  /*9ae40*/  LDL.LU R25, [R1+0x134] ;  /* 0x0001340001197983 */ /* 0x000f240000300800 */
[----:B------:R-:W4:Y:S02]  /*9ae50*/  LDL.LU R26, [R1+0x138] ;  /* 0x00013800011a7983 */ /* 0x000f240000300800 */
[----:B------:R-:W4:Y:S01]  /*9ae60*/  LDL.LU R27, [R1+0x13c] ;  /* 0x00013c00011b7983 */ /* 0x000f220000300800 */
[----:B------:R-:W-:Y:S01]  /*9ae70*/  STL.64 [R1+0x6978], R18 ;  /* 0x0069781201007387 */ /* 0x000fe20000100a00 */
[----:B------:R0:W-:Y:S03]  /*9ae80*/  STL.64 [R1+0x6970], R16 ;  /* 0x0069701001007387 */ /* 0x0001e60000100a00 */
[----:B0-----:R-:W3:Y:S01]  /*9ae90*/  LDL.LU R16, [R1+0x110] ;  /* 0x0001100001107983 */ /* 0x001ee20000300800 */
[----:B------:R-:W3:Y:S02]  /*9aea0*/  LDL.LU R17, [R1+0x114] ;  /* 0x0001140001117983 */ /* 0x000ee40000300800 */
[----:B------:R-:W3:Y:S02]  /*9aeb0*/  LDL.LU R18, [R1+0x118] ;  /* 0x0001180001127983 */ /* 0x000ee40000300800 */
[----:B------:R-:W3:Y:S01]  /*9aec0*/  LDL.LU R19, [R1+0x11c] ;  /* 0x00011c0001137983 */ /* 0x000ee20000300800 */
[C---:B--2---:R-:W-:Y:S01]  /*9aed0*/  HMMA.16816.F32 R12, R8.reuse, R4, R12 ;  /* 0x00000004080c723c */ /* 0x044fe2000000180c */
[----:B---3--:R-:W-:Y:S01]  /*9aee0*/  STL.64 [R1+0x6990], R18 ;  /* 0x0069901201007387 */ /* 0x008fe20000100a00 */
[----:B------:R0:W-:Y:S03]  /*9aef0*/  STL.64 [R1+0x6988], R16 ;  /* 0x0069881001007387 */ /* 0x0001e60000100a00 */
[----:B0-----:R-:W2:Y:S01]  /*9af00*/  LDL.LU R16, [R1+0x120] ;  /* 0x0001200001107983 */ /* 0x001ea20000300800 */
[----:B------:R-:W2:Y:S02]  /*9af10*/  LDL.LU R17, [R1+0x124] ;  /* 0x0001240001117983 */ /* 0x000ea40000300800 */
[----:B------:R-:W2:Y:S02]  /*9af20*/  LDL.LU R18, [R1+0x128] ;  /* 0x0001280001127983 */ /* 0x000ea40000300800 */
[----:B------:R-:W2:Y:S11]  /*9af30*/  LDL.LU R19, [R1+0x12c] ;  /* 0x00012c0001137983 */ /* 0x000eb60000300800 */
[----:B------:R-:W-:Y:S02]  /*9af40*/  @!UPT UIADD3 URZ, URZ, URZ, URZ ;  /* 0x0000003f3f3ff290 */ /* 0x000fe4000fffe03f */
[----:B------:R0:W-:Y:S01]  /*9af50*/  STL.64 [R1+0x170], R12 ;  /* 0x0001700c01007387 */ /* 0x0001e20000100a00 */
[----:B------:R1:W-:Y:S03]  /*9af60*/  STL.64 [R1+0x178], R14 ;  /* 0x0001780e01007387 */ /* 0x0003e60000100a00 */
[----:B0-----:R-:W3:Y:S01]  /*9af70*/  LDL.LU.64 R12, [R1+0x69f8] ;  /* 0x0069f800010c7983 */ /* 0x001ee20000300a00 */
[----:B-1----:R-:W-:Y:S02]  /*9af80*/  IMAD.MOV.U32 R14, RZ, RZ, R4 ;  /* 0x000000ffff0e7224 */ /* 0x002fe400078e0004 */
[----:B------:R-:W-:Y:S02]  /*9af90*/  IMAD.MOV.U32 R15, RZ, RZ, R5 ;  /* 0x000000ffff0f7224 */ /* 0x000fe400078e0005 */
[----:B------:R-:W2:Y:S03]  /*9afa0*/  LDL.LU.64 R4, [R1+0x69f0] ;  /* 0x0069f00001047983 */ /* 0x000ea60000300a00 */
[----:B------:R-:W-:Y:S02]  /*9afb0*/  STL [R1+0x691c], R15 ;  /* 0x00691c0f01007387 */ /* 0x000fe40000100800 */
[----:B------:R-:W-:Y:S01]  /*9afc0*/  STL [R1+0x6918], R14 ;  /* 0x0069180e01007387 */ /* 0x000fe20000100800 */
        /* <DEDUP_REMOVED lines=11> */
[----:B------:R0:W-:Y:S01]  /*9b080*/  STL.64 [R1+0x150], R20 ;  /* 0x0001501401007387 */ /* 0x0001e20000100a00 */
[----:B------:R-:W-:Y:S03]  /*9b090*/  STL.64 [R1+0x158], R22 ;  /* 0x0001581601007387 */ /* 0x000fe60000100a00 */
[----:B0-----:R-:W2:Y:S01]  /*9b0a0*/  LDL.LU.64 R20, [R1+0x69d0] ;  /* 0x0069d00001147983 */ /* 0x001ea20000300a00 */
[----:B------:R-:W2:Y:S02]  /*9b0b0*/  LDL.LU.64 R6, [R1+0x69c8] ;  /* 0x0069c80001067983 */ /* 0x000ea40000300a00 */
[----:B------:R-:W2:Y:S02]  /*9b0c0*/  LDL.LU.64 R4, [R1+0x69c0] ;  /* 0x0069c00001047983 */ /* 0x000ea40000300a00 */
[----:B------:R-:W-:Y:S01]  /*9b0d0*/  STL.64 [R1+0x6930], R14 ;  /* 0x0069300e01007387 */ /* 0x000fe20000100a00 */
        /* <DEDUP_REMOVED lines=8> */
[----:B------:R0:W-:Y:S01]  /*9b160*/  STL.64 [R1+0x140], R4 ;  /* 0x0001400401007387 */ /* 0x0001e20000100a00 */
[----:B------:R-:W-:Y:S02]  /*9b170*/  STL.64 [R1+0x148], R6 ;  /* 0x0001480601007387 */ /* 0x000fe40000100a00 */
[----:B0-----:R-:W-:Y:S02]  /*9b180*/  IMAD.MOV.U32 R5, RZ, RZ, R20 ;  /* 0x000000ffff057224 */ /* 0x001fe400078e0014 */
[----:B------:R-:W-:Y:S02]  /*9b190*/  IMAD.MOV.U32 R4, RZ, RZ, R21 ;  /* 0x000000ffff047224 */ /* 0x000fe400078e0015 */
[----:B------:R-:W4:Y:S03]  /*9b1a0*/  LDL.LU.64 R20, [R1+0x69b8] ;  /* 0x0069b80001147983 */ /* 0x000f260000300a00 */
[----:B------:R0:W-:Y:S02]  /*9b1b0*/  STL.64 [R1+0x6920], R4 ;  /* 0x0069200401007387 */ /* 0x0001e40000100a00 */
[----:B0-----:R-:W2:Y:S01]  /*9b1c0*/  LDL.LU R4, [R1+0xd0] ;  /* 0x0000d00001047983 */ /* 0x001ea20000300800 */
[----:B------:R-:W2:Y:S02]  /*9b1d0*/  LDL.LU R5, [R1+0xd4] ;  /* 0x0000d40001057983 */ /* 0x000ea40000300800 */
[----:B------:R-:W2:Y:S02]  /*9b1e0*/  LDL.LU R6, [R1+0xd8] ;  /* 0x0000d80001067983 */ /* 0x000ea40000300800 */
[----:B------:R-:W2:Y:S01]  /*9b1f0*/  LDL.LU R7, [R1+0xdc] ;  /* 0x0000dc0001077983 */ /* 0x000ea20000300800 */
[----:B----4-:R-:W-:Y:S01]  /*9b200*/  HMMA.16816.F32 R8, R8, R20, R24 ;  /* 0x000000140808723c */ /* 0x010fe20000001818 */
[----:B------:R-:W4:Y:S01]  /*9b210*/  LDL.LU.64 R26, [R1+0x69b0] ;  /* 0x0069b000011a7983 */ /* 0x000f220000300a00 */
[----:B------:R-:W2:Y:S02]  /*9b220*/  LDL.LU.64 R24, [R1+0x69a8] ;  /* 0x0069a80001187983 */ /* 0x000ea40000300a00 */
[----:B------:R-:W-:-:S02]  /*9b230*/  IMAD.MOV.U32 R29, RZ, RZ, R20 ;  /* 0x000000ffff1d7224 */ /* 0x000fc400078e0014 */
[----:B------:R-:W-:Y:S11]  /*9b240*/  IMAD.MOV.U32 R28, RZ, RZ, R21 ;  /* 0x000000ffff1c7224 */ /* 0x000ff600078e0015 */
[----:B------:R-:W-:Y:S06]  /*9b250*/  @!UPT UIADD3 URZ, URZ, URZ, URZ ;  /* 0x0000003f3f3ff290 */ /* 0x000fec000fffe03f */
[----:B------:R4:W-:Y:S01]  /*9b260*/  STL.64 [R1+0x130], R8 ;  /* 0x0001300801007387 */ /* 0x0009e20000100a00 */
[----:B------:R-:W-:Y:S02]  /*9b270*/  STL.64 [R1+0x138], R10 ;  /* 0x0001380a01007387 */ /* 0x000fe40000100a00 */
[----:B------:R-:W2:Y:S02]  /*9b280*/  LDL.LU.64 R22, [R1+0x69a0] ;  /* 0x0069a00001167983 */ /* 0x000ea40000300a00 */
[----:B------:R-:W2:Y:S02]  /*9b290*/  LDL.LU.64 R20, [R1+0x6998] ;  /* 0x0069980001147983 */ /* 0x000ea40000300a00 */
[----:B----4-:R-:W-:Y:S02]  /*9b2a0*/  IMAD.MOV.U32 R8, RZ, RZ, R27 ;  /* 0x000000ffff087224 */ /* 0x010fe400078e001b */
[----:B------:R-:W-:Y:S02]  /*9b2b0*/  IMAD.MOV.U32 R9, RZ, RZ, R26 ;  /* 0x000000ffff097224 */ /* 0x000fe400078e001a */
        /* <DEDUP_REMOVED lines=20> */
[----:B0-----:R-:W4:Y:S01]  /*9b400*/  LDL.LU.64 R26, [R1+0x6950] ;  /* 0x00695000011a7983 */ /* 0x001f220000300a00 */
[----:B------:R-:W2:Y:S02]  /*9b410*/  LDL.LU.64 R24, [R1+0x6948] ;  /* 0x0069480001187983 */ /* 0x000ea40000300a00 */
[C---:B--2---:R-:W-:Y:S11]  /*9b420*/  HMMA.16816.F32 R16, R20.reuse, R24, R16 ;  /* 0x000000181410723c */ /* 0x044ff60000001810 */
[----:B------:R-:W-:Y:S11]  /*9b430*/  @!UPT UIADD3 URZ, URZ, URZ, URZ ;  /* 0x0000003f3f3ff290 */ /* 0x000ff6000fffe03f */
[----:B------:R-:W-:Y:S01]  /*9b440*/  @!UPT UIADD3 URZ, URZ, URZ, URZ ;  /* 0x0000003f3f3ff290 */ /* 0x000fe2000fffe03f */
[----:B------:R-:W-:Y:S01]  /*9b450*/  STL.64 [R1+0xf0], R16 ;  /* 0x0000f01001007387 */ /* 0x000fe20000100a00 */
[----:B------:R0:W-:Y:S03]  /*9b460*/  STL.64 [R1+0xf8], R18 ;  /* 0x0000f81201007387 */ /* 0x0001e60000100a00 */
[----:B0-----:R-:W2:Y:S01]  /*9b470*/  LDL.LU.64 R18, [R1+0x6940] ;  /* 0x0069400001127983 */ /* 0x001ea20000300a00 */
[----:B------:R-:W3:Y:S02]  /*9b480*/  LDL.LU.64 R16, [R1+0x6938] ;  /* 0x0069380001107983 */ /* 0x000ee40000300a00 */
[----:B---3--:R-:W-:Y:S11]  /*9b490*/  HMMA.16816.F32 R12, R20, R16, R12 ;  /* 0x00000010140c723c */ /* 0x008ff6000000180c */
[----:B------:R-:W-:Y:S11]  /*9b4a0*/  @!UPT UIADD3 URZ, URZ, URZ, URZ ;  /* 0x0000003f3f3ff290 */ /* 0x000ff6000fffe03f */
[----:B------:R-:W-:Y:S01]  /*9b4b0*/  @!UPT UIADD3 URZ, URZ, URZ, URZ ;  /* 0x0000003f3f3ff290 */ /* 0x000fe2000fffe03f */
[----:B------:R-:W-:Y:S01]  /*9b4c0*/  STL.64 [R1+0xe0], R12 ;  /* 0x0000e00c01007387 */ /* 0x000fe20000100a00 */
[----:B------:R0:W-:Y:S03]  /*9b4d0*/  STL.64 [R1+0xe8], R14 ;  /* 0x0000e80e01007387 */ /* 0x0001e60000100a00 */
[----:B0-----:R-:W3:Y:S01]  /*9b4e0*/  LDL.LU.64 R14, [R1+0x6930] ;  /* 0x00693000010e7983 */ /* 0x001ee20000300a00 */
[----:B------:R-:W3:Y:S02]  /*9b4f0*/  LDL.LU.64 R12, [R1+0x6928] ;  /* 0x00692800010c7983 */ /* 0x000ee40000300a00 */
[----:B--2---:R0:W-:Y:S02]  /*9b500*/  STL.64 [R1+0x67f8], R18 ;  /* 0x0067f81201007387 */ /* 0x0041e40000100a00 */
[----:B------:R-:W2:Y:S02]  /*9b510*/  LDL.LU R16, [R1+0x4a0] ;  /* 0x0004a00001107983 */ /* 0x000ea40000300800 */
[----:B------:R-:W-:-:S02]  /*9b520*/  IMAD.MOV.U32 R17, RZ, RZ, R3 ;  /* 0x000000ffff117224 */ /* 0x000fc400078e0003 */
[----:B0-----:R-:W-:Y:S02]  /*9b530*/  IMAD.MOV.U32 R18, RZ, RZ, R2 ;  /* 0x000000ffff127224 */ /* 0x001fe400078e0002 */
[----:B------:R-:W-:Y:S01]  /*9b540*/  IMAD.MOV.U32 R19, RZ, RZ, R0 ;  /* 0x000000ffff137224 */ /* 0x000fe200078e0000 */
[C---:B---3--:R-:W-:Y:S08]  /*9b550*/  HMMA.16816.F32 R4, R20.reuse, R12, R4 ;  /* 0x0000000c1404723c */ /* 0x048ff00000001804 */
[----:B--2---:R-:W-:Y:S11]  /*9b560*/  HMMA.16816.F32 R8, R20, R8, R16 ;  /* 0x000000081408723c */ /* 0x004ff60000001810 */
[----:B------:R-:W-:Y:S05]  /*9b570*/  @!UPT UIADD3 URZ, URZ, URZ, URZ ;  /* 0x0000003f3f3ff290 */ /* 0x000fea000fffe03f */
[----:B------:R-:W-:Y:S02]  /*9b580*/  IMAD.MOV.U32 R24, RZ, RZ, R7 ;  /* 0x000000ffff187224 */ /* 0x000fe400078e0007 */
[----:B------:R-:W-:Y:S01]  /*9b590*/  IMAD.MOV.U32 R2, RZ, RZ, R6 ;  /* 0x000000ffff027224 */ /* 0x000fe200078e0006 */
[----:B------:R0:W-:Y:S05]  /*9b5a0*/  STL.64 [R1+0xd0], R4 ;  /* 0x0000d00401007387 */ /* 0x0001ea0000100a00 */
[----:B------:R-:W-:Y:S01]  /*9b5b0*/  IMAD.MOV.U32 R0, RZ, RZ, R11 ;  /* 0x000000ffff007224 */ /* 0x000fe200078e000b */
[----:B0-----:R-:W2:Y:S01]  /*9b5c0*/  LDL.LU.64 R4, [R1+0x6920] ;  /* 0x0069200001047983 */ /* 0x001ea20000300a00 */
[----:B----4-:R-:W-:Y:S02]  /*9b5d0*/  STL.64 [R1+0x6808], R26 ;  /* 0x0068081a01007387 */ /* 0x010fe40000100a00 */
[----:B------:R-:W-:Y:S02]  /*9b5e0*/  STL [R1+0x6800], R24 ;  /* 0x0068001801007387 */ /* 0x000fe40000100800 */
[----:B------:R-:W-:Y:S01]  /*9b5f0*/  STL [R1+0x6580], R2 ;  /* 0x0065800201007387 */ /* 0x000fe20000100800 */
[----:B------:R-:W3:Y:S01]  /*9b600*/  LDL.LU R16, [R1+0x290] ;  /* 0x0002900001107983 */ /* 0x000ee20000300800 */
[----:B------:R-:W3:Y:S02]  /*9b610*/  LDL.LU R17, [R1+0x294] ;  /* 0x0002940001117983 */ /* 0x000ee40000300800 */
[----:B------:R-:W4:Y:S02]  /*9b620*/  LDL.LU R18, [R1+0x298] ;  /* 0x0002980001127983 */ /* 0x000f240000300800 */
[----:B------:R-:W4:Y:S01]  /*9b630*/  LDL.LU R19, [R1+0x29c] ;  /* 0x00029c0001137983 */ /* 0x000f220000300800 */
[----:B------:R-:W3:Y:S01]  /*9b640*/  LDL R11, [R1+0x9e4] ;  /* 0x0009e400010b7983 */ /* 0x000ee20000100800 */
[----:B------:R-:W-:-:S02]  /*9b650*/  IMAD.MOV.U32 R13, RZ, RZ, R8 ;  /* 0x000000ffff0d7224 */ /* 0x000fc400078e0008 */
[----:B------:R-:W-:Y:S02]  /*9b660*/  IMAD.MOV.U32 R12, RZ, RZ, R9 ;  /* 0x000000ffff0c7224 */ /* 0x000fe400078e0009 */
[----:B--2---:R-:W-:Y:S02]  /*9b670*/  IMAD.MOV.U32 R8, RZ, RZ, R5 ;  /* 0x000000ffff087224 */ /* 0x004fe400078e0005 */
[----:B------:R-:W-:Y:S01]  /*9b680*/  IMAD.MOV.U32 R9, RZ, RZ, R4 ;  /* 0x000000ffff097224 */ /* 0x000fe200078e0004 */
[----:B---3--:R-:W-:Y:S04]  /*9b690*/  STL [R1+0x6840], R11 ;  /* 0x0068400b01007387 */ /* 0x008fe80000100800 */
[----:B------:R0:W-:Y:S02]  /*9b6a0*/  STL.64 [R1+0x6858], R8 ;  /* 0x0068580801007387 */ /* 0x0001e40000100a00 */
[----:B------:R-:W2:Y:S02]  /*9b6b0*/  LDL.LU R4, [R1+0x2c0] ;  /* 0x0002c00001047983 */ /* 0x000ea40000300800 */
[----:B------:R-:W2:Y:S01]  /*9b6c0*/  LDL.LU R5, [R1+0x2c4] ;  /* 0x0002c40001057983 */ /* 0x000ea20000300800 */
[----:B------:R-:W3:Y:S01]  /*9b6d0*/  LDL.LU R6, [R1+0x2c8] ;  /* 0x0002c80001067983 */ /* 0x000ee20000300800 */
[----:B------:R-:W3:Y:S02]  /*9b6e0*/  LDL.LU R7, [R1+0x2cc] ;  /* 0x0002cc0001077983 */ /* 0x000ee40000300800 */
[----:B0-----:R-:W-:-:S02]  /*9b6f0*/  IMAD.MOV.U32 R8, RZ, RZ, R15 ;  /* 0x000000ffff087224 */ /* 0x001fc400078e000f */
[----:B------:R-:W-:Y:S01]  /*9b700*/  IMAD.MOV.U32 R9, RZ, RZ, R14 ;  /* 0x000000ffff097224 */ /* 0x000fe200078e000e */
[----:B------:R-:W2:Y:S01]  /*9b710*/  LDL.LU R15, [R1+0x691c] ;  /* 0x00691c00010f7983 */ /* 0x000ea20000300800 */
[----:B------:R-:W2:Y:S03]  /*9b720*/  LDL.LU R14, [R1+0x6918] ;  /* 0x00691800010e7983 */ /* 0x000ea60000300800 */
[----:B------:R0:W-:Y:S04]  /*9b730*/  STL.64 [R1+0x6870], R8 ;  /* 0x0068700801007387 */ /* 0x0001e80000100a00 */
[----:B0-----:R-:W2:Y:S01]  /*9b740*/  LDL.LU R8, [R1+0x70] ;  /* 0x0000700001087983 */ /* 0x001ea20000300800 */
[----:B------:R-:W2:Y:S03]  /*9b750*/  LDL.LU R9, [R1+0x74] ;  /* 0x0000740001097983 */ /* 0x000ea60000300800 */
[----:B--2---:R-:W-:Y:S01]  /*9b760*/  STL.64 [R1+0x6888], R8 ;  /* 0x0068880801007387 */ /* 0x004fe20000100a00 */
[----:B---3--:R-:W-:Y:S02]  /*9b770*/  STL.64 [R1+0x6850], R6 ;  /* 0x0068500601007387 */ /* 0x008fe40000100a00 */
[----:B------:R0:W-:Y:S02]  /*9b780*/  STL.64 [R1+0x6848], R4 ;  /* 0x0068480401007387 */ /* 0x0001e40000100a00 */
[----:B0-----:R-:W2:Y:S01]  /*9b790*/  LDL.LU R4, [R1+0x440] ;  /* 0x0004400001047983 */ /* 0x001ea20000300800 */
[----:B------:R-:W2:Y:S02]  /*9b7a0*/  LDL.LU R5, [R1+0x444] ;  /* 0x0004440001057983 */ /* 0x000ea40000300800 */
[----:B------:R-:W3:Y:S02]  /*9b7b0*/  LDL.LU R6, [R1+0x448] ;  /* 0x0004480001067983 */ /* 0x000ee40000300800 */
[----:B------:R-:W3:Y:S02]  /*9b7c0*/  LDL.LU R7, [R1+0x44c] ;  /* 0x00044c0001077983 */ /* 0x000ee40000300800 */
[----:B------:R-:W-:-:S02]  /*9b7d0*/  IMAD.MOV.U32 R8, RZ, RZ, R14 ;  /* 0x000000ffff087224 */ /* 0x000fc400078e000e */
[----:B------:R-:W-:Y:S01]  /*9b7e0*/  IMAD.MOV.U32 R9, RZ, RZ, R15 ;  /* 0x000000ffff097224 */ /* 0x000fe200078e000f */
[----:B------:R-:W4:Y:S01]  /*9b7f0*/  LDL.LU R14, [R1+0x6914] ;  /* 0x00691400010e7983 */ /* 0x000f220000300800 */
[----:B------:R-:W4:Y:S03]  /*9b800*/  LDL.LU R15, [R1+0x6910] ;  /* 0x00691000010f7983 */ /* 0x000f260000300800 */
[----:B------:R-:W-:Y:S04]  /*9b810*/  STL.64 [R1+0x68a0], R8 ;  /* 0x0068a00801007387 */ /* 0x000fe80000100a00 */
[----:B---3--:R-:W-:Y:S01]  /*9b820*/  STL.64 [R1+0x6868], R6 ;  /* 0x0068680601007387 */ /* 0x008fe20000100a00 */
[----:B--2---:R0:W-:Y:S03]  /*9b830*/  STL.64 [R1+0x6860], R4 ;  /* 0x0068600401007387 */ /* 0x0041e60000100a00 */
[----:B0-----:R-:W2:Y:S01]  /*9b840*/  LDL.LU R4, [R1+0x460] ;  /* 0x0004600001047983 */ /* 0x001ea20000300800 */
[----:B------:R-:W2:Y:S02]  /*9b850*/  LDL.LU R5, [R1+0x464] ;  /* 0x0004640001057983 */ /* 0x000ea40000300800 */
[----:B------:R-:W3:Y:S02]  /*9b860*/  LDL.LU R6, [R1+0x468] ;  /* 0x0004680001067983 */ /* 0x000ee40000300800 */
[----:B------:R-:W3:Y:S01]  /*9b870*/  LDL.LU R7, [R1+0x46c] ;  /* 0x00046c0001077983 */ /* 0x000ee20000300800 */
[----:B------:R-:W2:Y:S01]  /*9b880*/  LDL.LU R8, [R1+0x90] ;  /* 0x0000900001087983 */ /* 0x000ea20000300800 */
        /* <DEDUP_REMOVED lines=8> */
[----:B----4-:R-:W-:-:S02]  /*9b910*/  IMAD.MOV.U32 R8, RZ, RZ, R15 ;  /* 0x000000ffff087224 */ /* 0x010fc400078e000f */
        /* <DEDUP_REMOVED lines=42> */
[----:B------:R-:W-:Y:S02]  /*9bbc0*/  STL.64 [R1+0x6810], R16 ;  /* 0x0068101001007387 */ /* 0x000fe40000100a00 */
[----:B------:R-:W3:Y:S02]  /*9bbd0*/  LDL.64 R26, [R1+0x18] ;  /* 0x00001800011a7983 */ /* 0x000ee40000100a00 */
[----:B------:R-:W-:Y:S01]  /*9bbe0*/  IMAD.MOV.U32 R3, RZ, RZ, R10 ;  /* 0x000000ffff037224 */ /* 0x000fe200078e000a */
[----:B0-----:R-:W4:Y:S01]  /*9bbf0*/  LDL.64 R18, [R1+0x28] ;  /* 0x0000280001127983 */ /* 0x001f220000100a00 */
[C---:B--2---:R-:W-:Y:S03]  /*9bc00*/  HMMA.16816.F32 R8, R20.reuse, R8, R4 ;  /* 0x000000081408723c */ /* 0x044fe60000001804 */
[----:B---3--:R0:W-:Y:S01]  /*9bc10*/  STL.64 [R1+0x6820], R26 ;  /* 0x0068201a01007387 */ /* 0x0081e20000100a00 */
[----:B------:R-:W2:Y:S02]  /*9bc20*/  LDL.LU R24, [R1+0x2b0] ;  /* 0x0002b00001187983 */ /* 0x000ea40000300800 */
[----:B------:R-:W2:Y:S01]  /*9bc30*/  LDL.LU R25, [R1+0x2b4] ;  /* 0x0002b40001197983 */ /* 0x000ea20000300800 */
[----:B0-----:R-:W2:Y:S01]  /*9bc40*/  LDL.LU R26, [R1+0x2b8] ;  /* 0x0002b800011a7983 */ /* 0x001ea20000300800 */
[----:B------:R-:W2:Y:S02]  /*9bc50*/  LDL.LU R27, [R1+0x2bc] ;  /* 0x0002bc00011b7983 */ /* 0x000ea40000300800 */
[----:B------:R-:W-:Y:S02]  /*9bc60*/  STL [R1+0x6590], R0 ;  /* 0x0065900001007387 */ /* 0x000fe40000100800 */
[----:B------:R-:W-:Y:S01]  /*9bc70*/  STL [R1+0x658c], R3 ;  /* 0x00658c0301007387 */ /* 0x000fe20000100800 */
[----:B------:R0:W-:Y:S01]  /*9bc80*/  STL [R1+0x6588], R12 ;  /* 0x0065880c01007387 */ /* 0x0001e20000100800 */
[----:B------:R1:W-:Y:S02]  /*9bc90*/  STL [R1+0x6584], R13 ;  /* 0x0065840d01007387 */ /* 0x0003e40000100800 */
[----:B----4-:R3:W-:Y:S01]  /*9bca0*/  STL.64 [R1+0x67e8], R14 ;  /* 0x0067e80e01007387 */ /* 0x0107e20000100a00 */
[----:B0-----:R-:W4:Y:S01]  /*9bcb0*/  LDL.LU R12, [R1+0x280] ;  /* 0x00028000010c7983 */ /* 0x001f220000300800 */
[----:B-1----:R-:W4:Y:S03]  /*9bcc0*/  LDL.LU R13, [R1+0x284] ;  /* 0x00028400010d7983 */ /* 0x002f260000300800 */
[----:B---3--:R-:W4:Y:S01]  /*9bcd0*/  LDL.LU R14, [R1+0x288] ;  /* 0x00028800010e7983 */ /* 0x008f220000300800 */
[----:B------:R-:W4:Y:S02]  /*9bce0*/  LDL.LU R15, [R1+0x28c] ;  /* 0x00028c00010f7983 */ /* 0x000f240000300800 */
[----:B------:R-:W3:Y:S02]  /*9bcf0*/  LDL.LU.64 R6, [R1+0x68f8] ;  /* 0x0068f80001067983 */ /* 0x000ee40000300a00 */
[----:B------:R-:W3:Y:S01]  /*9bd00*/  LDL.LU.64 R4, [R1+0x68f0] ;  /* 0x0068f00001047983 */ /* 0x000ee20000300a00 */
        /* <DEDUP_REMOVED lines=45> */
[----:B---3--:R-:W-:Y:S02]  /*9bfe0*/  HMMA.16816.F32 R8, R20, R8, R4 ;  /* 0x000000081408723c */ /* 0x008fe40000001804 */
[----:B------:R-:W3:Y:S01]  /*9bff0*/  LDL.LU.64 R6, [R1+0x6850] ;  /* 0x0068500001067983 */ /* 0x000ee20000300a00 */
[----:B------:R-:W3:Y:S11]  /*9c000*/  LDL.LU.64 R4, [R1+0x6848] ;  /* 0x0068480001047983 */ /* 0x000ef60000300a00 */
[----:B------:R-:W-:Y:S09]  /*9c010*/  @!UPT UIADD3 URZ, URZ, URZ, URZ ;  /* 0x0000003f3f3ff290 */ /* 0x000ff2000fffe03f */
[----:B------:R-:W-:Y:S01]  /*9c020*/  STL.64 [R1+0x440], R8 ;  /* 0x0004400801007387 */ /* 0x000fe20000100a00 */
[----:B------:R0:W-:Y:S03]  /*9c030*/  STL.64 [R1+0x448], R10 ;  /* 0x0004480a01007387 */ /* 0x0001e60000100a00 */
[----:B0-----:R-:W2:Y:S04]  /*9c040*/  LDL.LU R11, [R1+0x6840] ;  /* 0x00684000010b7983 */ /* 0x001ea80000300800 */
[----:B--2---:R-:W0:Y:S04]  /*9c050*/  LDSM.16.MT88.4 R8, [R11+0x43800] ;  /* 0x043800000b08783b */ /* 0x004e280000004200 */
[----:B0-----:R-:W-:Y:S01]  /*9c060*/  STL.64 [R1+0x6720], R10 ;  /* 0x0067200a01007387 */ /* 0x001fe20000100a00 */
[----:B------:R0:W-:Y:S02]  /*9c070*/  STL.64 [R1+0x6718], R8 ;  /* 0x0067180801007387 */ /* 0x0001e40000100a00 */
[----:B0-----:R-:W-:-:S02]  /*9c080*/  IMAD.MOV.U32 R8, RZ, RZ, R29 ;  /* 0x000000ffff087224 */ /* 0x001fc400078e001d */
[----:B------:R-:W-:Y:S01]  /*9c090*/  IMAD.MOV.U32 R9, RZ, RZ, R28 ;  /* 0x000000ffff097224 */ /* 0x000fe200078e001c */
[----:B------:R-:W2:Y:S01]  /*9c0a0*/  LDL.LU R29, [R1+0x683c] ;  /* 0x00683c00011d7983 */ /* 0x000ea20000300800 */
[----:B------:R-:W2:Y:S02]  /*9c0b0*/  LDL.LU R28, [R1+0x6838] ;  /* 0x00683800011c7983 */ /* 0x000ea40000300800 */
[----:B------:R-:W2:Y:S02]  /*9c0c0*/  LDL R10, [R1+0x48] ;  /* 0x00004800010a7983 */ /* 0x000ea40000100800 */
[----:B------:R-:W2:Y:S01]  /*9c0d0*/  LDL R11, [R1+0x4c] ;  /* 0x00004c00010b7983 */ /* 0x000ea20000100800 */
[----:B---3--:R-:W-:Y:S01]  /*9c0e0*/  HMMA.16816.F32 R20, R20, R8, R4 ;  /* 0x000000081414723c */ /* 0x008fe20000001804 */
[----:B------:R-:W3:Y:S01]  /*9c0f0*/  LDL.LU.64 R6, [R1+0x6830] ;  /* 0x0068300001067983 */ /* 0x000ee20000300a00 */
[----:B------:R-:W3:Y:S11]  /*9c100*/  LDL.LU.64 R4, [R1+0x6828] ;  /* 0x0068280001047983 */ /* 0x000ef60000300a00 */
[----:B------:R-:W-:Y:S10]  /*9c110*/  @!UPT UIADD3 URZ, URZ, URZ, URZ ;  /* 0x0000003f3f3ff290 */ /* 0x000ff4000fffe03f */
[----:B------:R-:W-:Y:S01]  /*9c120*/  STL.64 [R1+0x2c0], R20 ;  /* 0x0002c01401007387 */ /* 0x000fe20000100a00 */
[----:B------:R0:W-:Y:S03]  /*9c130*/  STL.64 [R1+0x2c8], R22 ;  /* 0x0002c81601007387 */ /* 0x0001e60000100a00 */
[----:B0-----:R-:W4:Y:S01]  /*9c140*/  LDL.64 R22, [R1+0x8] ;  /* 0x0000080001167983 */ /* 0x001f220000100a00 */
[C---:B---3--:R-:W-:Y:S03]  /*9c150*/  HMMA.16816.F32 R24, R4.reuse, R18, R24 ;  /* 0x000000120418723c */ /* 0x048fe60000001818 */
[----:B--2---:R0:W-:Y:S01]  /*9c160*/  STL.64 [R1+0x6738], R10 ;  /* 0x0067380a01007387 */ /* 0x0041e20000100a00 */
[----:B------:R-:W2:Y:S02]  /*9c170*/  LDL.LU R8, [R1+0x2a0] ;  /* 0x0002a00001087983 */ /* 0x000ea40000300800 */
[----:B------:R-:W2:Y:S01]  /*9c180*/  LDL.LU R9, [R1+0x2a4] ;  /* 0x0002a40001097983 */ /* 0x000ea20000300800 */
[----:B0-----:R-:W2:Y:S01]  /*9c190*/  LDL.LU R10, [R1+0x2a8] ;  /* 0x0002a800010a7983 */ /* 0x001ea20000300800 */
[----:B------:R-:W2:Y:S11]  /*9c1a0*/  LDL.LU R11, [R1+0x2ac] ;  /* 0x0002ac00010b7983 */ /* 0x000eb60000300800 */
[----:B------:R-:W-:Y:S04]  /*9c1b0*/  @!UPT UIADD3 URZ, URZ, URZ, URZ ;  /* 0x0000003f3f3ff290 */ /* 0x000fe8000fffe03f */
[----:B------:R-:W-:Y:S01]  /*9c1c0*/  STL.64 [R1+0x2b0], R24 ;  /* 0x0002b01801007387 */ /* 0x000fe20000100a00 */
[----:B------:R0:W-:Y:S03]  /*9c1d0*/  STL.64 [R1+0x2b8], R26 ;  /* 0x0002b81a01007387 */ /* 0x0001e60000100a00 */
[----:B0-----:R-:W2:Y:S01]  /*9c1e0*/  LDL.LU.64 R26, [R1+0x6820] ;  /* 0x00682000011a7983 */ /* 0x001ea20000300a00 */
[----:B------:R-:W-:Y:S02]  /*9c1f0*/  IMAD.MOV.U32 R2, RZ, RZ, R18 ;  /* 0x000000ffff027224 */ /* 0x000fe400078e0012 */
[----:B------:R-:W-:Y:S02]  /*9c200*/  IMAD.MOV.U32 R0, RZ, RZ, R19 ;  /* 0x000000ffff007224 */ /* 0x000fe400078e0013 */
[----:B------:R-:W4:Y:S01]  /*9c210*/  LDL.LU.64 R18, [R1+0x6818] ;  /* 0x0068180001127983 */ /* 0x000f220000300a00 */
[----:B------:R-:W4:Y:S01]  /*9c220*/  LDL.LU.64 R16, [R1+0x6810] ;  /* 0x0068100001107983 */ /* 0x000f220000300a00 */
[C---:B--2---:R-:W-:Y:S01]  /*9c230*/  HMMA.16816.F32 R8, R4.reuse, R26, R8 ;  /* 0x0000001a0408723c */ /* 0x044fe20000001808 */
[----:B------:R-:W-:Y:S11]  /*9c240*/  IMAD.MOV.U32 R3, RZ, RZ, R27 ;  /* 0x000000ffff037224 */ /* 0x000ff600078e001b */
[----:B------:R-:W-:Y:S11]  /*9c250*/  @!UPT UIADD3 URZ, URZ, URZ, URZ ;  /* 0x0000003f3f3ff290 */ /* 0x000ff6000fffe03f */
[----:B------:R0:W-:Y:S01]  /*9c260*/  STL.64 [R1+0x2a0], R8 ;  /* 0x0002a00801007387 */ /* 0x0001e20000100a00 */
[----:B------:R1:W-:Y:S02]  /*9c270*/  STL.64 [R1+0x2a8], R10 ;  /* 0x0002a80a01007387 */ /* 0x0003e40000100a00 */
[----:B0-----:R-:W-:Y:S02]  /*9c280*/  IMAD.MOV.U32 R8, RZ, RZ, R26 ;  /* 0x000000ffff087224 */ /* 0x001fe400078e001a */
[----:B------:R-:W2:Y:S01]  /*9c290*/  LDL.LU.64 R26, [R1+0x6808] ;  /* 0x00680800011a7983 */ /* 0x000ea20000300a00 */
[----:B------:R-:W3:Y:S01]  /*9c2a0*/  LDL.LU R24, [R1+0x6800] ;  /* 0x0068000001187983 */ /* 0x000ee20000300800 */
[C---:B----4-:R-:W-:Y:S01]  /*9c2b0*/  HMMA.16816.F32 R16, R4.reuse, R22, R16 ;  /* 0x000000160410723c */ /* 0x050fe20000001810 */
[----:B-1----:R-:W-:Y:S02]  /*9c2c0*/  IMAD.MOV.U32 R10, RZ, RZ, R22 ;  /* 0x000000ffff0a7224 */ /* 0x002fe400078e0016 */
[----:B------:R-:W-:Y:S11]  /*9c2d0*/  IMAD.MOV.U32 R9, RZ, RZ, R23 ;  /* 0x000000ffff097224 */ /* 0x000ff600078e0017 */
[----:B------:R-:W-:Y:S09]  /*9c2e0*/  @!UPT UIADD3 URZ, URZ, URZ, URZ ;  /* 0x0000003f3f3ff290 */ /* 0x000ff2000fffe03f */
[----:B------:R-:W-:Y:S01]  /*9c2f0*/  STL.64 [R1+0x290], R16 ;  /* 0x0002901001007387 */ /* 0x000fe20000100a00 */
[----:B------:R0:W-:Y:S03]  /*9c300*/  STL.64 [R1+0x298], R18 ;  /* 0x0002981201007387 */ /* 0x0001e60000100a00 */
[----:B0-----:R-:W4:Y:S01]  /*9c310*/  LDL.LU.64 R18, [R1+0x67f8] ;  /* 0x0067f80001127983 */ /* 0x001f220000300a00 */
[----:B------:R-:W-:Y:S02]  /*9c320*/  STL [R1+0x67b0], R10 ;  /* 0x0067b00a01007387 */ /* 0x000fe40000100800 */
[----:B------:R2:W-:Y:S02]  /*9c330*/  STL.64 [R1+0x67a8], R8 ;  /* 0x0067a80801007387 */ /* 0x0005e40000100a00 */
[----:B--2---:R-:W-:Y:S01]  /*9c340*/  HMMA.16816.F32 R8, R4, R26, R12 ;  /* 0x0000001a0408723c */ /* 0x004fe2000000180c */
[----:B------:R-:W2:Y:S11]  /*9c350*/  LDL.LU R12, [R1+0x270] ;  /* 0x00027000010c7983 */ /* 0x000eb60000300800 */
[----:B------:R-:W-:Y:S11]  /*9c360*/  @!UPT UIADD3 URZ, URZ, URZ, URZ ;  /* 0x0000003f3f3ff290 */ /* 0x000ff6000fffe03f */
[----:B------:R-:W-:Y:S01]  /*9c370*/  STL.64 [R1+0x280], R8 ;  /* 0x0002800801007387 */ /* 0x000fe20000100a00 */
[----:B------:R-:W-:Y:S02]  /*9c380*/  STL.64 [R1+0x288], R10 ;  /* 0x0002880a01007387 */ /* 0x000fe40000100a00 */
[----:B------:R-:W2:Y:S02]  /*9c390*/  LDL.LU R13, [R1+0x274] ;  /* 0x00027400010d7983 */ /* 0x000ea40000300800 */
[----:B------:R-:W2:Y:S01]  /*9c3a0*/  LDL.LU R14, [R1+0x278] ;  /* 0x00027800010e7983 */ /* 0x000ea20000300800 */
[----:B------:R-:W2:Y:S01]  /*9c3b0*/  LDL.LU R15, [R1+0x27c] ;  /* 0x00027c00010f7983 */ /* 0x000ea20000300800 */
[----:B------:R0:W-:Y:S02]  /*9c3c0*/  STL.64 [R1+0x66d0], R26 ;  /* 0x0066d01a01007387 */ /* 0x0001e40000100a00 */
[----:B---3--:R1:W-:Y:S01]  /*9c3d0*/  STL [R1+0x66c8], R24 ;  /* 0x0066c81801007387 */ /* 0x0083e20000100800 */
[----:B0-----:R-:W3:Y:S04]  /*9c3e0*/  LDL R26, [R1+0x78] ;  /* 0x00007800011a7983 */ /* 0x001ee80000100800 */
[----:B------:R-:W3:Y:S04]  /*9c3f0*/  LDL R27, [R1+0x7c] ;  /* 0x00007c00011b7983 */ /* 0x000ee80000100800 */
[----:B---3--:R0:W-:Y:S01]  /*9c400*/  STL.64 [R1+0x6758], R26 ;  /* 0x0067581a01007387 */ /* 0x0081e20000100a00 */
[----:B-1----:R-:W3:Y:S02]  /*9c410*/  LDL.LU R24, [R1+0x400] ;  /* 0x0004000001187983 */ /* 0x002ee40000300800 */
[----:B------:R-:W3:Y:S01]  /*9c420*/  LDL.LU R25, [R1+0x404] ;  /* 0x0004040001197983 */ /* 0x000ee20000300800 */
[----:B0-----:R-:W2:Y:S01]  /*9c430*/  LDL.LU R26, [R1+0x408] ;  /* 0x00040800011a7983 */ /* 0x001ea20000300800 */
[----:B------:R-:W2:Y:S02]  /*9c440*/  LDL.LU R27, [R1+0x40c] ;  /* 0x00040c00011b7983 */ /* 0x000ea40000300800 */
[----:B------:R-:W2:Y:S02]  /*9c450*/  LDL.LU R8, [R1+0x250] ;  /* 0x0002500001087983 */ /* 0x000ea40000300800 */
[----:B------:R-:W2:Y:S01]  /*9c460*/  LDL.LU R9, [R1+0x254] ;  /* 0x0002540001097983 */ /* 0x000ea20000300800 */
[----:B------:R-:W2:Y:S01]  /*9c470*/  LDL.LU R10, [R1+0x258] ;  /* 0x00025800010a7983 */ /* 0x000ea20000300800 */
[----:B------:R-:W2:Y:S03]  /*9c480*/  LDL.LU R11, [R1+0x25c] ;  /* 0x00025c00010b7983 */ /* 0x000ea60000300800 */
[----:B--2---:R-:W-:Y:S01]  /*9c490*/  STL.64 [R1+0x67c0], R10 ;  /* 0x0067c00a01007387 */ /* 0x004fe20000100a00 */
[----:B------:R0:W-:Y:S03]  /*9c4a0*/  STL.64 [R1+0x67b8], R8 ;  /* 0x0067b80801007387 */ /* 0x0001e60000100a00 */
[----:B0-----:R-:W2:Y:S01]  /*9c4b0*/  LDL.LU R8, [R1+0x260] ;  /* 0x0002600001087983 */ /* 0x001ea20000300800 */
[----:B------:R-:W2:Y:S02]  /*9c4c0*/  LDL.LU R9, [R1+0x264] ;  /* 0x0002640001097983 */ /* 0x000ea40000300800 */
[----:B------:R-:W2:Y:S02]  /*9c4d0*/  LDL.LU R10, [R1+0x268] ;  /* 0x00026800010a7983 */ /* 0x000ea40000300800 */
[----:B------:R-:W2:Y:S01]  /*9c4e0*/  LDL.LU R11, [R1+0x26c] ;  /* 0x00026c00010b7983 */ /* 0x000ea20000300800 */
[----:B------:R-:W2:Y:S01]  /*9c4f0*/  LDL.64 R22, [R1+0x38] ;  /* 0x0000380001167983 */ /* 0x000ea20000100a00 */
[----:B------:R-:W-:Y:S02]  /*9c500*/  STL.64 [R1+0x6768], R26 ;  /* 0x0067681a01007387 */ /* 0x000fe40000100a00 */
[----:B---3--:R0:W-:Y:S02]  /*9c510*/  STL.64 [R1+0x6760], R24 ;  /* 0x0067601801007387 */ /* 0x0081e40000100a00 */
[----:B0-----:R-:W3:Y:S01]  /*9c520*/  LDL.LU R24, [R1+0x410] ;  /* 0x0004100001187983 */ /* 0x001ee20000300800 */
[----:B------:R-:W3:Y:S02]  /*9c530*/  LDL.LU R25, [R1+0x414] ;  /* 0x0004140001197983 */ /* 0x000ee40000300800 */
[----:B----4-:R-:W-:-:S02]  /*9c540*/  IMAD.MOV.U32 R26, RZ, RZ, R18 ;  /* 0x000000ffff1a7224 */ /* 0x010fc400078e0012 */
[----:B------:R-:W-:Y:S01]  /*9c550*/  IMAD.MOV.U32 R27, RZ, RZ, R19 ;  /* 0x000000ffff1b7224 */ /* 0x000fe200078e0013 */
[----:B------:R-:W4:Y:S01]  /*9c560*/  LDL.LU R18, [R1+0x67f4] ;  /* 0x0067f40001127983 */ /* 0x000f220000300800 */
[----:B------:R-:W4:Y:S03]  /*9c570*/  LDL.LU R19, [R1+0x67f0] ;  /* 0x0067f00001137983 */ /* 0x000f260000300800 */
[----:B------:R0:W-:Y:S04]  /*9c580*/  STL.64 [R1+0x6778], R26 ;  /* 0x0067781a01007387 */ /* 0x0001e80000100a00 */
[----:B---3--:R-:W-:Y:S01]  /*9c590*/  STL.64 [R1+0x6770], R24 ;  /* 0x0067701801007387 */ /* 0x008fe20000100a00 */
[----:B0-----:R-:W3:Y:S02]  /*9c5a0*/  LDL R26, [R1+0xb8] ;  /* 0x0000b800011a7983 */ /* 0x001ee40000100800 */
[----:B------:R-:W3:Y:S01]  /*9c5b0*/  LDL R27, [R1+0xbc] ;  /* 0x0000bc00011b7983 */ /* 0x000ee20000100800 */
[----:B----4-:R-:W-:Y:S01]  /*9c5c0*/  HMMA.16816.F32 R12, R4, R18, R12 ;  /* 0x00000012040c723c */ /* 0x010fe2000000180c */
[----:B---3--:R0:W-:Y:S04]  /*9c5d0*/  STL.64 [R1+0x6790], R26 ;  /* 0x0067901a01007387 */ /* 0x0081e80000100a00 */
[----:B0-----:R-:W3:Y:S04]  /*9c5e0*/  LDL R26, [R1+0xc8] ;  /* 0x0000c800011a7983 */ /* 0x001ee80000100800 */
[----:B------:R-:W3:Y:S11]  /*9c5f0*/  LDL R27, [R1+0xcc] ;  /* 0x0000cc00011b7983 */ /* 0x000ef60000100800 */
[----:B------:R-:W-:Y:S03]  /*9c600*/  @!UPT UIADD3 URZ, URZ, URZ, URZ ;  /* 0x0000003f3f3ff290 */ /* 0x000fe6000fffe03f */
[----:B------:R-:W-:Y:S02]  /*9c610*/  STL.64 [R1+0x270], R12 ;  /* 0x0002700c01007387 */ /* 0x000fe40000100a00 */
[----:B------:R0:W-:Y:S02]  /*9c620*/  STL.64 [R1+0x278], R14 ;  /* 0x0002780e01007387 */ /* 0x0001e40000100a00 */
[----:B0-----:R-:W4:Y:S01]  /*9c630*/  LDL.LU.64 R14, [R1+0x67e8] ;  /* 0x0067e800010e7983 */ /* 0x001f220000300a00 */
[----:B------:R0:W-:Y:S02]  /*9c640*/  STL.64 [R1+0x66c0], R18 ;  /* 0x0066c01201007387 */ /* 0x0001e40000100a00 */
[----:B----4-:R-:W-:Y:S02]  /*9c650*/  IMAD.MOV.U32 R16, RZ, RZ, R15 ;  /* 0x000000ffff107224 */ /* 0x010fe400078e000f */
[----:B------:R-:W-:Y:S01]  /*9c660*/  IMAD.MOV.U32 R17, RZ, RZ, R14 ;  /* 0x000000ffff117224 */ /* 0x000fe200078e000e */
[----:B------:R-:W4:Y:S01]  /*9c670*/  LDL.LU R15, [R1+0x67e4] ;  /* 0x0067e400010f7983 */ /* 0x000f220000300800 */
[----:B------:R-:W2:Y:S02]  /*9c680*/  LDL.LU R14, [R1+0x67e0] ;  /* 0x0067e000010e7983 */ /* 0x000ea40000300800 */
[----:B0-----:R-:W-:-:S02]  /*9c690*/  IMAD.MOV.U32 R18, RZ, RZ, R28 ;  /* 0x000000ffff127224 */ /* 0x001fc400078e001c */
[----:B------:R-:W-:Y:S01]  /*9c6a0*/  IMAD.MOV.U32 R19, RZ, RZ, R29 ;  /* 0x000000ffff137224 */ /* 0x000fe200078e001d */
[----:B------:R-:W3:Y:S01]  /*9c6b0*/  LDL.LU R28, [R1+0x67dc] ;  /* 0x0067dc00011c7983 */ /* 0x000ee20000300800 */
[----:B------:R-:W3:Y:S03]  /*9c6c0*/  LDL.LU R29, [R1+0x67d8] ;  /* 0x0067d800011d7983 */ /* 0x000ee60000300800 */
[----:B------:R-:W-:Y:S01]  /*9c6d0*/  STL.64 [R1+0x6788], R18 ;  /* 0x0067881201007387 */ /* 0x000fe20000100a00 */
[----:B------:R0:W-:Y:S03]  /*9c6e0*/  STL.64 [R1+0x6780], R16 ;  /* 0x0067801001007387 */ /* 0x0001e60000100a00 */
[----:B0-----:R-:W3:Y:S01]  /*9c6f0*/  LDL.LU R16, [R1+0x420] ;  /* 0x0004200001107983 */ /* 0x001ee20000300800 */
[----:B------:R-:W3:Y:S02]  /*9c700*/  LDL.LU R17, [R1+0x424] ;  /* 0x0004240001117983 */ /* 0x000ee40000300800 */
[----:B----4-:R-:W-:-:S02]  /*9c710*/  IMAD.MOV.U32 R19, RZ, RZ, R15 ;  /* 0x000000ffff137224 */ /* 0x010fc400078e000f */
[----:B--2---:R-:W-:Y:S02]  /*9c720*/  IMAD.MOV.U32 R18, RZ, RZ, R14 ;  /* 0x000000ffff127224 */ /* 0x004fe400078e000e */
[----:B------:R-:W2:Y:S01]  /*9c730*/  LDL.LU R14, [R1+0x67d4] ;  /* 0x0067d400010e7983 */ /* 0x000ea20000300800 */
[----:B------:R-:W2:Y:S02]  /*9c740*/  LDL.LU R15, [R1+0x67d0] ;  /* 0x0067d000010f7983 */ /* 0x000ea40000300800 */
[----:B------:R3:W-:Y:S02]  /*9c750*/  STL.64 [R1+0x67a0], R18 ;  /* 0x0067a01201007387 */ /* 0x0007e40000100a00 */
[----:B---3--:R-:W-:Y:S02]  /*9c760*/  IMAD.MOV.U32 R18, RZ, RZ, R29 ;  /* 0x000000ffff127224 */ /* 0x008fe400078e001d */
[----:B------:R-:W-:Y:S01]  /*9c770*/  IMAD.MOV.U32 R19, RZ, RZ, R28 ;  /* 0x000000ffff137224 */ /* 0x000fe200078e001c */
[----:B------:R0:W-:Y:S04]  /*9c780*/  STL.64 [R1+0x6798], R16 ;  /* 0x0067981001007387 */ /* 0x0001e80000100a00 */
[----:B0-----:R-:W3:Y:S01]  /*9c790*/  LDL.LU R16, [R1+0x430] ;  /* 0x0004300001107983 */ /* 0x001ee20000300800 */
[----:B------:R-:W3:Y:S02]  /*9c7a0*/  LDL.LU R17, [R1+0x434] ;  /* 0x0004340001117983 */ /* 0x000ee40000300800 */
[----:B------:R-:W4:Y:S02]  /*9c7b0*/  LDL.LU R29, [R1+0x67cc] ;  /* 0x0067cc00011d7983 */ /* 0x000f240000300800 */
[----:B------:R-:W3:Y:S01]  /*9c7c0*/  LDL.LU R28, [R1+0x67c8] ;  /* 0x0067c800011c7983 */ /* 0x000ee20000300800 */
[C---:B--2---:R-:W-:Y:S11]  /*9c7d0*/  HMMA.16816.F32 R8, R4.reuse, R14, R8 ;  /* 0x0000000e0408723c */ /* 0x044ff60000001808 */
[----:B------:R-:W-:Y:S11]  /*9c7e0*/  @!UPT UIADD3 URZ, URZ, URZ, URZ ;  /* 0x0000003f3f3ff290 */ /* 0x000ff6000fffe03f */
[----:B------:R-:W-:Y:S01]  /*9c7f0*/  @!UPT UIADD3 URZ, URZ, URZ, URZ ;  /* 0x0000003f3f3ff290 */ /* 0x000fe2000fffe03f */
[----:B------:R-:W-:Y:S01]  /*9c800*/  STL.64 [R1+0x260], R8 ;  /* 0x0002600801007387 */ /* 0x000fe20000100a00 */
[----:B------:R0:W-:Y:S03]  /*9c810*/  STL.64 [R1+0x268], R10 ;  /* 0x0002680a01007387 */ /* 0x0001e60000100a00 */
[----:B0-----:R-:W2:Y:S01]  /*9c820*/  LDL.LU.64 R10, [R1+0x67c0] ;  /* 0x0067c000010a7983 */ /* 0x001ea20000300a00 */
[----:B------:R-:W2:Y:S02]  /*9c830*/  LDL.LU.64 R8, [R1+0x67b8] ;  /* 0x0067b80001087983 */ /* 0x000ea40000300a00 */
[----:B------:R0:W-:Y:S02]  /*9c840*/  STL.64 [R1+0x66b8], R14 ;  /* 0x0066b80e01007387 */ /* 0x0001e40000100a00 */
[----:B------:R-:W-:Y:S01]  /*9c850*/  IMAD.MOV.U32 R12, RZ, RZ, R22 ;  /* 0x000000ffff0c7224 */ /* 0x000fe200078e0016 */
[----:B0-----:R-:W4:Y:S01]  /*9c860*/  LDL R14, [R1+0x88] ;  /* 0x00008800010e7983 */ /* 0x001f220000100800 */
[C---:B---3--:R-:W-:Y:S08]  /*9c870*/  HMMA.16816.F32 R24, R4.reuse, R26, R16 ;  /* 0x0000001a0418723c */ /* 0x048ff00000001810 */
[C---:B--2---:R-:W-:Y:S11]  /*9c880*/  HMMA.16816.F32 R8, R4.reuse, R22, R8 ;  /* 0x000000160408723c */ /* 0x044ff60000001808 */
[----:B------:R-:W-:Y:S11]  /*9c890*/  @!UPT UIADD3 URZ, URZ, URZ, URZ ;  /* 0x0000003f3f3ff290 */ /* 0x000ff6000fffe03f */
[----:B------:R-:W-:Y:S01]  /*9c8a0*/  @!UPT UIADD3 URZ, URZ, URZ, URZ ;  /* 0x0000003f3f3ff290 */ /* 0x000fe2000fffe03f */
[----:B------:R-:W-:Y:S01]  /*9c8b0*/  STL.64 [R1+0x250], R8 ;  /* 0x0002500801007387 */ /* 0x000fe20000100a00 */
[----:B------:R0:W-:Y:S02]  /*9c8c0*/  STL.64 [R1+0x258], R10 ;  /* 0x0002580a01007387 */ /* 0x0001e40000100a00 */
[----:B0-----:R-:W-:Y:S01]  /*9c8d0*/  IMAD.MOV.U32 R11, RZ, RZ, R23 ;  /* 0x000000ffff0b7224 */ /* 0x001fe200078e0017 */
[----:B------:R-:W2:Y:S04]  /*9c8e0*/  LDL.LU R10, [R1+0x67b0] ;  /* 0x0067b000010a7983 */ /* 0x000ea80000300800 */
[----:B------:R-:W0:Y:S01]  /*9c8f0*/  LDSM.16.MT88.4 R20, [R28+0x43800] ;  /* 0x043800001c14783b */ /* 0x000e220000004200 */
[----:B------:R-:W3:Y:S03]  /*9c900*/  LDL.LU.64 R8, [R1+0x67a8] ;  /* 0x0067a80001087983 */ /* 0x000ee60000300a00 */
[----:B0-----:R0:W-:Y:S01]  /*9c910*/  STL.64 [R1+0x6608], R22 ;  /* 0x0066081601007387 */ /* 0x0011e20000100a00 */
[----:B------:R-:W-:Y:S03]  /*9c920*/  STL.64 [R1+0x6600], R20 ;  /* 0x0066001401007387 */ /* 0x000fe60000100a00 */
[----:B0-----:R-:W2:Y:S01]  /*9c930*/  LDL.64 R22, [R1+0xa8] ;  /* 0x0000a80001167983 */ /* 0x001ea20000100a00 */
[----:B------:R-:W-:Y:S02]  /*9c940*/  STL [R1+0x6310], R28 ;  /* 0x0063101c01007387 */ /* 0x000fe40000100800 */
[----:B------:R-:W2:Y:S02]  /*9c950*/  LDL.LU.64 R18, [R1+0x67a0] ;  /* 0x0067a00001127983 */ /* 0x000ea40000300a00 */
[----:B------:R-:W2:Y:S01]  /*9c960*/  LDL.LU.64 R16, [R1+0x6798] ;  /* 0x0067980001107983 */ /* 0x000ea20000300a00 */
[----:B------:R-:W-:Y:S01]  /*9c970*/  STL.64 [R1+0x430], R24 ;  /* 0x0004301801007387 */ /* 0x000fe20000100a00 */
[----:B------:R0:W-:Y:S03]  /*9c980*/  STL.64 [R1+0x438], R26 ;  /* 0x0004381a01007387 */ /* 0x0001e60000100a00 */
[----:B0-----:R-:W2:Y:S01]  /*9c990*/  LDL.LU.64 R26, [R1+0x6790] ;  /* 0x00679000011a7983 */ /* 0x001ea20000300a00 */
[----:B----4-:R-:W-:Y:S01]  /*9c9a0*/  IMAD.MOV.U32 R15, RZ, RZ, R29 ;  /* 0x000000ffff0f7224 */ /* 0x010fe200078e001d */
[C---:B--2---:R-:W-:Y:S02]  /*9c9b0*/  HMMA.16816.F32 R24, R4.reuse, R26, R16 ;  /* 0x0000001a0418723c */ /* 0x044fe40000001810 */
[----:B------:R-:W2:Y:S01]  /*9c9c0*/  LDL.LU.64 R18, [R1+0x6788] ;  /* 0x0067880001127983 */ /* 0x000ea20000300a00 */
[----:B------:R-:W2:Y:S11]  /*9c9d0*/  LDL.LU.64 R16, [R1+0x6780] ;  /* 0x0067800001107983 */ /* 0x000eb60000300a00 */
[----:B------:R-:W-:Y:S09]  /*9c9e0*/  @!UPT UIADD3 URZ, URZ, URZ, URZ ;  /* 0x0000003f3f3ff290 */ /* 0x000ff2000fffe03f */
[----:B------:R0:W-:Y:S01]  /*9c9f0*/  STL.64 [R1+0x420], R24 ;  /* 0x0004201801007387 */ /* 0x0001e20000100a00 */
[----:B------:R-:W-:Y:S02]  /*9ca00*/  IMAD.MOV.U32 R28, RZ, RZ, R26 ;  /* 0x000000ffff1c7224 */ /* 0x000fe400078e001a */
[----:B------:R-:W-:Y:S02]  /*9ca10*/  IMAD.MOV.U32 R29, RZ, RZ, R27 ;  /* 0x000000ffff1d7224 */ /* 0x000fe400078e001b */
[----:B------:R-:W4:Y:S04]  /*9ca20*/  LDL.LU.64 R26, [R1+0x6778] ;  /* 0x00677800011a7983 */ /* 0x000f280000300a00 */
[----:B0-----:R-:W4:Y:S01]  /*9ca30*/  LDL.LU.64 R24, [R1+0x6770] ;  /* 0x0067700001187983 */ /* 0x001f220000300a00 */
[----:B------:R-:W-:Y:S02]  /*9ca40*/  STL [R1+0x63d4], R29 ;  /* 0x0063d41d01007387 */ /* 0x000fe40000100800 */
[----:B------:R-:W-:Y:S01]  /*9ca50*/  STL [R1+0x63d0], R28 ;  /* 0x0063d01c01007387 */ /* 0x000fe20000100800 */
[C---:B----4-:R-:W-:Y:S11]  /*9ca60*/  HMMA.16816.F32 R24, R4.reuse, R22, R24 ;  /* 0x000000160418723c */ /* 0x050ff60000001818 */
[----:B------:R-:W-:Y:S11]  /*9ca70*/  @!UPT UIADD3 URZ, URZ, URZ, URZ ;  /* 0x0000003f3f3ff290 */ /* 0x000ff6000fffe03f */
[----:B------:R-:W-:Y:S01]  /*9ca80*/  @!UPT UIADD3 URZ, URZ, URZ, URZ ;  /* 0x0000003f3f3ff290 */ /* 0x000fe2000fffe03f */
[----:B------:R-:W-:Y:S01]  /*9ca90*/  STL.64 [R1+0x410], R24 ;  /* 0x0004101801007387 */ /* 0x000fe20000100a00 */
[----:B------:R0:W-:Y:S03]  /*9caa0*/  STL.64 [R1+0x418], R26 ;  /* 0x0004181a01007387 */ /* 0x0001e60000100a00 */
[----:B0-----:R-:W4:Y:S01]  /*9cab0*/  LDL.LU.64 R26, [R1+0x6768] ;  /* 0x00676800011a7983 */ /* 0x001f220000300a00 */
[----:B------:R-:W4:Y:S02]  /*9cac0*/  LDL.LU.64 R24, [R1+0x6760] ;  /* 0x0067600001187983 */ /* 0x000f240000300a00 */
[----:B------:R0:W-:Y:S02]  /*9cad0*/  STL.64 [R1+0x6688], R22 ;  /* 0x0066881601007387 */ /* 0x0001e40000100a00 */
[----:B0-----:R-:W2:Y:S04]  /*9cae0*/  LDL.64 R22, [R1+0xc8] ;  /* 0x0000c80001167983 */ /* 0x001ea80000100a00 */
[----:B--2---:R0:W-:Y:S04]  /*9caf0*/  STL.64 [R1+0x6698], R22 ;  /* 0x0066981601007387 */ /* 0x0041e80000100a00 */
[----:B0-----:R-:W4:Y:S04]  /*9cb00*/  LDL R22, [R1+0x98] ;  /* 0x0000980001167983 */ /* 0x001f280000100800 */
[----:B------:R-:W4:Y:S02]  /*9cb10*/  LDL R23, [R1+0x9c] ;  /* 0x00009c0001177983 */ /* 0x000f240000100800 */
[----:B----4-:R-:W-:Y:S02]  /*9cb20*/  HMMA.16816.F32 R20, R4, R22, R24 ;  /* 0x000000160414723c */ /* 0x010fe40000001818 */
[----:B------:R-:W2:Y:S11]  /*9cb30*/  LDL.LU.64 R26, [R1+0x6758] ;  /* 0x00675800011a7983 */ /* 0x000eb60000300a00 */
[----:B------:R-:W-:Y:S10]  /*9cb40*/  @!UPT UIADD3 URZ, URZ, URZ, URZ ;  /* 0x0000003f3f3ff290 */ /* 0x000ff4000fffe03f */
[----:B------:R-:W-:Y:S01]  /*9cb50*/  STL.64 [R1+0x400], R20 ;  /* 0x0004001401007387 */ /* 0x000fe20000100a00 */
[----:B------:R0:W-:Y:S02]  /*9cb60*/  STL.64 [R1+0x408], R22 ;  /* 0x0004081601007387 */ /* 0x0001e40000100a00 */
[----:B0-----:R-:W-:Y:S02]  /*9cb70*/  IMAD.MOV.U32 R22, RZ, RZ, R12 ;  /* 0x000000ffff167224 */ /* 0x001fe400078e000c */
[----:B------:R-:W-:-:S05]  /*9cb80*/  IMAD.MOV.U32 R23, RZ, RZ, R11 ;  /* 0x000000ffff177224 */ /* 0x000fca00078e000b */
[----:B------:R0:W-:Y:S01]  /*9cb90*/  STL.64 [R1+0x66b0], R22 ;  /* 0x0066b01601007387 */ /* 0x0001e20000100a00 */
[----:B------:R-:W4:Y:S02]  /*9cba0*/  LDL.LU R20, [R1+0x3f0] ;  /* 0x0003f00001147983 */ /* 0x000f240000300800 */
[----:B------:R-:W4:Y:S01]  /*9cbb0*/  LDL.LU R21, [R1+0x3f4] ;  /* 0x0003f40001157983 */ /* 0x000f220000300800 */
[----:B0-----:R-:W4:Y:S01]  /*9cbc0*/  LDL.LU R22, [R1+0x3f8] ;  /* 0x0003f80001167983 */ /* 0x001f220000300800 */
[----:B------:R-:W4:Y:S02]  /*9cbd0*/  LDL.LU R23, [R1+0x3fc] ;  /* 0x0003fc0001177983 */ /* 0x000f240000300800 */
[C---:B----4-:R-:W-:Y:S08]  /*9cbe0*/  HMMA.16816.F32 R20, R4.reuse, R14, R20 ;  /* 0x0000000e0414723c */ /* 0x050ff00000001814 */
[----:B--2---:R-:W-:Y:S01]  /*9cbf0*/  HMMA.16816.F32 R12, R4, R26, R16 ;  /* 0x0000001a040c723c */ /* 0x004fe20000001810 */
[----:B------:R-:W2:Y:S11]  /*9cc00*/  LDL.LU R16, [R1+0x380] ;  /* 0x0003800001107983 */ /* 0x000eb60000300800 */
[----:B------:R-:W-:Y:S03]  /*9cc10*/  @!UPT UIADD3 URZ, URZ, URZ, URZ ;  /* 0x0000003f3f3ff290 */ /* 0x000fe6000fffe03f */
[----:B------:R-:W-:Y:S01]  /*9cc20*/  STL.64 [R1+0x3f0], R20 ;  /* 0x0003f01401007387 */ /* 0x000fe20000100a00 */
[----:B------:R-:W-:Y:S07]  /*9cc30*/  STL.64 [R1+0x3f8], R22 ;  /* 0x0003f81601007387 */ /* 0x000fee0000100a00 */
[----:B------:R-:W-:Y:S02]  /*9cc40*/  STL.64 [R1+0x3e0], R12 ;  /* 0x0003e00c01007387 */ /* 0x000fe40000100a00 */
[----:B------:R-:W-:Y:S01]  /*9cc50*/  STL.64 [R1+0x3e8], R14 ;  /* 0x0003e80e01007387 */ /* 0x000fe20000100a00 */
[----:B------:R-:W2:Y:S01]  /*9cc60*/  LDL.LU R17, [R1+0x384] ;  /* 0x0003840001117983 */ /* 0x000ea20000300800 */
[----:B------:R-:W4:Y:S02]  /*9cc70*/  LDL.LU R18, [R1+0x388] ;  /* 0x0003880001127983 */ /* 0x000f240000300800 */
[----:B------:R-:W4:Y:S02]  /*9cc80*/  LDL.LU R19, [R1+0x38c] ;  /* 0x00038c0001137983 */ /* 0x000f240000300800 */
[----:B------:R-:W-:-:S02]  /*9cc90*/  IMAD.MOV.U32 R26, RZ, RZ, R10 ;  /* 0x000000ffff1a7224 */ /* 0x000fc400078e000a */
[----:B---3--:R-:W-:Y:S01]  /*9cca0*/  IMAD.MOV.U32 R27, RZ, RZ, R9 ;  /* 0x000000ffff1b7224 */ /* 0x008fe200078e0009 */
[----:B----4-:R-:W-:Y:S01]  /*9ccb0*/  STL.64 [R1+0x66e0], R18 ;  /* 0x0066e01201007387 */ /* 0x010fe20000100a00 */
[----:B--2---:R-:W-:Y:S03]  /*9ccc0*/  STL.64 [R1+0x66d8], R16 ;  /* 0x0066d81001007387 */ /* 0x004fe60000100a00 */
[----:B------:R0:W-:Y:S02]  /*9ccd0*/  STL.64 [R1+0x66e8], R26 ;  /* 0x0066e81a01007387 */ /* 0x0001e40000100a00 */
[----:B------:R-:W2:Y:S02]  /*9cce0*/  LDL R25, [R1+0x9dc] ;  /* 0x0009dc0001197983 */ /* 0x000ea40000100800 */
[----:B0-----:R-:W-:Y:S02]  /*9ccf0*/  IMAD.MOV.U32 R26, RZ, RZ, R8 ;  /* 0x000000ffff1a7224 */ /* 0x001fe400078e0008 */
[----:B------:R-:W-:-:S05]  /*9cd00*/  IMAD.MOV.U32 R27, RZ, RZ, R3 ;  /* 0x000000ffff1b7224 */ /* 0x000fca00078e0003 */
[----:B------:R0:W-:Y:S01]  /*9cd10*/  STL.64 [R1+0x6700], R26 ;  /* 0x0067001a01007387 */ /* 0x0001e20000100a00 */
[----:B------:R-:W3:Y:S02]  /*9cd20*/  LDL.LU R16, [R1+0x390] ;  /* 0x0003900001107983 */ /* 0x000ee40000300800 */
[----:B------:R-:W3:Y:S02]  /*9cd30*/  LDL.LU R17, [R1+0x394] ;  /* 0x0003940001117983 */ /* 0x000ee40000300800 */
[----:B------:R-:W4:Y:S01]  /*9cd40*/  LDL.LU R18, [R1+0x398] ;  /* 0x0003980001127983 */ /* 0x000f220000300800 */
[----:B------:R-:W4:Y:S01]  /*9cd50*/  LDL.LU R19, [R1+0x39c] ;  /* 0x00039c0001137983 */ /* 0x000f220000300800 */
[----:B------:R-:W2:Y:S02]  /*9cd60*/  LDL R10, [R1+0x58] ;  /* 0x00005800010a7983 */ /* 0x000ea40000100800 */
[----:B------:R-:W2:Y:S02]  /*9cd70*/  LDL R11, [R1+0x5c] ;  /* 0x00005c00010b7983 */ /* 0x000ea40000100800 */
[----:B0-----:R-:W-:-:S02]  /*9cd80*/  IMAD.MOV.U32 R26, RZ, RZ, R2 ;  /* 0x000000ffff1a7224 */ /* 0x001fc400078e0002 */
[----:B------:R-:W-:Y:S01]  /*9cd90*/  IMAD.MOV.U32 R27, RZ, RZ, R0 ;  /* 0x000000ffff1b7224 */ /* 0x000fe200078e0000 */
[----:B--2---:R0:W-:Y:S01]  /*9cda0*/  STL.64 [R1+0x6750], R10 ;  /* 0x0067500a01007387 */ /* 0x0041e20000100a00 */
[----:B------:R-:W2:Y:S02]  /*9cdb0*/  LDL.LU R8, [R1+0x3d0] ;  /* 0x0003d00001087983 */ /* 0x000ea40000300800 */
[----:B------:R-:W2:Y:S01]  /*9cdc0*/  LDL.LU R9, [R1+0x3d4] ;  /* 0x0003d40001097983 */ /* 0x000ea20000300800 */
[----:B0-----:R-:W2:Y:S01]  /*9cdd0*/  LDL.LU R10, [R1+0x3d8] ;  /* 0x0003d800010a7983 */ /* 0x001ea20000300800 */
[----:B------:R-:W2:Y:S02]  /*9cde0*/  LDL.LU R11, [R1+0x3dc] ;  /* 0x0003dc00010b7983 */ /* 0x000ea40000300800 */
[----:B------:R-:W2:Y:S02]  /*9cdf0*/  LDL.64 R22, [R1+0x68] ;  /* 0x0000680001167983 */ /* 0x000ea40000100a00 */
[----:B------:R-:W-:Y:S01]  /*9ce00*/  STL.64 [R1+0x6730], R26 ;  /* 0x0067301a01007387 */ /* 0x000fe20000100a00 */
[----:B------:R0:W-:Y:S01]  /*9ce10*/  STL [R1+0x6728], R25 ;  /* 0x0067281901007387 */ /* 0x0001e20000100800 */
[----:B------:R-:W2:Y:S03]  /*9ce20*/  LDL.LU R24, [R1+0x240] ;  /* 0x0002400001187983 */ /* 0x000ea60000300800 */
[----:B0-----:R-:W2:Y:S01]  /*9ce30*/  LDL.LU R25, [R1+0x244] ;  /* 0x0002440001197983 */ /* 0x001ea20000300800 */
        /* <DEDUP_REMOVED lines=14> */
[----:B------:R-:W-:Y:S01]  /*9cf20*/  HMMA.16816.F32 R8, R4, R22, R8 ;  /* 0x000000160408723c */ /* 0x000fe20000001808 */
        /* <DEDUP_REMOVED lines=9> */
[----:B------:R-:W4:Y:S07]  /*9cfc0*/  LDL.LU R15, [R1+0x37c] ;  /* 0x00037c00010f7983 */ /* 0x000f2e0000300800 */
[----:B------:R-:W-:Y:S01]  /*9cfd0*/  STL.64 [R1+0x3d0], R8 ;  /* 0x0003d00801007387 */ /* 0x000fe20000100a00 */
[----:B------:R0:W-:Y:S03]  /*9cfe0*/  STL.64 [R1+0x3d8], R10 ;  /* 0x0003d80a01007387 */ /* 0x0001e60000100a00 */
[----:B0-----:R-:W2:Y:S01]  /*9cff0*/  LDL.LU.64 R10, [R1+0x6750] ;  /* 0x00675000010a7983 */ /* 0x001ea20000300a00 */
[----:B------:R-:W3:Y:S02]  /*9d000*/  LDL.LU R20, [R1+0x360] ;  /* 0x0003600001147983 */ /* 0x000ee40000300800 */
[----:B------:R-:W-:-:S02]  /*9d010*/  IMAD.MOV.U32 R3, RZ, RZ, R22 ;  /* 0x000000ffff037224 */ /* 0x000fc400078e0016 */
[----:B------:R-:W3:Y:S02]  /*9d020*/  LDL.LU R21, [R1+0x364] ;  /* 0x0003640001157983 */ /* 0x000ee40000300800 */
[----:B------:R-:W-:Y:S01]  /*9d030*/  IMAD.MOV.U32 R0, RZ, RZ, R23 ;  /* 0x000000ffff007224 */ /* 0x000fe200078e0017 */
[----:B------:R-:W3:Y:S01]  /*9d040*/  LDL.LU R22, [R1+0x368] ;  /* 0x0003680001167983 */ /* 0x000ee20000300800 */
[----:B------:R-:W3:Y:S01]  /*9d050*/  LDL.LU R23, [R1+0x36c] ;  /* 0x00036c0001177983 */ /* 0x000ee20000300800 */
        /* <DEDUP_REMOVED lines=9> */
[----:B------:R-:W2:Y:S02]  /*9d0f0*/  LDL.LU R25, [R1+0x6728] ;  /* 0x0067280001197983 */ /* 0x000ea40000300800 */
[----:B------:R-:W3:Y:S02]  /*9d100*/  LDL.LU.64 R10, [R1+0x6720] ;  /* 0x00672000010a7983 */ /* 0x000ee40000300a00 */
[----:B------:R-:W3:Y:S11]  /*9d110*/  LDL.LU.64 R8, [R1+0x6718] ;  /* 0x0067180001087983 */ /* 0x000ef60000300a00 */
[----:B------:R-:W-:Y:S05]  /*9d120*/  @!UPT UIADD3 URZ, URZ, URZ, URZ ;  /* 0x0000003f3f3ff290 */ /* 0x000fea000fffe03f */
[----:B------:R-:W-:Y:S01]  /*9d130*/  STL.64 [R1+0x240], R4 ;  /* 0x0002400401007387 */ /* 0x000fe20000100a00 */
[----:B------:R-:W-:Y:S03]  /*9d140*/  STL.64 [R1+0x248], R6 ;  /* 0x0002480601007387 */ /* 0x000fe60000100a00 */
[----:B--2---:R-:W0:Y:S04]  /*9d150*/  LDSM.16.MT88.4 R4, [R25+0x43800] ;  /* 0x043800001904783b */ /* 0x004e280000004200 */
[----:B0-----:R0:W-:Y:S01]  /*9d160*/  STL.64 [R1+0x64a0], R6 ;  /* 0x0064a00601007387 */ /* 0x0011e20000100a00 */
[----:B------:R1:W-:Y:S03]  /*9d170*/  STL.64 [R1+0x6498], R4 ;  /* 0x0064980401007387 */ /* 0x0003e60000100a00 */
[----:B0-----:R-:W2:Y:S01]  /*9d180*/  LDL.LU.64 R6, [R1+0x48] ;  /* 0x0000480001067983 */ /* 0x001ea20000300a00 */
[C---:B---3--:R-:W-:Y:S03]  /*9d190*/  HMMA.16816.F32 R24, R8.reuse, R26, R16 ;  /* 0x0000001a0818723c */ /* 0x048fe60000001810 */
[----:B--2---:R0:W-:Y:S01]  /*9d1a0*/  STL.64 [R1+0x6690], R6 ;  /* 0x0066900601007387 */ /* 0x0041e20000100a00 */
[----:B-1----:R-:W2:Y:S02]  /*9d1b0*/  LDL.LU R4, [R1+0x340] ;  /* 0x0003400001047983 */ /* 0x002ea40000300800 */
[----:B------:R-:W2:Y:S01]  /*9d1c0*/  LDL.LU R5, [R1+0x344] ;  /* 0x0003440001057983 */ /* 0x000ea20000300800 */
[----:B0-----:R-:W3:Y:S01]  /*9d1d0*/  LDL.LU R6, [R1+0x348] ;  /* 0x0003480001067983 */ /* 0x001ee20000300800 */
[----:B------:R-:W3:Y:S03]  /*9d1e0*/  LDL.LU R7, [R1+0x34c] ;  /* 0x00034c0001077983 */ /* 0x000ee60000300800 */
        /* <DEDUP_REMOVED lines=24> */
[----:B0-----:R-:W3:Y:S01]  /*9d370*/  LDL.LU.64 R26, [R1+0x66d0] ;  /* 0x0066d000011a7983 */ /* 0x001ee20000300a00 */
[----:B------:R-:W2:Y:S01]  /*9d380*/  LDL.LU R24, [R1+0x66c8] ;  /* 0x0066c80001187983 */ /* 0x000ea20000300800 */
[C---:B---3--:R-:W-:Y:S11]  /*9d390*/  HMMA.16816.F32 R16, R8.reuse, R26, R16 ;  /* 0x0000001a0810723c */ /* 0x048ff60000001810 */
[----:B------:R-:W-:Y:S11]  /*9d3a0*/  @!UPT UIADD3 URZ, URZ, URZ, URZ ;  /* 0x0000003f3f3ff290 */ /* 0x000ff6000fffe03f */
[----:B------:R-:W-:Y:S01]  /*9d3b0*/  @!UPT UIADD3 URZ, URZ, URZ, URZ ;  /* 0x0000003f3f3ff290 */ /* 0x000fe2000fffe03f */
[----:B------:R-:W-:Y:S01]  /*9d3c0*/  STL.64 [R1+0x380], R16 ;  /* 0x0003801001007387 */ /* 0x000fe20000100a00 */
[----:B------:R0:W-:Y:S03]  /*9d3d0*/  STL.64 [R1+0x388], R18 ;  /* 0x0003881201007387 */ /* 0x0001e60000100a00 */
[----:B0-----:R-:W4:Y:S01]  /*9d3e0*/  LDL.LU.64 R18, [R1+0x66c0] ;  /* 0x0066c00001127983 */ /* 0x001f220000300a00 */
[----:B------:R0:W-:Y:S02]  /*9d3f0*/  STL.64 [R1+0x6618], R26 ;  /* 0x0066181a01007387 */ /* 0x0001e40000100a00 */
[----:B--2---:R-:W-:Y:S01]  /*9d400*/  STL [R1+0x6610], R24 ;  /* 0x0066101801007387 */ /* 0x004fe20000100800 */
[----:B0-----:R-:W2:Y:S01]  /*9d410*/  LDL.64 R26, [R1+0xb8] ;  /* 0x0000b800011a7983 */ /* 0x001ea20000100a00 */
[C---:B----4-:R-:W-:Y:S11]  /*9d420*/  HMMA.16816.F32 R12, R8.reuse, R18, R12 ;  /* 0x00000012080c723c */ /* 0x050ff6000000180c */
[----:B------:R-:W-:Y:S11]  /*9d430*/  @!UPT UIADD3 URZ, URZ, URZ, URZ ;  /* 0x0000003f3f3ff290 */ /* 0x000ff6000fffe03f */
[----:B------:R-:W-:Y:S01]  /*9d440*/  @!UPT UIADD3 URZ, URZ, URZ, URZ ;  /* 0x0000003f3f3ff290 */ /* 0x000fe2000fffe03f */
[----:B------:R-:W-:Y:S01]  /*9d450*/  STL.64 [R1+0x370], R12 ;  /* 0x0003700c01007387 */ /* 0x000fe20000100a00 */
[----:B------:R0:W-:Y:S03]  /*9d460*/  STL.64 [R1+0x378], R14 ;  /* 0x0003780e01007387 */ /* 0x0001e60000100a00 */
[----:B0-----:R-:W3:Y:S01]  /*9d470*/  LDL.LU.64 R14, [R1+0x66b8] ;  /* 0x0066b800010e7983 */ /* 0x001ee20000300a00 */
[----:B------:R0:W-:Y:S02]  /*9d480*/  STL.64 [R1+0x65b8], R18 ;  /* 0x0065b81201007387 */ /* 0x0001e40000100a00 */
[----:B------:R-:W4:Y:S02]  /*9d490*/  LDL.LU R16, [R1+0x320] ;  /* 0x0003200001107983 */ /* 0x000f240000300800 */
[----:B------:R-:W4:Y:S01]  /*9d4a0*/  LDL.LU R17, [R1+0x324] ;  /* 0x0003240001117983 */ /* 0x000f220000300800 */
[----:B0-----:R-:W4:Y:S01]  /*9d4b0*/  LDL.LU R18, [R1+0x328] ;  /* 0x0003280001127983 */ /* 0x001f220000300800 */
[----:B------:R-:W4:Y:S01]  /*9d4c0*/  LDL.LU R19, [R1+0x32c] ;  /* 0x00032c0001137983 */ /* 0x000f220000300800 */
[C---:B---3--:R-:W-:Y:S11]  /*9d4d0*/  HMMA.16816.F32 R20, R8.reuse, R14, R20 ;  /* 0x0000000e0814723c */ /* 0x048ff60000001814 */
[----:B------:R-:W-:Y:S11]  /*9d4e0*/  @!UPT UIADD3 URZ, URZ, URZ, URZ ;  /* 0x0000003f3f3ff290 */ /* 0x000ff6000fffe03f */
[----:B------:R-:W-:Y:S01]  /*9d4f0*/  @!UPT UIADD3 URZ, URZ, URZ, URZ ;  /* 0x0000003f3f3ff290 */ /* 0x000fe2000fffe03f */
        /* <DEDUP_REMOVED lines=10> */
[----:B---3--:R-:W-:Y:S11]  /*9d5a0*/  HMMA.16816.F32 R4, R8, R22, R4 ;  /* 0x000000160804723c */ /* 0x008ff60000001804 */
        /* <DEDUP_REMOVED lines=8> */
[----:B------:R0:W-:Y:S02]  /*9d630*/  STL [R1+0x6598], R4 ;  /* 0x0065980401007387 */ /* 0x0001e40000100800 */
[----:B------:R1:W-:Y:S01]  /*9d640*/  STL [R1+0x6594], R5 ;  /* 0x0065940501007387 */ /* 0x0003e20000100800 */
[----:B---3--:R3:W-:Y:S01]  /*9d650*/  STL.64 [R1+0x6668], R6 ;  /* 0x0066680601007387 */ /* 0x0087e20000100a00 */
[----:B0-----:R-:W4:Y:S02]  /*9d660*/  LDL.LU R4, [R1+0x330] ;  /* 0x0003300001047983 */ /* 0x001f240000300800 */
[----:B-1----:R-:W4:Y:S01]  /*9d670*/  LDL.LU R5, [R1+0x334] ;  /* 0x0003340001057983 */ /* 0x002f220000300800 */
[----:B---3--:R-:W4:Y:S01]  /*9d680*/  LDL.LU R6, [R1+0x338] ;  /* 0x0003380001067983 */ /* 0x008f220000300800 */
[----:B------:R-:W4:Y:S02]  /*9d690*/  LDL.LU R7, [R1+0x33c] ;  /* 0x00033c0001077983 */ /* 0x000f240000300800 */
[----:B--2---:R-:W-:-:S02]  /*9d6a0*/  IMAD.MOV.U32 R29, RZ, RZ, R26 ;  /* 0x000000ffff1d7224 */ /* 0x004fc400078e001a */
[----:B------:R-:W-:Y:S01]  /*9d6b0*/  IMAD.MOV.U32 R28, RZ, RZ, R27 ;  /* 0x000000ffff1c7224 */ /* 0x000fe200078e001b */
[C---:B----4-:R-:W-:Y:S11]  /*9d6c0*/  HMMA.16816.F32 R4, R8.reuse, R26, R4 ;  /* 0x0000001a0804723c */ /* 0x050ff60000001804 */
[----:B------:R-:W-:Y:S11]  /*9d6d0*/  @!UPT UIADD3 URZ, URZ, URZ, URZ ;  /* 0x0000003f3f3ff290 */ /* 0x000ff6000fffe03f */
[----:B------:R-:W-:Y:S01]  /*9d6e0*/  @!UPT UIADD3 URZ, URZ, URZ, URZ ;  /* 0x0000003f3f3ff290 */ /* 0x000fe2000fffe03f */
[----:B------:R-:W-:Y:S01]  /*9d6f0*/  STL.64 [R1+0x330], R4 ;  /* 0x0003300401007387 */ /* 0x000fe20000100a00 */
[----:B------:R0:W-:Y:S02]  /*9d700*/  STL.64 [R1+0x338], R6 ;  /* 0x0003380601007387 */ /* 0x0001e40000100a00 */
[----:B------:R-:W2:Y:S01]  /*9d710*/  LDL.64 R26, [R1+0x58] ;  /* 0x00005800011a7983 */ /* 0x000ea20000100a00 */
[----:B0-----:R-:W-:Y:S01]  /*9d720*/  HMMA.16816.F32 R4, R8, R22, R16 ;  /* 0x000000160804723c */ /* 0x001fe20000001810 */
[----:B--2---:R0:W-:Y:S01]  /*9d730*/  STL.64 [R1+0x6630], R26 ;  /* 0x0066301a01007387 */ /* 0x0041e20000100a00 */
[----:B------:R-:W-:Y:S02]  /*9d740*/  STL [R1+0x65a0], R28 ;  /* 0x0065a01c01007387 */ /* 0x000fe40000100800 */
[----:B------:R-:W-:Y:S11]  /*9d750*/  STL [R1+0x659c], R29 ;  /* 0x00659c1d01007387 */ /* 0x000ff60000100800 */
[----:B------:R-:W-:Y:S08]  /*9d760*/  @!UPT UIADD3 URZ, URZ, URZ, URZ ;  /* 0x0000003f3f3ff290 */ /* 0x000ff0000fffe03f */
[----:B------:R1:W-:Y:S01]  /*9d770*/  STL.64 [R1+0x320], R4 ;  /* 0x0003200401007387 */ /* 0x0003e20000100a00 */
[----:B------:R2:W-:Y:S01]  /*9d780*/  STL.64 [R1+0x328], R6 ;  /* 0x0003280601007387 */ /* 0x0005e20000100a00 */
[----:B0-----:R-:W-:Y:S02]  /*9d790*/  IMAD.MOV.U32 R26, RZ, RZ, R3 ;  /* 0x000000ffff1a7224 */ /* 0x001fe400078e0003 */
[----:B------:R-:W-:-:S05]  /*9d7a0*/  IMAD.MOV.U32 R27, RZ, RZ, R0 ;  /* 0x000000ffff1b7224 */ /* 0x000fca00078e0000 */
[----:B------:R0:W-:Y:S01]  /*9d7b0*/  STL.64 [R1+0x6648], R26 ;  /* 0x0066481a01007387 */ /* 0x0001e20000100a00 */
[----:B------:R-:W3:Y:S02]  /*9d7c0*/  LDL.LU R16, [R1+0x1f0] ;  /* 0x0001f00001107983 */ /* 0x000ee40000300800 */
[----:B------:R-:W3:Y:S02]  /*9d7d0*/  LDL.LU R17, [R1+0x1f4] ;  /* 0x0001f40001117983 */ /* 0x000ee40000300800 */
[----:B------:R-:W4:Y:S01]  /*9d7e0*/  LDL.LU R18, [R1+0x1f8] ;  /* 0x0001f80001127983 */ /* 0x000f220000300800 */
[----:B------:R-:W4:Y:S01]  /*9d7f0*/  LDL.LU R19, [R1+0x1fc] ;  /* 0x0001fc0001137983 */ /* 0x000f220000300800 */
[----:B-1----:R-:W3:Y:S02]  /*9d800*/  LDL.LU R4, [R1+0x300] ;  /* 0x0003000001047983 */ /* 0x002ee40000300800 */
[----:B------:R-:W3:Y:S02]  /*9d810*/  LDL.LU R5, [R1+0x304] ;  /* 0x0003040001057983 */ /* 0x000ee40000300800 */
[----:B--2---:R-:W2:Y:S01]  /*9d820*/  LDL.LU R6, [R1+0x308] ;  /* 0x0003080001067983 */ /* 0x004ea20000300800 */
[----:B------:R-:W2:Y:S04]  /*9d830*/  LDL.LU R7, [R1+0x30c] ;  /* 0x00030c0001077983 */ /* 0x000ea80000300800 */
[----:B--2---:R1:W-:Y:S01]  /*9d840*/  STL.64 [R1+0x6678], R6 ;  /* 0x0066780601007387 */ /* 0x0043e20000100a00 */
[----:B---3--:R-:W-:Y:S02]  /*9d850*/  STL.64 [R1+0x6670], R4 ;  /* 0x0066700401007387 */ /* 0x008fe40000100a00 */
[----:B0-----:R-:W2:Y:S01]  /*9d860*/  LDL.64 R26, [R1+0x78] ;  /* 0x00007800011a7983 */ /* 0x001ea20000100a00 */
[----:B-1----:R-:W3:Y:S04]  /*9d870*/  LDL.64 R6, [R1+0x98] ;  /* 0x0000980001067983 */ /* 0x002ee80000100a00 */
[----:B--2---:R0:W-:Y:S04]  /*9d880*/  STL.64 [R1+0x6660], R26 ;  /* 0x0066601a01007387 */ /* 0x0041e80000100a00 */
[----:B0-----:R-:W2:Y:S01]  /*9d890*/  LDL.64 R26, [R1+0x88] ;  /* 0x00008800011a7983 */ /* 0x001ea20000100a00 */
[----:B------:R-:W-:-:S02]  /*9d8a0*/  IMAD.MOV.U32 R13, RZ, RZ, R22 ;  /* 0x000000ffff0d7224 */ /* 0x000fc400078e0016 */
[----:B------:R-:W-:Y:S01]  /*9d8b0*/  IMAD.MOV.U32 R2, RZ, RZ, R23 ;  /* 0x000000ffff027224 */ /* 0x000fe200078e0017 */
[----:B--2---:R0:W-:Y:S01]  /*9d8c0*/  STL.64 [R1+0x6680], R26 ;  /* 0x0066801a01007387 */ /* 0x0041e20000100a00 */
[----:B------:R-:W3:Y:S02]  /*9d8d0*/  LDL.LU R24, [R1+0x310] ;  /* 0x0003100001187983 */ /* 0x000ee40000300800 */
[----:B------:R-:W3:Y:S01]  /*9d8e0*/  LDL.LU R25, [R1+0x314] ;  /* 0x0003140001197983 */ /* 0x000ee20000300800 */
[----:B0-----:R-:W3:Y:S01]  /*9d8f0*/  LDL.LU R26, [R1+0x318] ;  /* 0x00031800011a7983 */ /* 0x001ee20000300800 */
[----:B------:R-:W3:Y:S02]  /*9d900*/  LDL.LU R27, [R1+0x31c] ;  /* 0x00031c00011b7983 */ /* 0x000ee40000300800 */
        /* <DEDUP_REMOVED lines=22> */
[----:B----4-:R0:W-:Y:S01]  /*9da70*/  STL.64 [R1+0x65c8], R18 ;  /* 0x0065c81201007387 */ /* 0x0101e20000100a00 */
[----:B------:R-:W-:Y:S03]  /*9da80*/  STL.64 [R1+0x65c0], R16 ;  /* 0x0065c01001007387 */ /* 0x000fe60000100a00 */
[----:B0-----:R-:W4:Y:S01]  /*9da90*/  LDL.LU.64 R18, [R1+0x8] ;  /* 0x0000080001127983 */ /* 0x001f220000300a00 */
[----:B---3--:R-:W-:Y:S03]  /*9daa0*/  HMMA.16816.F32 R24, R8, R6, R24 ;  /* 0x000000060818723c */ /* 0x008fe60000001818 */
[----:B----4-:R0:W-:Y:S04]  /*9dab0*/  STL.64 [R1+0x65e0], R18 ;  /* 0x0065e01201007387 */ /* 0x0101e80000100a00 */
[----:B0-----:R-:W3:Y:S01]  /*9dac0*/  LDL.LU.64 R18, [R1+0x18] ;  /* 0x0000180001127983 */ /* 0x001ee20000300a00 */
[----:B------:R-:W-:-:S02]  /*9dad0*/  IMAD.MOV.U32 R3, RZ, RZ, R6 ;  /* 0x000000ffff037224 */ /* 0x000fc400078e0006 */
[----:B------:R-:W-:Y:S01]  /*9dae0*/  IMAD.MOV.U32 R12, RZ, RZ, R7 ;  /* 0x000000ffff0c7224 */ /* 0x000fe200078e0007 */
[----:B---3--:R0:W-:Y:S04]  /*9daf0*/  STL.64 [R1+0x65e8], R18 ;  /* 0x0065e81201007387 */ /* 0x0081e80000100a00 */
[----:B0-----:R-:W3:Y:S01]  /*9db00*/  LDL.LU.64 R18, [R1+0x28] ;  /* 0x0000280001127983 */ /* 0x001ee20000300a00 */
[----:B------:R-:W-:Y:S07]  /*9db10*/  STL [R1+0x65a4], R13 ;  /* 0x0065a40d01007387 */ /* 0x000fee0000100800 */
[----:B------:R-:W-:Y:S02]  /*9db20*/  STL.64 [R1+0x310], R24 ;  /* 0x0003101801007387 */ /* 0x000fe40000100a00 */
[----:B------:R0:W-:Y:S02]  /*9db30*/  STL.64 [R1+0x318], R26 ;  /* 0x0003181a01007387 */ /* 0x0001e40000100a00 */
[----:B0-----:R-:W4:Y:S01]  /*9db40*/  LDL.LU.64 R26, [R1+0x6680] ;  /* 0x00668000011a7983 */ /* 0x001f220000300a00 */
[----:B------:R-:W4:Y:S02]  /*9db50*/  LDL.LU.64 R6, [R1+0x6678] ;  /* 0x0066780001067983 */ /* 0x000f240000300a00 */
[----:B------:R-:W4:Y:S02]  /*9db60*/  LDL.LU.64 R4, [R1+0x6670] ;  /* 0x0066700001047983 */ /* 0x000f240000300a00 */
[C---:B----4-:R-:W-:Y:S01]  /*9db70*/  HMMA.16816.F32 R4, R8.reuse, R26, R4 ;  /* 0x0000001a0804723c */ /* 0x050fe20000001804 */
[----:B------:R-:W-:Y:S11]  /*9db80*/  IMAD.MOV.U32 R0, RZ, RZ, R27 ;  /* 0x000000ffff007224 */ /* 0x000ff600078e001b */
[----:B------:R-:W-:Y:S11]  /*9db90*/  @!UPT UIADD3 URZ, URZ, URZ, URZ ;  /* 0x0000003f3f3ff290 */ /* 0x000ff6000fffe03f */
[----:B------:R0:W-:Y:S01]  /*9dba0*/  STL.64 [R1+0x300], R4 ;  /* 0x0003000401007387 */ /* 0x0001e20000100a00 */
[----:B------:R1:W-:Y:S02]  /*9dbb0*/  STL.64 [R1+0x308], R6 ;  /* 0x0003080601007387 */ /* 0x0003e40000100a00 */
[----:B0-----:R-:W-:Y:S01]  /*9dbc0*/  IMAD.MOV.U32 R5, RZ, RZ, R26 ;  /* 0x000000ffff057224 */ /* 0x001fe200078e001a */
[----:B-1----:R-:W4:Y:S01]  /*9dbd0*/  LDL.LU.64 R6, [R1+0x6668] ;  /* 0x0066680001067983 */ /* 0x002f220000300a00 */
        /* <DEDUP_REMOVED lines=14> */
[----:B------:R-:W-:Y:S01]  /*9dcc0*/  STL.64 [R1+0x2e0], R24 ;  /* 0x0002e01801007387 */ /* 0x000fe20000100a00 */
[----:B------:R0:W-:Y:S03]  /*9dcd0*/  STL.64 [R1+0x2e8], R26 ;  /* 0x0002e81a01007387 */ /* 0x0001e60000100a00 */
[----:B0-----:R-:W2:Y:S02]  /*9dce0*/  LDL.LU.64 R26, [R1+0x6630] ;  /* 0x00663000011a7983 */ /* 0x001ea40000300a00 */
[C---:B--2---:R-:W-:Y:S01]  /*9dcf0*/  HMMA.16816.F32 R20, R8.reuse, R26, R20 ;  /* 0x0000001a0814723c */ /* 0x044fe20000001814 */
[----:B------:R-:W-:Y:S02]  /*9dd00*/  IMAD.MOV.U32 R13, RZ, RZ, R26 ;  /* 0x000000ffff0d7224 */ /* 0x000fe400078e001a */
[----:B------:R-:W-:Y:S11]  /*9dd10*/  IMAD.MOV.U32 R28, RZ, RZ, R27 ;  /* 0x000000ffff1c7224 */ /* 0x000ff600078e001b */
[----:B------:R-:W-:Y:S09]  /*9dd20*/  @!UPT UIADD3 URZ, URZ, URZ, URZ ;  /* 0x0000003f3f3ff290 */ /* 0x000ff2000fffe03f */
[----:B------:R-:W-:Y:S01]  /*9dd30*/  STL.64 [R1+0x2d0], R20 ;  /* 0x0002d01401007387 */ /* 0x000fe20000100a00 */
[----:B------:R0:W-:Y:S03]  /*9dd40*/  STL.64 [R1+0x2d8], R22 ;  /* 0x0002d81601007387 */ /* 0x0001e60000100a00 */
[----:B0-----:R-:W4:Y:S01]  /*9dd50*/  LDL.LU.64 R22, [R1+0x6628] ;  /* 0x0066280001167983 */ /* 0x001f220000300a00 */
[----:B------:R-:W4:Y:S02]  /*9dd60*/  LDL.LU.64 R20, [R1+0x6620] ;  /* 0x0066200001147983 */ /* 0x000f240000300a00 */
[----:B------:R-:W2:Y:S02]  /*9dd70*/  LDL.LU.64 R26, [R1+0x6618] ;  /* 0x00661800011a7983 */ /* 0x000ea40000300a00 */
[----:B------:R-:W2:Y:S01]  /*9dd80*/  LDL.LU R24, [R1+0x6610] ;  /* 0x0066100001187983 */ /* 0x000ea20000300800 */
[----:B------:R-:W-:Y:S01]  /*9dd90*/  STL.64 [R1+0x65b0], R14 ;  /* 0x0065b00e01007387 */ /* 0x000fe20000100a00 */
        /* <DEDUP_REMOVED lines=11> */
[----:B----4-:R-:W-:Y:S01]  /*9de50*/  HMMA.16816.F32 R8, R8, R6, R20 ;  /* 0x000000060808723c */ /* 0x010fe20000001814 */
[----:B--2---:R-:W-:Y:S01]  /*9de60*/  STL.64 [R1+0x65f8], R14 ;  /* 0x0065f80e01007387 */ /* 0x004fe20000100a00 */
[----:B------:R0:W-:Y:S03]  /*9de70*/  STL.64 [R1+0x65f0], R12 ;  /* 0x0065f00c01007387 */ /* 0x0001e60000100a00 */
[----:B0-----:R-:W2:Y:S01]  /*9de80*/  LDL.LU R12, [R1+0x220] ;  /* 0x00022000010c7983 */ /* 0x001ea20000300800 */
[----:B------:R-:W2:Y:S02]  /*9de90*/  LDL.LU R13, [R1+0x224] ;  /* 0x00022400010d7983 */ /* 0x000ea40000300800 */
[----:B------:R-:W2:Y:S02]  /*9dea0*/  LDL.LU R14, [R1+0x228] ;  /* 0x00022800010e7983 */ /* 0x000ea40000300800 */
[----:B------:R-:W2:Y:S01]  /*9deb0*/  LDL.LU R15, [R1+0x22c] ;  /* 0x00022c00010f7983 */ /* 0x000ea20000300800 */
[----:B------:R-:W2:Y:S01]  /*9dec0*/  LDL.LU.64 R22, [R1+0x6608] ;  /* 0x0066080001167983 */ /* 0x000ea20000300a00 */
[----:B------:R-:W2:Y:S11]  /*9ded0*/  LDL.LU.64 R20, [R1+0x6600] ;  /* 0x0066000001147983 */ /* 0x000eb60000300a00 */
[----:B------:R0:W-:Y:S02]  /*9dee0*/  STL.64 [R1+0x230], R8 ;  /* 0x0002300801007387 */ /* 0x0001e40000100a00 */
[----:B------:R1:W-:Y:S01]  /*9def0*/  STL.64 [R1+0x238], R10 ;  /* 0x0002380a01007387 */ /* 0x0003e20000100a00 */
[----:B0-----:R-:W4:Y:S01]  /*9df00*/  LDL.LU R8, [R1+0x210] ;  /* 0x0002100001087983 */ /* 0x001f220000300800 */
[----:B------:R-:W4:Y:S02]  /*9df10*/  LDL.LU R9, [R1+0x214] ;  /* 0x0002140001097983 */ /* 0x000f240000300800 */
[----:B-1----:R-:W4:Y:S02]  /*9df20*/  LDL.LU R10, [R1+0x218] ;  /* 0x00021800010a7983 */ /* 0x002f240000300800 */
[----:B------:R-:W4:Y:S01]  /*9df30*/  LDL.LU R11, [R1+0x21c] ;  /* 0x00021c00010b7983 */ /* 0x000f220000300800 */
[----:B------:R3:W-:Y:S01]  /*9df40*/  STL.64 [R1+0x64b8], R6 ;  /* 0x0064b80601007387 */ /* 0x0007e20000100a00 */
[----:B------:R-:W4:Y:S02]  /*9df50*/  LDL R25, [R1+0x9c4] ;  /* 0x0009c40001197983 */ /* 0x000f240000100800 */
        /* <DEDUP_REMOVED lines=34> */
[----:B------:R-:W-:Y:S02]  /*9e180*/  STL.64 [R1+0x6448], R26 ;  /* 0x0064481a01007387 */ /* 0x000fe40000100a00 */
[----:B------:R-:W-:Y:S01]  /*9e190*/  STL [R1+0x6440], R25 ;  /* 0x0064401901007387 */ /* 0x000fe20000100800 */
[C---:B--2---:R-:W-:Y:S11]  /*9e1a0*/  HMMA.16816.F32 R12, R20.reuse, R18, R12 ;  /* 0x00000012140c723c */ /* 0x044ff6000000180c */
[----:B------:R-:W-:Y:S11]  /*9e1b0*/  @!UPT UIADD3 URZ, URZ, URZ, URZ ;  /* 0x0000003f3f3ff290 */ /* 0x000ff6000fffe03f */
[----:B------:R-:W-:Y:S01]  /*9e1c0*/  @!UPT UIADD3 URZ, URZ, URZ, URZ ;  /* 0x0000003f3f3ff290 */ /* 0x000fe2000fffe03f */
[----:B------:R-:W-:Y:S01]  /*9e1d0*/  STL.64 [R1+0x1e0], R12 ;  /* 0x0001e00c01007387 */ /* 0x000fe20000100a00 */
[----:B------:R0:W-:Y:S03]  /*9e1e0*/  STL.64 [R1+0x1e8], R14 ;  /* 0x0001e80e01007387 */ /* 0x0001e60000100a00 */
[----:B0-----:R-:W2:Y:S01]  /*9e1f0*/  LDL.LU.64 R14, [R1+0x65b0] ;  /* 0x0065b000010e7983 */ /* 0x001ea20000300a00 */
[----:B------:R-:W3:Y:S02]  /*9e200*/  LDL.LU.64 R12, [R1+0x65a8] ;  /* 0x0065a800010c7983 */ /* 0x000ee40000300a00 */
[----:B------:R0:W-:Y:S02]  /*9e210*/  STL.64 [R1+0x6438], R18 ;  /* 0x0064381201007387 */ /* 0x0001e40000100a00 */
[----:B------:R-:W2:Y:S01]  /*9e220*/  LDL.LU R16, [R1+0x1d0] ;  /* 0x0001d00001107983 */ /* 0x000ea20000300800 */
[----:B------:R-:W2:Y:S04]  /*9e230*/  LDL.LU R17, [R1+0x1d4] ;  /* 0x0001d40001117983 */ /* 0x000ea80000300800 */
[----:B0-----:R-:W2:Y:S01]  /*9e240*/  LDL.LU R18, [R1+0x1d8] ;  /* 0x0001d80001127983 */ /* 0x001ea20000300800 */
[----:B------:R-:W2:Y:S02]  /*9e250*/  LDL.LU R19, [R1+0x1dc] ;  /* 0x0001dc0001137983 */ /* 0x000ea40000300800 */
[----:B--2---:R-:W-:Y:S11]  /*9e260*/  HMMA.16816.F32 R16, R20, R14, R16 ;  /* 0x0000000e1410723c */ /* 0x004ff60000001810 */
[----:B------:R-:W-:Y:S11]  /*9e270*/  @!UPT UIADD3 URZ, URZ, URZ, URZ ;  /* 0x0000003f3f3ff290 */ /* 0x000ff6000fffe03f */
[----:B------:R-:W-:Y:S01]  /*9e280*/  @!UPT UIADD3 URZ, URZ, URZ, URZ ;  /* 0x0000003f3f3ff290 */ /* 0x000fe2000fffe03f */
[----:B------:R0:W-:Y:S01]  /*9e290*/  STL.64 [R1+0x1d0], R16 ;  /* 0x0001d01001007387 */ /* 0x0001e20000100a00 */
[----:B------:R1:W-:Y:S03]  /*9e2a0*/  STL.64 [R1+0x1d8], R18 ;  /* 0x0001d81201007387 */ /* 0x0003e60000100a00 */
[----:B0-----:R-:W2:Y:S01]  /*9e2b0*/  LDL.LU R16, [R1+0xf0] ;  /* 0x0000f00001107983 */ /* 0x001ea20000300800 */
[----:B------:R-:W2:Y:S02]  /*9e2c0*/  LDL.LU R17, [R1+0xf4] ;  /* 0x0000f40001117983 */ /* 0x000ea40000300800 */
[----:B-1----:R-:W4:Y:S02]  /*9e2d0*/  LDL.LU R18, [R1+0xf8] ;  /* 0x0000f80001127983 */ /* 0x002f240000300800 */
[----:B------:R-:W4:Y:S02]  /*9e2e0*/  LDL.LU R19, [R1+0xfc] ;  /* 0x0000fc0001137983 */ /* 0x000f240000300800 */
[----:B------:R-:W-:-:S02]  /*9e2f0*/  IMAD.MOV.U32 R26, RZ, RZ, R11 ;  /* 0x000000ffff1a7224 */ /* 0x000fc400078e000b */
[----:B------:R-:W-:Y:S01]  /*9e300*/  IMAD.MOV.U32 R27, RZ, RZ, R10 ;  /* 0x000000ffff1b7224 */ /* 0x000fe200078e000a */
[----:B----4-:R-:W-:Y:S01]  /*9e310*/  STL.64 [R1+0x6458], R18 ;  /* 0x0064581201007387 */ /* 0x010fe20000100a00 */
[----:B--2---:R-:W-:Y:S03]  /*9e320*/  STL.64 [R1+0x6450], R16 ;  /* 0x0064501001007387 */ /* 0x004fe60000100a00 */
[----:B------:R0:W-:Y:S02]  /*9e330*/  STL.64 [R1+0x6460], R26 ;  /* 0x0064601a01007387 */ /* 0x0001e40000100a00 */
[----:B0-----:R-:W-:Y:S02]  /*9e340*/  IMAD.MOV.U32 R26, RZ, RZ, R9 ;  /* 0x000000ffff1a7224 */ /* 0x001fe400078e0009 */
[----:B------:R-:W-:-:S05]  /*9e350*/  IMAD.MOV.U32 R27, RZ, RZ, R8 ;  /* 0x000000ffff1b7224 */ /* 0x000fca00078e0008 */
[----:B------:R0:W-:Y:S01]  /*9e360*/  STL.64 [R1+0x6478], R26 ;  /* 0x0064781a01007387 */ /* 0x0001e20000100a00 */
[----:B------:R-:W2:Y:S02]  /*9e370*/  LDL.LU R16, [R1+0x100] ;  /* 0x0001000001107983 */ /* 0x000ea40000300800 */
[----:B------:R-:W2:Y:S02]  /*9e380*/  LDL.LU R17, [R1+0x104] ;  /* 0x0001040001117983 */ /* 0x000ea40000300800 */
[----:B------:R-:W4:Y:S01]  /*9e390*/  LDL.LU R18, [R1+0x108] ;  /* 0x0001080001127983 */ /* 0x000f220000300800 */
[----:B------:R-:W4:Y:S01]  /*9e3a0*/  LDL.LU R19, [R1+0x10c] ;  /* 0x00010c0001137983 */ /* 0x000f220000300800 */
[----:B0-----:R-:W-:Y:S02]  /*9e3b0*/  IMAD.MOV.U32 R26, RZ, RZ, R7 ;  /* 0x000000ffff1a7224 */ /* 0x001fe400078e0007 */
[----:B------:R-:W-:-:S05]  /*9e3c0*/  IMAD.MOV.U32 R27, RZ, RZ, R6 ;  /* 0x000000ffff1b7224 */ /* 0x000fca00078e0006 */
[----:B------:R-:W-:Y:S01]  /*9e3d0*/  STL.64 [R1+0x64b0], R26 ;  /* 0x0064b01a01007387 */ /* 0x000fe20000100a00 */
[----:B------:R0:W-:Y:S03]  /*9e3e0*/  STL [R1+0x64a8], R24 ;  /* 0x0064a81801007387 */ /* 0x0001e60000100800 */
[----:B0-----:R-:W2:Y:S01]  /*9e3f0*/  LDL.LU R24, [R1+0x130] ;  /* 0x0001300001187983 */ /* 0x001ea20000300800 */
[----:B------:R-:W2:Y:S02]  /*9e400*/  LDL.LU R25, [R1+0x134] ;  /* 0x0001340001197983 */ /* 0x000ea40000300800 */
[----:B------:R-:W2:Y:S02]  /*9e410*/  LDL.LU R26, [R1+0x138] ;  /* 0x00013800011a7983 */ /* 0x000ea40000300800 */
[----:B------:R-:W2:Y:S02]  /*9e420*/  LDL.LU R27, [R1+0x13c] ;  /* 0x00013c00011b7983 */ /* 0x000ea40000300800 */
[----:B---3--:R-:W-:-:S02]  /*9e430*/  IMAD.MOV.U32 R6, RZ, RZ, R13 ;  /* 0x000000ffff067224 */ /* 0x008fc400078e000d */
[----:B------:R-:W-:Y:S01]  /*9e440*/  IMAD.MOV.U32 R7, RZ, RZ, R28 ;  /* 0x000000ffff077224 */ /* 0x000fe200078e001c */
[----:B--2---:R-:W-:Y:S01]  /*9e450*/  STL.64 [R1+0x64c8], R26 ;  /* 0x0064c81a01007387 */ /* 0x004fe20000100a00 */
[----:B------:R-:W-:Y:S02]  /*9e460*/  STL.64 [R1+0x64c0], R24 ;  /* 0x0064c01801007387 */ /* 0x000fe40000100a00 */
[----:B------:R-:W2:Y:S02]  /*9e470*/  LDL.LU R13, [R1+0x65a4] ;  /* 0x0065a400010d7983 */ /* 0x000ea40000300800 */
[----:B------:R-:W3:Y:S01]  /*9e480*/  LDL.LU R28, [R1+0x65a0] ;  /* 0x0065a000011c7983 */ /* 0x000ee20000300800 */
[----:B------:R0:W-:Y:S04]  /*9e490*/  STL.64 [R1+0x64d0], R6 ;  /* 0x0064d00601007387 */ /* 0x0001e80000100a00 */
[----:B0-----:R-:W2:Y:S04]  /*9e4a0*/  LDL.LU.64 R6, [R1+0x68] ;  /* 0x0000680001067983 */ /* 0x001ea80000300a00 */
[----:B--2---:R0:W-:Y:S01]  /*9e4b0*/  STL.64 [R1+0x64e8], R6 ;  /* 0x0064e80601007387 */ /* 0x0041e20000100a00 */
[----:B------:R-:W2:Y:S02]  /*9e4c0*/  LDL.LU R24, [R1+0x140] ;  /* 0x0001400001187983 */ /* 0x000ea40000300800 */
[----:B------:R-:W2:Y:S02]  /*9e4d0*/  LDL.LU R25, [R1+0x144] ;  /* 0x0001440001197983 */ /* 0x000ea40000300800 */
[----:B------:R-:W2:Y:S01]  /*9e4e0*/  LDL.LU R26, [R1+0x148] ;  /* 0x00014800011a7983 */ /* 0x000ea20000300800 */
[----:B------:R-:W2:Y:S01]  /*9e4f0*/  LDL.LU R27, [R1+0x14c] ;  /* 0x00014c00011b7983 */ /* 0x000ea20000300800 */
[----:B0-----:R-:W-:-:S02]  /*9e500*/  IMAD.MOV.U32 R6, RZ, RZ, R29 ;  /* 0x000000ffff067224 */ /* 0x001fc400078e001d */
        /* <DEDUP_REMOVED lines=25> */
[----:B------:R0:W-:Y:S02]  /*9e6a0*/  STL.64 [R1+0x6530], R6 ;  /* 0x0065300601007387 */ /* 0x0001e40000100a00 */
[----:B0-----:R-:W-:Y:S02]  /*9e6b0*/  IMAD.MOV.U32 R6, RZ, RZ, R13 ;  /* 0x000000ffff067224 */ /* 0x001fe400078e000d */
[----:B------:R-:W-:Y:S01]  /*9e6c0*/  IMAD.MOV.U32 R7, RZ, RZ, R2 ;  /* 0x000000ffff077224 */ /* 0x000fe200078e0002 */
[----:B------:R-:W4:Y:S01]  /*9e6d0*/  LDL.LU R13, [R1+0x6584] ;  /* 0x00658400010d7983 */ /* 0x000f220000300800 */
[----:B------:R-:W4:Y:S03]  /*9e6e0*/  LDL.LU R2, [R1+0x6580] ;  /* 0x0065800001027983 */ /* 0x000f260000300800 */
[----:B------:R-:W-:Y:S04]  /*9e6f0*/  STL.64 [R1+0x6548], R6 ;  /* 0x0065480601007387 */ /* 0x000fe80000100a00 */
[----:B--2---:R-:W-:Y:S01]  /*9e700*/  STL.64 [R1+0x6510], R26 ;  /* 0x0065101a01007387 */ /* 0x004fe20000100a00 */
[----:B------:R0:W-:Y:S03]  /*9e710*/  STL.64 [R1+0x6508], R24 ;  /* 0x0065081801007387 */ /* 0x0001e60000100a00 */
[----:B0-----:R-:W2:Y:S01]  /*9e720*/  LDL.LU R24, [R1+0x170] ;  /* 0x0001700001187983 */ /* 0x001ea20000300800 */
[----:B------:R-:W2:Y:S02]  /*9e730*/  LDL.LU R25, [R1+0x174] ;  /* 0x0001740001197983 */ /* 0x000ea40000300800 */
[----:B------:R-:W2:Y:S02]  /*9e740*/  LDL.LU R26, [R1+0x178] ;  /* 0x00017800011a7983 */ /* 0x000ea40000300800 */
[----:B------:R-:W2:Y:S02]  /*9e750*/  LDL.LU R27, [R1+0x17c] ;  /* 0x00017c00011b7983 */ /* 0x000ea40000300800 */
[----:B---3--:R-:W-:-:S02]  /*9e760*/  IMAD.MOV.U32 R6, RZ, RZ, R29 ;  /* 0x000000ffff067224 */ /* 0x008fc400078e001d */
[----:B------:R-:W-:-:S05]  /*9e770*/  IMAD.MOV.U32 R7, RZ, RZ, R28 ;  /* 0x000000ffff077224 */ /* 0x000fca00078e001c */
[----:B------:R-:W-:Y:S04]  /*9e780*/  STL.64 [R1+0x6560], R6 ;  /* 0x0065600601007387 */ /* 0x000fe80000100a00 */
[----:B--2---:R-:W-:Y:S01]  /*9e790*/  STL.64 [R1+0x6528], R26 ;  /* 0x0065281a01007387 */ /* 0x004fe20000100a00 */
[----:B------:R0:W-:Y:S03]  /*9e7a0*/  STL.64 [R1+0x6520], R24 ;  /* 0x0065201801007387 */ /* 0x0001e60000100a00 */
        /* <DEDUP_REMOVED lines=14> */
[----:B------:R-:W4:Y:S02]  /*9e890*/  LDL.LU R9, [R1+0x1c4] ;  /* 0x0001c40001097983 */ /* 0x000f240000300800 */
[----:B------:R-:W4:Y:S02]  /*9e8a0*/  LDL.LU R10, [R1+0x1c8] ;  /* 0x0001c800010a7983 */ /* 0x000f240000300800 */
[----:B------:R-:W4:Y:S01]  /*9e8b0*/  LDL.LU R11, [R1+0x1cc] ;  /* 0x0001cc00010b7983 */ /* 0x000f220000300800 */
[----:B------:R-:W4:Y:S04]  /*9e8c0*/  LDL.LU.64 R6, [R1+0x38] ;  /* 0x0000380001067983 */ /* 0x000f280000300a00 */
        /* <DEDUP_REMOVED lines=12> */
[----:B----4-:R-:W-:Y:S01]  /*9e990*/  STL.64 [R1+0x6470], R18 ;  /* 0x0064701201007387 */ /* 0x010fe20000100a00 */
[----:B------:R0:W-:Y:S03]  /*9e9a0*/  STL.64 [R1+0x6468], R16 ;  /* 0x0064681001007387 */ /* 0x0001e60000100a00 */
        /* <DEDUP_REMOVED lines=16> */
[----:B------:R-:W4:Y:S03]  /*9eab0*/  LDL.LU R15, [R1+0xec] ;  /* 0x0000ec00010f7983 */ /* 0x000f260000300800 */
[----:B------:R0:W-:Y:S01]  /*9eac0*/  STL.64 [R1+0x1c0], R8 ;  /* 0x0001c00801007387 */ /* 0x0001e20000100a00 */
[----:B------:R-:W-:Y:S02]  /*9ead0*/  STL.64 [R1+0x1c8], R10 ;  /* 0x0001c80a01007387 */ /* 0x000fe40000100a00 */
[----:B0-----:R-:W-:-:S02]  /*9eae0*/  IMAD.MOV.U32 R9, RZ, RZ, R6 ;  /* 0x000000ffff097224 */ /* 0x001fc400078e0006 */
[----:B------:R-:W-:Y:S02]  /*9eaf0*/  IMAD.MOV.U32 R8, RZ, RZ, R7 ;  /* 0x000000ffff087224 */ /* 0x000fe400078e0007 */
[----:B------:R-:W2:Y:S02]  /*9eb00*/  LDL.LU.64 R6, [R1+0x6578] ;  /* 0x0065780001067983 */ /* 0x000ea40000300a00 */
        /* <DEDUP_REMOVED lines=53> */
[C---:B--2---:R-:W-:Y:S03]  /*9ee60*/  HMMA.16816.F32 R4, R20.reuse, R6, R24 ;  /* 0x000000061404723c */ /* 0x044fe60000001818 */
[----:B------:R-:W2:Y:S01]  /*9ee70*/  LDL.LU.64 R26, [R1+0x64c8] ;  /* 0x0064c800011a7983 */ /* 0x000ea20000300a00 */
[----:B------:R-:W2:Y:S11]  /*9ee80*/  LDL.LU.64 R24, [R1+0x64c0] ;  /* 0x0064c00001187983 */ /* 0x000eb60000300a00 */
[----:B------:R-:W-:Y:S08]  /*9ee90*/  @!UPT UIADD3 URZ, URZ, URZ, URZ ;  /* 0x0000003f3f3ff290 */ /* 0x000ff0000fffe03f */
[----:B------:R-:W-:Y:S01]  /*9eea0*/  STL.64 [R1+0x550], R4 ;  /* 0x0005500401007387 */ /* 0x000fe20000100a00 */
[----:B------:R0:W-:Y:S03]  /*9eeb0*/  STL.64 [R1+0x558], R6 ;  /* 0x0005580601007387 */ /* 0x0001e60000100a00 */
[----:B0-----:R-:W2:Y:S02]  /*9eec0*/  LDL.LU.64 R6, [R1+0x64b8] ;  /* 0x0064b80001067983 */ /* 0x001ea40000300a00 */
[----:B--2---:R-:W-:Y:S02]  /*9eed0*/  HMMA.16816.F32 R20, R20, R6, R24 ;  /* 0x000000061414723c */ /* 0x004fe40000001818 */
[----:B------:R-:W3:Y:S01]  /*9eee0*/  LDL.LU.64 R26, [R1+0x64b0] ;  /* 0x0064b000011a7983 */ /* 0x000ee20000300a00 */
[----:B------:R-:W2:Y:S02]  /*9eef0*/  LDL.LU R24, [R1+0x64a8] ;  /* 0x0064a80001187983 */ /* 0x000ea40000300800 */
[----:B------:R-:W-:-:S02]  /*9ef00*/  IMAD.MOV.U32 R28, RZ, RZ, R6 ;  /* 0x000000ffff1c7224 */ /* 0x000fc400078e0006 */
[----:B------:R-:W-:Y:S11]  /*9ef10*/  IMAD.MOV.U32 R29, RZ, RZ, R7 ;  /* 0x000000ffff1d7224 */ /* 0x000ff600078e0007 */
[----:B------:R-:W-:Y:S05]  /*9ef20*/  @!UPT UIADD3 URZ, URZ, URZ, URZ ;  /* 0x0000003f3f3ff290 */ /* 0x000fea000fffe03f */
[----:B------:R0:W-:Y:S01]  /*9ef30*/  STL.64 [R1+0x540], R20 ;  /* 0x0005401401007387 */ /* 0x0001e20000100a00 */
[----:B------:R1:W-:Y:S02]  /*9ef40*/  STL.64 [R1+0x548], R22 ;  /* 0x0005481601007387 */ /* 0x0003e40000100a00 */
[----:B------:R-:W3:Y:S02]  /*9ef50*/  LDL.LU.64 R6, [R1+0x64a0] ;  /* 0x0064a00001067983 */ /* 0x000ee40000300a00 */
[----:B------:R-:W3:Y:S01]  /*9ef60*/  LDL.LU.64 R4, [R1+0x6498] ;  /* 0x0064980001047983 */ /* 0x000ee20000300a00 */
[----:B0-----:R-:W4:Y:S01]  /*9ef70*/  LDL.LU R20, [R1+0xd0] ;  /* 0x0000d00001147983 */ /* 0x001f220000300800 */
[----:B------:R-:W4:Y:S02]  /*9ef80*/  LDL.LU R21, [R1+0xd4] ;  /* 0x0000d40001157983 */ /* 0x000f240000300800 */
[----:B-1----:R-:W-:Y:S02]  /*9ef90*/  IMAD.MOV.U32 R22, RZ, RZ, R2 ;  /* 0x000000ffff167224 */ /* 0x002fe400078e0002 */
[----:B------:R-:W4:Y:S01]  /*9efa0*/  LDL.LU R2, [R1+0x6490] ;  /* 0x0064900001027983 */ /* 0x000f220000300800 */
[----:B--2---:R-:W-:-:S02]  /*9efb0*/  IMAD.MOV.U32 R23, RZ, RZ, R24 ;  /* 0x000000ffff177224 */ /* 0x004fc400078e0018 */
[C---:B---3--:R-:W-:Y:S01]  /*9efc0*/  HMMA.16816.F32 R24, R4.reuse, R26, R16 ;  /* 0x0000001a0418723c */ /* 0x048fe20000001810 */
        /* <DEDUP_REMOVED lines=26> */
[----:B0-----:R-:W4:Y:S02]  /*9f170*/  LDL.LU.64 R18, [R1+0x6438] ;  /* 0x0064380001127983 */ /* 0x001f240000300a00 */
[C---:B----4-:R-:W-:Y:S02]  /*9f180*/  HMMA.16816.F32 R16, R4.reuse, R18, R12 ;  /* 0x000000120410723c */ /* 0x050fe4000000180c */
[----:B------:R-:W2:Y:S01]  /*9f190*/  LDL.LU.64 R14, [R1+0x6430] ;  /* 0x00643000010e7983 */ /* 0x000ea20000300a00 */
[----:B------:R-:W4:Y:S11]  /*9f1a0*/  LDL.LU.64 R12, [R1+0x6428] ;  /* 0x00642800010c7983 */ /* 0x000f360000300a00 */
[----:B------:R-:W-:Y:S09]  /*9f1b0*/  @!UPT UIADD3 URZ, URZ, URZ, URZ ;  /* 0x0000003f3f3ff290 */ /* 0x000ff2000fffe03f */
[----:B------:R-:W-:Y:S01]  /*9f1c0*/  STL.64 [R1+0x4f0], R16 ;  /* 0x0004f01001007387 */ /* 0x000fe20000100a00 */
[----:B------:R2:W-:Y:S02]  /*9f1d0*/  STL.64 [R1+0x4f8], R18 ;  /* 0x0004f81201007387 */ /* 0x0005e40000100a00 */
[----:B------:R-:W4:Y:S01]  /*9f1e0*/  LDL R11, [R1+0x9e4] ;  /* 0x0009e400010b7983 */ /* 0x000f220000100800 */
[----:B--2---:R-:W-:Y:S01]  /*9f1f0*/  HMMA.16816.F32 R16, R4, R14, R20 ;  /* 0x0000000e0410723c */ /* 0x004fe20000001814 */
[----:B---3--:R-:W0:Y:S02]  /*9f200*/  LDSM.16.MT88.4 R20, [R25+0x44000] ;  /* 0x044000001914783b */ /* 0x008e240000004200 */
[----:B------:R-:W-:Y:S11]  /*9f210*/  LDSM.16.M88.4 R24, [R2+0x4100] ;  /* 0x004100000218783b */ /* 0x000ff60000000200 */
[----:B------:R-:W-:Y:S09]  /*9f220*/  @!UPT UIADD3 URZ, URZ, URZ, URZ ;  /* 0x0000003f3f3ff290 */ /* 0x000ff2000fffe03f */
[----:B------:R-:W-:Y:S01]  /*9f230*/  STL.64 [R1+0x4e0], R16 ;  /* 0x0004e01001007387 */ /* 0x000fe20000100a00 */
[----:B------:R-:W-:Y:S02]  /*9f240*/  STL.64 [R1+0x4e8], R18 ;  /* 0x0004e81201007387 */ /* 0x000fe40000100a00 */
[----:B------:R-:W1:Y:S01]  /*9f250*/  LDSM.16.M88.4 R16, [R2+0x100] ;  /* 0x000100000210783b */ /* 0x000e620000000200 */
[----:B0-----:R-:W-:Y:S03]  /*9f260*/  STL.64 [R1+0x6368], R22 ;  /* 0x0063681601007387 */ /* 0x001fe60000100a00 */
[----:B------:R-:W-:Y:S01]  /*9f270*/  STL.64 [R1+0x6360], R20 ;  /* 0x0063601401007387 */ /* 0x000fe20000100a00 */
[----:B-1----:R-:W-:Y:S01]  /*9f280*/  STL.64 [R1+0x20], R16 ;  /* 0x0000201001007387 */ /* 0x002fe20000100a00 */
[----:B------:R-:W-:Y:S02]  /*9f290*/  STL.64 [R1+0x28], R18 ;  /* 0x0000281201007387 */ /* 0x000fe40000100a00 */
[----:B------:R-:W-:Y:S02]  /*9f2a0*/  STL.64 [R1+0x10], R24 ;  /* 0x0000101801007387 */ /* 0x000fe40000100a00 */
[----:B------:R-:W-:Y:S02]  /*9f2b0*/  STL.64 [R1+0x18], R26 ;  /* 0x0000181a01007387 */ /* 0x000fe40000100a00 */
[----:B------:R-:W0:Y:S04]  /*9f2c0*/  LDSM.16.M88.4 R24, [R2+0xc100] ;  /* 0x00c100000218783b */ /* 0x000e280000000200 */
[----:B------:R-:W1:Y:S04]  /*9f2d0*/  LDSM.16.M88.4 R16, [R2+0x8100] ;  /* 0x008100000210783b */ /* 0x000e680000000200 */
[----:B0-----:R-:W-:Y:S01]  /*9f2e0*/  STL.64 [R1+0x6340], R26 ;  /* 0x0063401a01007387 */ /* 0x001fe20000100a00 */
[----:B-1----:R-:W-:Y:S02]  /*9f2f0*/  STL.64 [R1], R16 ;  /* 0x0000001001007387 */ /* 0x002fe40000100a00 */
[----:B------:R-:W-:Y:S02]  /*9f300*/  STL.64 [R1+0x8], R18 ;  /* 0x0000081201007387 */ /* 0x000fe40000100a00 */
[----:B------:R-:W0:Y:S04]  /*9f310*/  LDSM.16.M88.4 R16, [R2+0x10100] ;  /* 0x010100000210783b */ /* 0x000e280000000200 */
[----:B------:R4:W-:Y:S02]  /*9f320*/  STL.64 [R1+0x6338], R24 ;  /* 0x0063381801007387 */ /* 0x0009e40000100a00 */
[----:B----4-:R-:W-:-:S02]  /*9f330*/  IMAD.MOV.U32 R24, RZ, RZ, R13 ;  /* 0x000000ffff187224 */ /* 0x010fc400078e000d */
[----:B------:R-:W-:Y:S02]  /*9f340*/  IMAD.MOV.U32 R25, RZ, RZ, R12 ;  /* 0x000000ffff197224 */ /* 0x000fe400078e000c */
[----:B------:R-:W1:Y:S01]  /*9f350*/  LDSM.16.M88.4 R12, [R2+0x14100] ;  /* 0x01410000020c783b */ /* 0x000e620000000200 */
[----:B------:R-:W-:Y:S02]  /*9f360*/  IMAD.MOV.U32 R22, RZ, RZ, R9 ;  /* 0x000000ffff167224 */ /* 0x000fe400078e0009 */
[----:B------:R-:W-:Y:S02]  /*9f370*/  IMAD.MOV.U32 R23, RZ, RZ, R8 ;  /* 0x000000ffff177224 */ /* 0x000fe400078e0008 */
[----:B------:R-:W-:Y:S02]  /*9f380*/  IMAD.MOV.U32 R26, RZ, RZ, R3 ;  /* 0x000000ffff1a7224 */ /* 0x000fe400078e0003 */
[----:B------:R-:W-:Y:S01]  /*9f390*/  IMAD.MOV.U32 R27, RZ, RZ, R0 ;  /* 0x000000ffff1b7224 */ /* 0x000fe200078e0000 */
[----:B------:R-:W-:Y:S04]  /*9f3a0*/  LDSM.16.MT88.4 R8, [R11+0x44000] ;  /* 0x044000000b08783b */ /* 0x000fe80000004200 */
[----:B0-----:R-:W-:Y:S01]  /*9f3b0*/  STL [R1+0x5f84], R18 ;  /* 0x005f841201007387 */ /* 0x001fe20000100800 */
[----:B------:R-:W-:Y:S02]  /*9f3c0*/  STL [R1+0x5f80], R19 ;  /* 0x005f801301007387 */ /* 0x000fe40000100800 */
[----:B------:R-:W-:Y:S02]  /*9f3d0*/  STL.64 [R1+0x63d8], R16 ;  /* 0x0063d81001007387 */ /* 0x000fe40000100a00 */
[----:B------:R-:W-:Y:S04]  /*9f3e0*/  LDSM.16.M88.4 R16, [R2+0x18100] ;  /* 0x018100000210783b */ /* 0x000fe80000000200 */
[----:B-1----:R-:W-:Y:S01]  /*9f3f0*/  STL.64 [R1+0x6320], R14 ;  /* 0x0063200e01007387 */ /* 0x002fe20000100a00 */
[----:B------:R-:W-:Y:S02]  /*9f400*/  STL.64 [R1+0x6318], R12 ;  /* 0x0063180c01007387 */ /* 0x000fe40000100a00 */
[----:B------:R-:W0:Y:S01]  /*9f410*/  LDSM.16.M88.4 R12, [R2+0x1c100] ;  /* 0x01c10000020c783b */ /* 0x000e220000000200 */
[----:B------:R-:W-:Y:S11]  /*9f420*/  HMMA.16816.F32 R20, R4, R22, R24 ;  /* 0x000000160414723c */ /* 0x000ff60000001818 */
[----:B------:R-:W-:Y:S11]  /*9f430*/  @!UPT UIADD3 URZ, URZ, URZ, URZ ;  /* 0x0000003f3f3ff290 */ /* 0x000ff6000fffe03f */
[----:B------:R-:W-:Y:S01]  /*9f440*/  @!UPT UIADD3 URZ, URZ, URZ, URZ ;  /* 0x0000003f3f3ff290 */ /* 0x000fe2000fffe03f */
[----:B------:R-:W-:Y:S01]  /*9f450*/  STL.64 [R1+0x4a0], R20 ;  /* 0x0004a01401007387 */ /* 0x000fe20000100a00 */
[----:B------:R-:W-:Y:S02]  /*9f460*/  STL.64 [R1+0x4a8], R22 ;  /* 0x0004a81601007387 */ /* 0x000fe40000100a00 */
[----:B------:R-:W-:Y:S01]  /*9f470*/  LDSM.16.M88.4 R20, [R2+0x28100] ;  /* 0x028100000214783b */ /* 0x000fe20000000200 */
[----:B0-----:R-:W-:Y:S03]  /*9f480*/  STL.64 [R1+0x150], R12 ;  /* 0x0001500c01007387 */ /* 0x001fe60000100a00 */
[----:B------:R-:W-:Y:S02]  /*9f490*/  STL.64 [R1+0x30], R16 ;  /* 0x0000301001007387 */ /* 0x000fe40000100a00 */
[----:B------:R-:W-:Y:S02]  /*9f4a0*/  STL.64 [R1+0x38], R18 ;  /* 0x0000381201007387 */ /* 0x000fe40000100a00 */
[----:B------:R-:W0:Y:S04]  /*9f4b0*/  LDSM.16.M88.4 R16, [R2+0x20100] ;  /* 0x020100000210783b */ /* 0x000e280000000200 */
[----:B------:R-:W-:Y:S01]  /*9f4c0*/  STL.64 [R1+0x158], R14 ;  /* 0x0001580e01007387 */ /* 0x000fe20000100a00 */
[----:B------:R-:W-:-:S02]  /*9f4d0*/  IMAD.MOV.U32 R3, RZ, RZ, R13 ;  /* 0x000000ffff037224 */ /* 0x000fc400078e000d */
[----:B------:R-:W1:Y:S01]  /*9f4e0*/  LDSM.16.M88.4 R12, [R2+0x24100] ;  /* 0x02410000020c783b */ /* 0x000e620000000200 */
[----:B0-----:R-:W-:Y:S03]  /*9f4f0*/  STL.64 [R1+0x140], R16 ;  /* 0x0001401001007387 */ /* 0x001fe60000100a00 */
[----:B------:R-:W-:Y:S02]  /*9f500*/  STL.64 [R1+0x148], R18 ;  /* 0x0001481201007387 */ /* 0x000fe40000100a00 */
[----:B------:R-:W0:Y:S04]  /*9f510*/  LDSM.16.M88.4 R16, [R2+0x2c100] ;  /* 0x02c100000210783b */ /* 0x000e280000000200 */
[----:B-1----:R-:W-:Y:S01]  /*9f520*/  STL.64 [R1+0x130], R12 ;  /* 0x0001300c01007387 */ /* 0x002fe20000100a00 */
[----:B------:R-:W-:Y:S02]  /*9f530*/  STL.64 [R1+0x138], R14 ;  /* 0x0001380e01007387 */ /* 0x000fe40000100a00 */
[----:B------:R-:W1:Y:S04]  /*9f540*/  LDSM.16.M88.4 R12, [R2+0x30100] ;  /* 0x03010000020c783b */ /* 0x000e680000000200 */
[----:B------:R-:W-:Y:S02]  /*9f550*/  STL.64 [R1+0x120], R20 ;  /* 0x0001201401007387 */ /* 0x000fe40000100a00 */
[----:B------:R-:W-:Y:S02]  /*9f560*/  STL.64 [R1+0x128], R22 ;  /* 0x0001281601007387 */ /* 0x000fe40000100a00 */
[----:B------:R-:W2:Y:S04]  /*9f570*/  LDSM.16.M88.4 R20, [R2+0x34100] ;  /* 0x034100000214783b */ /* 0x000ea80000000200 */
[----:B0-----:R-:W-:Y:S01]  /*9f580*/  STL.64 [R1+0x110], R16 ;  /* 0x0001101001007387 */ /* 0x001fe20000100a00 */
[----:B------:R-:W-:Y:S02]  /*9f590*/  STL.64 [R1+0x118], R18 ;  /* 0x0001181201007387 */ /* 0x000fe40000100a00 */
[----:B-1----:R0:W-:Y:S02]  /*9f5a0*/  STL.64 [R1+0x100], R12 ;  /* 0x0001000c01007387 */ /* 0x0021e40000100a00 */
[----:B------:R-:W-:Y:S01]  /*9f5b0*/  STL.64 [R1+0x108], R14 ;  /* 0x0001080e01007387 */ /* 0x000fe20000100a00 */
[----:B------:R-:W1:Y:S04]  /*9f5c0*/  LDSM.16.M88.4 R16, [R2+0x38100] ;  /* 0x038100000210783b */ /* 0x000e680000000200 */
[----:B0-----:R-:W3:Y:S01]  /*9f5d0*/  LDL.64 R12, [R1+0x20] ;  /* 0x00002000010c7983 */ /* 0x001ee20000100a00 */
[----:B--2---:R-:W-:Y:S02]  /*9f5e0*/  STL.64 [R1+0xf0], R20 ;  /* 0x0000f01401007387 */ /* 0x004fe40000100a00 */
[----:B------:R0:W-:Y:S02]  /*9f5f0*/  STL.64 [R1+0xf8], R22 ;  /* 0x0000f81601007387 */ /* 0x0001e40000100a00 */
[----:B0-----:R-:W-:-:S02]  /*9f600*/  IMAD.MOV.U32 R22, RZ, RZ, R28 ;  /* 0x000000ffff167224 */ /* 0x001fc400078e001c */
[----:B------:R-:W-:Y:S01]  /*9f610*/  IMAD.MOV.U32 R23, RZ, RZ, R29 ;  /* 0x000000ffff177224 */ /* 0x000fe200078e001d */
[----:B---3--:R-:W-:Y:S01]  /*9f620*/  STL.64 [R1+0x6370], R12 ;  /* 0x0063700c01007387 */ /* 0x008fe20000100a00 */
[----:B-1----:R-:W-:Y:S02]  /*9f630*/  STL.64 [R1+0xe0], R16 ;  /* 0x0000e01001007387 */ /* 0x002fe40000100a00 */
[----:B------:R-:W-:Y:S02]  /*9f640*/  STL.64 [R1+0xe8], R18 ;  /* 0x0000e81201007387 */ /* 0x000fe40000100a00 */
[----:B------:R-:W0:Y:S04]  /*9f650*/  LDSM.16.M88.4 R16, [R2+0x3c100] ;  /* 0x03c100000210783b */ /* 0x000e280000000200 */
[----:B0-----:R-:W-:Y:S01]  /*9f660*/  STL.64 [R1+0xd0], R16 ;  /* 0x0000d01001007387 */ /* 0x001fe20000100a00 */
[----:B------:R-:W-:Y:S02]  /*9f670*/  STL.64 [R1+0xd8], R18 ;  /* 0x0000d81201007387 */ /* 0x000fe40000100a00 */
[----:B------:R-:W2:Y:S02]  /*9f680*/  LDL.LU R28, [R1+0x6424] ;  /* 0x00642400011c7983 */ /* 0x000ea40000300800 */
[----:B------:R-:W3:Y:S01]  /*9f690*/  LDL.LU R29, [R1+0x6420] ;  /* 0x00642000011d7983 */ /* 0x000ee20000300800 */
[----:B------:R0:W-:Y:S01]  /*9f6a0*/  STL.64 [R1+0x6378], R22 ;  /* 0x0063781601007387 */ /* 0x0001e20000100a00 */
[----:B------:R-:W4:Y:S02]  /*9f6b0*/  LDL.LU R12, [R1+0x2c0] ;  /* 0x0002c000010c7983 */ /* 0x000f240000300800 */
[----:B------:R-:W4:Y:S02]  /*9f6c0*/  LDL.LU R13, [R1+0x2c4] ;  /* 0x0002c400010d7983 */ /* 0x000f240000300800 */
[----:B------:R-:W2:Y:S01]  /*9f6d0*/  LDL.LU R14, [R1+0x2c8] ;  /* 0x0002c800010e7983 */ /* 0x000ea20000300800 */
[----:B------:R-:W2:Y:S04]  /*9f6e0*/  LDL.LU R15, [R1+0x2cc] ;  /* 0x0002cc00010f7983 */ /* 0x000ea80000300800 */
[----:B--2---:R-:W-:Y:S01]  /*9f6f0*/  STL.64 [R1+0x6388], R14 ;  /* 0x0063880e01007387 */ /* 0x004fe20000100a00 */
[----:B----4-:R-:W-:Y:S02]  /*9f700*/  STL.64 [R1+0x6380], R12 ;  /* 0x0063800c01007387 */ /* 0x010fe40000100a00 */
[----:B0-----:R-:W2:Y:S02]  /*9f710*/  LDL.LU R22, [R1+0x58] ;  /* 0x0000580001167983 */ /* 0x001ea40000300800 */
[----:B------:R-:W2:Y:S02]  /*9f720*/  LDL.LU R23, [R1+0x5c] ;  /* 0x00005c0001177983 */ /* 0x000ea40000300800 */
[----:B--2---:R0:W-:Y:S01]  /*9f730*/  STL.64 [R1+0x6390], R22 ;  /* 0x0063901601007387 */ /* 0x0041e20000100a00 */
[----:B------:R-:W2:Y:S02]  /*9f740*/  LDL.LU R20, [R1+0x460] ;  /* 0x0004600001147983 */ /* 0x000ea40000300800 */
[----:B------:R-:W2:Y:S01]  /*9f750*/  LDL.LU R21, [R1+0x464] ;  /* 0x0004640001157983 */ /* 0x000ea20000300800 */
[----:B0-----:R-:W4:Y:S01]  /*9f760*/  LDL.LU R22, [R1+0x468] ;  /* 0x0004680001167983 */ /* 0x001f220000300800 */
[----:B------:R-:W4:Y:S03]  /*9f770*/  LDL.LU R23, [R1+0x46c] ;  /* 0x00046c0001177983 */ /* 0x000f260000300800 */
[----:B----4-:R0:W-:Y:S01]  /*9f780*/  STL.64 [R1+0x63a0], R22 ;  /* 0x0063a01601007387 */ /* 0x0101e20000100a00 */
[----:B--2---:R-:W-:Y:S03]  /*9f790*/  STL.64 [R1+0x6398], R20 ;  /* 0x0063981401007387 */ /* 0x004fe60000100a00 */
[----:B0-----:R-:W2:Y:S01]  /*9f7a0*/  LDL.LU R22, [R1+0x78] ;  /* 0x0000780001167983 */ /* 0x001ea20000300800 */
[----:B------:R-:W2:Y:S02]  /*9f7b0*/  LDL.LU R23, [R1+0x7c] ;  /* 0x00007c0001177983 */ /* 0x000ea40000300800 */
[----:B------:R-:W4:Y:S02]  /*9f7c0*/  LDL.LU R26, [R1+0xa8] ;  /* 0x0000a800011a7983 */ /* 0x000f240000300800 */
[----:B------:R-:W4:Y:S02]  /*9f7d0*/  LDL.LU R27, [R1+0xac] ;  /* 0x0000ac00011b7983 */ /* 0x000f240000300800 */
[----:B------:R-:W-:-:S02]  /*9f7e0*/  IMAD.MOV.U32 R2, RZ, RZ, R16 ;  /* 0x000000ffff027224 */ /* 0x000fc400078e0010 */
[----:B------:R-:W-:Y:S01]  /*9f7f0*/  IMAD.MOV.U32 R0, RZ, RZ, R17 ;  /* 0x000000ffff007224 */ /* 0x000fe200078e0011 */
[----:B----4-:R0:W-:Y:S01]  /*9f800*/  STL.64 [R1+0x63f0], R26 ;  /* 0x0063f01a01007387 */ /* 0x0101e20000100a00 */
[----:B------:R-:W4:Y:S02]  /*9f810*/  LDL.LU R16, [R1+0x490] ;  /* 0x0004900001107983 */ /* 0x000f240000300800 */
[----:B------:R-:W4:Y:S02]  /*9f820*/  LDL.LU R17, [R1+0x494] ;  /* 0x0004940001117983 */ /* 0x000f240000300800 */
[----:B------:R-:W2:Y:S01]  /*9f830*/  LDL.LU R18, [R1+0x498] ;  /* 0x0004980001127983 */ /* 0x000ea20000300800 */
[----:B------:R-:W2:Y:S04]  /*9f840*/  LDL.LU R19, [R1+0x49c] ;  /* 0x00049c0001137983 */ /* 0x000ea80000300800 */
[----:B0-----:R-:W2:Y:S01]  /*9f850*/  LDL.LU R26, [R1+0xb8] ;  /* 0x0000b800011a7983 */ /* 0x001ea20000300800 */
[----:B------:R-:W2:Y:S03]  /*9f860*/  LDL.LU R27, [R1+0xbc] ;  /* 0x0000bc00011b7983 */ /* 0x000ea60000300800 */
[----:B--2---:R-:W-:Y:S01]  /*9f870*/  STL.64 [R1+0x6408], R26 ;  /* 0x0064081a01007387 */ /* 0x004fe20000100a00 */
[----:B------:R-:W-:Y:S02]  /*9f880*/  STL.64 [R1+0x63e8], R18 ;  /* 0x0063e81201007387 */ /* 0x000fe40000100a00 */
[----:B----4-:R0:W-:Y:S02]  /*9f890*/  STL.64 [R1+0x63e0], R16 ;  /* 0x0063e01001007387 */ /* 0x0101e40000100a00 */
[----:B0-----:R-:W2:Y:S01]  /*9f8a0*/  LDL.LU R16, [R1+0x4b0] ;  /* 0x0004b00001107983 */ /* 0x001ea20000300800 */
[----:B------:R-:W2:Y:S02]  /*9f8b0*/  LDL.LU R17, [R1+0x4b4] ;  /* 0x0004b40001117983 */ /* 0x000ea40000300800 */
[----:B------:R-:W4:Y:S02]  /*9f8c0*/  LDL.LU R18, [R1+0x4b8] ;  /* 0x0004b80001127983 */ /* 0x000f240000300800 */
[----:B------:R-:W4:Y:S01]  /*9f8d0*/  LDL.LU R19, [R1+0x4bc] ;  /* 0x0004bc0001137983 */ /* 0x000f220000300800 */
[----:B------:R-:W2:Y:S01]  /*9f8e0*/  LDL.LU R26, [R1+0xc8] ;  /* 0x0000c800011a7983 */ /* 0x000ea20000300800 */
[----:B------:R-:W3:Y:S03]  /*9f8f0*/  LDL.LU R27, [R1+0xcc] ;  /* 0x0000cc00011b7983 */ /* 0x000ee60000300800 */
        /* <DEDUP_REMOVED lines=8> */
[----:B0-----:R-:W3:Y:S01]  /*9f980*/  LDL.LU R16, [R1+0x4d0] ;  /* 0x0004d00001107983 */ /* 0x001ee20000300800 */
[----:B------:R-:W3:Y:S02]  /*9f990*/  LDL.LU R17, [R1+0x4d4] ;  /* 0x0004d40001117983 */ /* 0x000ee40000300800 */
[----:B------:R-:W3:Y:S02]  /*9f9a0*/  LDL.LU R18, [R1+0x4d8] ;  /* 0x0004d80001127983 */ /* 0x000ee40000300800 */
[----:B------:R-:W3:Y:S01]  /*9f9b0*/  LDL.LU R19, [R1+0x4dc] ;  /* 0x0004dc0001137983 */ /* 0x000ee20000300800 */
[----:B------:R0:W-:Y:S04]  /*9f9c0*/  STL.64 [R1+0x63b8], R22 ;  /* 0x0063b81601007387 */ /* 0x0001e80000100a00 */
[----:B0-----:R-:W2:Y:S01]  /*9f9d0*/  LDL.LU R22, [R1+0x88] ;  /* 0x0000880001167983 */ /* 0x001ea20000300800 */
[----:B------:R-:W2:Y:S02]  /*9f9e0*/  LDL.LU R23, [R1+0x8c] ;  /* 0x00008c0001177983 */ /* 0x000ea40000300800 */
[----:B------:R-:W4:Y:S02]  /*9f9f0*/  LDL.LU R12, [R1+0x440] ;  /* 0x00044000010c7983 */ /* 0x000f240000300800 */
[----:B------:R-:W4:Y:S01]  /*9fa00*/  LDL.LU R13, [R1+0x444] ;  /* 0x00044400010d7983 */ /* 0x000f220000300800 */
[----:B------:R-:W2:Y:S01]  /*9fa10*/  LDL.LU R14, [R1+0x448] ;  /* 0x00044800010e7983 */ /* 0x000ea20000300800 */
[----:B------:R-:W2:Y:S03]  /*9fa20*/  LDL.LU R15, [R1+0x44c] ;  /* 0x00044c00010f7983 */ /* 0x000ea60000300800 */
[----:B--2---:R-:W-:Y:S01]  /*9fa30*/  STL.64 [R1+0x63b0], R14 ;  /* 0x0063b00e01007387 */ /* 0x004fe20000100a00 */
[----:B----4-:R0:W-:Y:S03]  /*9fa40*/  STL.64 [R1+0x63a8], R12 ;  /* 0x0063a80c01007387 */ /* 0x0101e60000100a00 */
[----:B0-----:R-:W2:Y:S01]  /*9fa50*/  LDL.LU R12, [R1+0x470] ;  /* 0x00047000010c7983 */ /* 0x001ea20000300800 */
[----:B------:R-:W2:Y:S02]  /*9fa60*/  LDL.LU R13, [R1+0x474] ;  /* 0x00047400010d7983 */ /* 0x000ea40000300800 */
[----:B------:R-:W4:Y:S02]  /*9fa70*/  LDL.LU R14, [R1+0x478] ;  /* 0x00047800010e7983 */ /* 0x000f240000300800 */
[----:B------:R-:W4:Y:S01]  /*9fa80*/  LDL.LU R15, [R1+0x47c] ;  /* 0x00047c00010f7983 */ /* 0x000f220000300800 */
[C---:B---3--:R-:W-:Y:S01]  /*9fa90*/  HMMA.16816.F32 R24, R4.reuse, R26, R16 ;  /* 0x0000001a0418723c */ /* 0x048fe20000001810 */
[----:B----4-:R-:W-:Y:S01]  /*9faa0*/  STL.64 [R1+0x63c8], R14 ;  /* 0x0063c80e01007387 */ /* 0x010fe20000100a00 */
        /* <DEDUP_REMOVED lines=10> */
[----:B------:R-:W3:Y:S01]  /*9fb50*/  LDL.LU R11, [R1+0x2bc] ;  /* 0x0002bc00010b7983 */ /* 0x000ee20000300800 */
[----:B------:R-:W4:Y:S01]  /*9fb60*/  LDL.LU.64 R18, [R1+0x6418] ;  /* 0x0064180001127983 */ /* 0x000f220000300a00 */
[----:B------:R-:W4:Y:S02]  /*9fb70*/  LDL.LU.64 R16, [R1+0x6410] ;  /* 0x0064100001107983 */ /* 0x000f240000300a00 */
[----:B------:R-:W-:Y:S02]  /*9fb80*/  STL.64 [R1+0x4d0], R24 ;  /* 0x0004d01801007387 */ /* 0x000fe40000100a00 */
[----:B------:R0:W-:Y:S02]  /*9fb90*/  STL.64 [R1+0x4d8], R26 ;  /* 0x0004d81a01007387 */ /* 0x0001e40000100a00 */
        /* <DEDUP_REMOVED lines=14> */
[----:B0-----:R-:W2:Y:S04]  /*9fc80*/  LDL.64 R24, [R1] ;  /* 0x0000000001187983 */ /* 0x001ea80000100a00 */
[----:B--2---:R4:W-:Y:S01]  /*9fc90*/  STL.64 [R1+0x6358], R24 ;  /* 0x0063581801007387 */ /* 0x0049e20000100a00 */
[----:B-1----:R-:W4:Y:S02]  /*9fca0*/  LDL.LU R26, [R1+0x98] ;  /* 0x00009800011a7983 */ /* 0x002f240000300800 */
[----:B------:R-:W4:Y:S01]  /*9fcb0*/  LDL.LU R27, [R1+0x9c] ;  /* 0x00009c00011b7983 */ /* 0x000f220000300800 */
[C---:B------:R-:W-:Y:S08]  /*9fcc0*/  HMMA.16816.F32 R20, R4.reuse, R22, R12 ;  /* 0x000000160414723c */ /* 0x040ff0000000180c */
[----:B----4-:R-:W-:Y:S01]  /*9fcd0*/  HMMA.16816.F32 R24, R4, R26, R16 ;  /* 0x0000001a0418723c */ /* 0x010fe20000001810 */
[----:B------:R-:W2:Y:S11]  /*9fce0*/  LDL.LU.64 R16, [R1+0x63d8] ;  /* 0x0063d80001107983 */ /* 0x000eb60000300a00 */
[----:B------:R-:W-:Y:S11]  /*9fcf0*/  @!UPT UIADD3 URZ, URZ, URZ, URZ ;  /* 0x0000003f3f3ff290 */ /* 0x000ff6000fffe03f */
[----:B------:R-:W-:Y:S01]  /*9fd00*/  @!UPT UIADD3 URZ, URZ, URZ, URZ ;  /* 0x0000003f3f3ff290 */ /* 0x000fe2000fffe03f */
[----:B------:R-:W-:Y:S02]  /*9fd10*/  IMAD.MOV.U32 R18, RZ, RZ, R26 ;  /* 0x000000ffff127224 */ /* 0x000fe400078e001a */
[----:B------:R-:W-:Y:S01]  /*9fd20*/  IMAD.MOV.U32 R19, RZ, RZ, R27 ;  /* 0x000000ffff137224 */ /* 0x000fe200078e001b */
[----:B------:R0:W-:Y:S04]  /*9fd30*/  STL.64 [R1+0x490], R24 ;  /* 0x0004901801007387 */ /* 0x0001e80000100a00 */
[----:B0-----:R-:W4:Y:S01]  /*9fd40*/  LDL.64 R24, [R1+0x10] ;  /* 0x0000100001187983 */ /* 0x001f220000100a00 */
[----:B------:R0:W-:Y:S02]  /*9fd50*/  STL.64 [R1+0x6330], R18 ;  /* 0x0063301201007387 */ /* 0x0001e40000100a00 */
[----:B0-----:R-:W-:-:S02]  /*9fd60*/  IMAD.MOV.U32 R18, RZ, RZ, R29 ;  /* 0x000000ffff127224 */ /* 0x001fc400078e001d */
[----:B------:R-:W-:Y:S01]  /*9fd70*/  IMAD.MOV.U32 R19, RZ, RZ, R28 ;  /* 0x000000ffff137224 */ /* 0x000fe200078e001c */
[----:B--2---:R-:W-:Y:S01]  /*9fd80*/  STL.64 [R1+0x6328], R16 ;  /* 0x0063281001007387 */ /* 0x004fe20000100a00 */
[----:B------:R-:W2:Y:S02]  /*9fd90*/  LDL.LU R29, [R1+0x63d4] ;  /* 0x0063d400011d7983 */ /* 0x000ea40000300800 */
[----:B------:R-:W2:Y:S02]  /*9fda0*/  LDL.LU R28, [R1+0x63d0] ;  /* 0x0063d000011c7983 */ /* 0x000ea40000300800 */
[----:B------:R-:W2:Y:S01]  /*9fdb0*/  LDL.LU.64 R14, [R1+0x63c8] ;  /* 0x0063c800010e7983 */ /* 0x000ea20000300a00 */
[----:B------:R-:W2:Y:S01]  /*9fdc0*/  LDL.LU.64 R12, [R1+0x63c0] ;  /* 0x0063c000010c7983 */ /* 0x000ea20000300a00 */
[----:B------:R-:W-:Y:S02]  /*9fdd0*/  STL.64 [R1+0x480], R20 ;  /* 0x0004801401007387 */ /* 0x000fe40000100a00 */
[----:B------:R0:W-:Y:S02]  /*9fde0*/  STL.64 [R1+0x488], R22 ;  /* 0x0004881601007387 */ /* 0x0001e40000100a00 */
        /* <DEDUP_REMOVED lines=9> */
[C---:B--2---:R-:W-:Y:S01]  /*9fe80*/  HMMA.16816.F32 R16, R4.reuse, R18, R20 ;  /* 0x000000120410723c */ /* 0x044fe20000001814 */
[----:B------:R-:W2:Y:S11]  /*9fe90*/  LDL.LU.64 R22, [R1+0x6390] ;  /* 0x0063900001167983 */ /* 0x000eb60000300a00 */
[----:B------:R-:W-:Y:S11]  /*9fea0*/  @!UPT UIADD3 URZ, URZ, URZ, URZ ;  /* 0x0000003f3f3ff290 */ /* 0x000ff6000fffe03f */
[----:B------:R0:W-:Y:S01]  /*9feb0*/  STL.64 [R1+0x460], R16 ;  /* 0x0004601001007387 */ /* 0x0001e20000100a00 */
[----:B------:R1:W-:Y:S03]  /*9fec0*/  STL.64 [R1+0x468], R18 ;  /* 0x0004681201007387 */ /* 0x0003e60000100a00 */
[----:B0-----:R-:W3:Y:S01]  /*9fed0*/  LDL.LU R16, [R1+0x280] ;  /* 0x0002800001107983 */ /* 0x001ee20000300800 */
[----:B------:R-:W3:Y:S02]  /*9fee0*/  LDL.LU R17, [R1+0x284] ;  /* 0x0002840001117983 */ /* 0x000ee40000300800 */
[----:B-1----:R-:W3:Y:S02]  /*9fef0*/  LDL.LU R18, [R1+0x288] ;  /* 0x0002880001127983 */ /* 0x002ee40000300800 */
[----:B------:R-:W3:Y:S01]  /*9ff00*/  LDL.LU R19, [R1+0x28c] ;  /* 0x00028c0001137983 */ /* 0x000ee20000300800 */
[C---:B--2---:R-:W-:Y:S01]  /*9ff10*/  HMMA.16816.F32 R20, R4.reuse, R22, R12 ;  /* 0x000000160414723c */ /* 0x044fe2000000180c */
[----:B---3--:R-:W-:Y:S01]  /*9ff20*/  STL.64 [R1+0x6350], R18 ;  /* 0x0063501201007387 */ /* 0x008fe20000100a00 */
[----:B------:R0:W-:Y:S03]  /*9ff30*/  STL.64 [R1+0x6348], R16 ;  /* 0x0063481001007387 */ /* 0x0001e60000100a00 */
[----:B0-----:R-:W2:Y:S01]  /*9ff40*/  LDL.LU R16, [R1+0x290] ;  /* 0x0002900001107983 */ /* 0x001ea20000300800 */
[----:B------:R-:W2:Y:S02]  /*9ff50*/  LDL.LU R17, [R1+0x294] ;  /* 0x0002940001117983 */ /* 0x000ea40000300800 */
[----:B------:R-:W2:Y:S02]  /*9ff60*/  LDL.LU R18, [R1+0x298] ;  /* 0x0002980001127983 */ /* 0x000ea40000300800 */
[----:B------:R-:W2:Y:S01]  /*9ff70*/  LDL.LU R19, [R1+0x29c] ;  /* 0x00029c0001137983 */ /* 0x000ea20000300800 */
[----:B------:R-:W3:Y:S01]  /*9ff80*/  LDL.LU.64 R14, [R1+0x6388] ;  /* 0x00638800010e7983 */ /* 0x000ee20000300a00 */
[----:B------:R-:W3:Y:S11]  /*9ff90*/  LDL.LU.64 R12, [R1+0x6380] ;  /* 0x00638000010c7983 */ /* 0x000ef60000300a00 */
[----:B------:R-:W-:Y:S02]  /*9ffa0*/  STL.64 [R1+0x440], R20 ;  /* 0x0004401401007387 */ /* 0x000fe40000100a00 */
[----:B------:R0:W-:Y:S02]  /*9ffb0*/  STL.64 [R1+0x448], R22 ;  /* 0x0004481601007387 */ /* 0x0001e40000100a00 */
[----:B0-----:R-:W3:Y:S02]  /*9ffc0*/  LDL.LU.64 R22, [R1+0x6378] ;  /* 0x0063780001167983 */ /* 0x001ee40000300a00 */
[----:B---3--:R-:W-:Y:S02]  /*9ffd0*/  HMMA.16816.F32 R4, R4, R22, R12 ;  /* 0x000000160404723c */ /* 0x008fe4000000180c */
[----:B------:R-:W3:Y:S01]  /*9ffe0*/  LDL.LU.64 R12, [R1+0x6370] ;  /* 0x00637000010c7983 */ /* 0x000ee20000300a00 */
[----:B------:R-:W3:Y:S02]  /*9fff0*/  LDL.LU.64 R22, [R1+0x6368] ;  /* 0x0063680001167983 */ /* 0x000ee40000300a00 */
[----:B------:R-:W3:Y:S11]  /*a0000*/  LDL.LU.64 R20, [R1+0x6360] ;  /* 0x0063600001147983 */ /* 0x000ef60000300a00 */
[----:B------:R-:W-:Y:S07]  /*a0010*/  @!UPT UIADD3 URZ, URZ, URZ, URZ ;  /* 0x0000003f3f3ff290 */ /* 0x000fee000fffe03f */
[----:B------:R-:W-:Y:S01]  /*a0020*/  STL.64 [R1+0x2c0], R4 ;  /* 0x0002c00401007387 */ /* 0x000fe20000100a00 */
[----:B------:R3:W-:Y:S02]  /*a0030*/  STL.64 [R1+0x2c8], R6 ;  /* 0x0002c80601007387 */ /* 0x0007e40000100a00 */
[----:B---3--:R-:W-:Y:S07]  /*a0040*/  HMMA.16816.F32 R4, R20, R12, R8 ;  /* 0x0000000c1404723c */ /* 0x008fee0000001808 */
[----:B------:R-:W-:-:S02]  /*a0050*/  IMAD.MOV.U32 R9, RZ, RZ, R12 ;  /* 0x000000ffff097224 */ /* 0x000fc400078e000c */
[----:B------:R-:W-:Y:S11]  /*a0060*/  IMAD.MOV.U32 R8, RZ, RZ, R13 ;  /* 0x000000ffff087224 */ /* 0x000ff600078e000d */
[----:B------:R-:W-:Y:S03]  /*a0070*/  @!UPT UIADD3 URZ, URZ, URZ, URZ ;  /* 0x0000003f3f3ff290 */ /* 0x000fe6000fffe03f */
[----:B------:R0:W-:Y:S01]  /*a0080*/  STL.64 [R1+0x2b0], R4 ;  /* 0x0002b00401007387 */ /* 0x0001e20000100a00 */
[----:B------:R1:W-:Y:S02]  /*a0090*/  STL.64 [R1+0x2b8], R6 ;  /* 0x0002b80601007387 */ /* 0x0003e40000100a00 */
[----:B------:R-:W3:Y:S02]  /*a00a0*/  LDL.LU R12, [R1+0x270] ;  /* 0x00027000010c7983 */ /* 0x000ee40000300800 */
[----:B------:R-:W3:Y:S01]  /*a00b0*/  LDL.LU R13, [R1+0x274] ;  /* 0x00027400010d7983 */ /* 0x000ee20000300800 */
[----:B------:R-:W3:Y:S01]  /*a00c0*/  LDL.LU R14, [R1+0x278] ;  /* 0x00027800010e7983 */ /* 0x000ee20000300800 */
[----:B------:R-:W3:Y:S03]  /*a00d0*/  LDL.LU R15, [R1+0x27c] ;  /* 0x00027c00010f7983 */ /* 0x000ee60000300800 */
[----:B0-----:R-:W2:Y:S01]  /*a00e0*/  LDL.LU R4, [R1+0x260] ;  /* 0x0002600001047983 */ /* 0x001ea20000300800 */
[----:B------:R-:W2:Y:S02]  /*a00f0*/  LDL.LU R5, [R1+0x264] ;  /* 0x0002640001057983 */ /* 0x000ea40000300800 */
[----:B-1----:R-:W2:Y:S02]  /*a0100*/  LDL.LU R6, [R1+0x268] ;  /* 0x0002680001067983 */ /* 0x002ea40000300800 */
[----:B------:R-:W2:Y:S01]  /*a0110*/  LDL.LU R7, [R1+0x26c] ;  /* 0x00026c0001077983 */ /* 0x000ea20000300800 */
[----:B------:R0:W-:Y:S01]  /*a0120*/  STL [R1+0x62e4], R8 ;  /* 0x0062e40801007387 */ /* 0x0001e20000100800 */
[----:B------:R1:W-:Y:S03]  /*a0130*/  STL [R1+0x62e0], R9 ;  /* 0x0062e00901007387 */ /* 0x0003e60000100800 */
[----:B0-----:R-:W4:Y:S01]  /*a0140*/  LDL.LU R8, [R1+0x2a0] ;  /* 0x0002a00001087983 */ /* 0x001f220000300800 */
[----:B-1----:R-:W4:Y:S02]  /*a0150*/  LDL.LU R9, [R1+0x2a4] ;  /* 0x0002a40001097983 */ /* 0x002f240000300800 */
[----:B------:R-:W4:Y:S02]  /*a0160*/  LDL.LU R10, [R1+0x2a8] ;  /* 0x0002a800010a7983 */ /* 0x000f240000300800 */
[----:B------:R-:W4:Y:S02]  /*a0170*/  LDL.LU R11, [R1+0x2ac] ;  /* 0x0002ac00010b7983 */ /* 0x000f240000300800 */
[C---:B----4-:R-:W-:Y:S11]  /*a0180*/  HMMA.16816.F32 R8, R20.reuse, R24, R8 ;  /* 0x000000181408723c */ /* 0x050ff60000001808 */
[----:B------:R-:W-:Y:S11]  /*a0190*/  @!UPT UIADD3 URZ, URZ, URZ, URZ ;  /* 0x0000003f3f3ff290 */ /* 0x000ff6000fffe03f */
[----:B------:R-:W-:Y:S01]  /*a01a0*/  @!UPT UIADD3 URZ, URZ, URZ, URZ ;  /* 0x0000003f3f3ff290 */ /* 0x000fe2000fffe03f */
[----:B------:R-:W-:Y:S01]  /*a01b0*/  STL.64 [R1+0x2a0], R8 ;  /* 0x0002a00801007387 */ /* 0x000fe20000100a00 */
[----:B------:R0:W-:Y:S02]  /*a01c0*/  STL.64 [R1+0x2a8], R10 ;  /* 0x0002a80a01007387 */ /* 0x0001e40000100a00 */
[----:B0-----:R-:W-:Y:S02]  /*a01d0*/  IMAD.MOV.U32 R11, RZ, RZ, R24 ;  /* 0x000000ffff0b7224 */ /* 0x001fe400078e0018 */
[----:B------:R-:W-:Y:S02]  /*a01e0*/  IMAD.MOV.U32 R10, RZ, RZ, R25 ;  /* 0x000000ffff0a7224 */ /* 0x000fe400078e0019 */
        /* <DEDUP_REMOVED lines=9> */
[----:B------:R-:W4:Y:S02]  /*a0280*/  LDL.LU.64 R26, [R1+0x6340] ;  /* 0x00634000011a7983 */ /* 0x000f240000300a00 */
[----:B------:R-:W2:Y:S01]  /*a0290*/  LDL.LU.64 R24, [R1+0x6338] ;  /* 0x0063380001187983 */ /* 0x000ea20000300a00 */
        /* <DEDUP_REMOVED lines=9> */
[----:B0-----:R-:W2:Y:S11]  /*a0330*/  LDL.64 R8, [R1+0x30] ;  /* 0x0000300001087983 */ /* 0x001eb60000100a00 */
[----:B------:R-:W-:Y:S07]  /*a0340*/  @!UPT UIADD3 URZ, URZ, URZ, URZ ;  /* 0x0000003f3f3ff290 */ /* 0x000fee000fffe03f */
[----:B------:R-:W-:Y:S02]  /*a0350*/  STL.64 [R1+0x280], R16 ;  /* 0x0002801001007387 */ /* 0x000fe40000100a00 */
[----:B------:R0:W-:Y:S02]  /*a0360*/  STL.64 [R1+0x288], R18 ;  /* 0x0002881201007387 */ /* 0x0001e40000100a00 */
[----:B0-----:R-:W3:Y:S01]  /*a0370*/  LDL.LU.64 R18, [R1+0x6330] ;  /* 0x0063300001127983 */ /* 0x001ee20000300a00 */
[----:B------:R-:W2:Y:S02]  /*a0380*/  LDL.LU.64 R16, [R1+0x6328] ;  /* 0x0063280001107983 */ /* 0x000ea40000300a00 */
[----:B----4-:R-:W-:Y:S02]  /*a0390*/  STL.64 [R1+0x6208], R26 ;  /* 0x0062081a01007387 */ /* 0x010fe40000100a00 */
[----:B------:R0:W-:Y:S02]  /*a03a0*/  STL.64 [R1+0x6200], R24 ;  /* 0x0062001801007387 */ /* 0x0001e40000100a00 */
[----:B0-----:R-:W4:Y:S01]  /*a03b0*/  LDL.64 R24, [R1+0x140] ;  /* 0x0001400001187983 */ /* 0x001f220000100a00 */
[C---:B--2---:R-:W-:Y:S03]  /*a03c0*/  HMMA.16816.F32 R12, R20.reuse, R16, R12 ;  /* 0x00000010140c723c */ /* 0x044fe6000000180c */
[----:B----4-:R0:W-:Y:S04]  /*a03d0*/  STL.64 [R1+0x6308], R24 ;  /* 0x0063081801007387 */ /* 0x0101e80000100a00 */
[----:B0-----:R-:W2:Y:S01]  /*a03e0*/  LDL.LU R24, [R1+0x250] ;  /* 0x0002500001187983 */ /* 0x001ea20000300800 */
[----:B------:R-:W2:Y:S02]  /*a03f0*/  LDL.LU R25, [R1+0x254] ;  /* 0x0002540001197983 */ /* 0x000ea40000300800 */
[----:B------:R-:W2:Y:S02]  /*a0400*/  LDL.LU R26, [R1+0x258] ;  /* 0x00025800011a7983 */ /* 0x000ea40000300800 */
[----:B------:R-:W2:Y:S11]  /*a0410*/  LDL.LU R27, [R1+0x25c] ;  /* 0x00025c00011b7983 */ /* 0x000eb60000300800 */
[----:B------:R-:W-:Y:S01]  /*a0420*/  STL.64 [R1+0x270], R12 ;  /* 0x0002700c01007387 */ /* 0x000fe20000100a00 */
[----:B------:R0:W-:Y:S03]  /*a0430*/  STL.64 [R1+0x278], R14 ;  /* 0x0002780e01007387 */ /* 0x0001e60000100a00 */
[----:B0-----:R-:W4:Y:S01]  /*a0440*/  LDL.LU.64 R14, [R1+0x6320] ;  /* 0x00632000010e7983 */ /* 0x001f220000300a00 */
[----:B------:R-:W2:Y:S02]  /*a0450*/  LDL.LU.64 R12, [R1+0x6318] ;  /* 0x00631800010c7983 */ /* 0x000ea40000300a00 */
[----:B---3--:R0:W-:Y:S02]  /*a0460*/  STL.64 [R1+0x61f8], R18 ;  /* 0x0061f81201007387 */ /* 0x0081e40000100a00 */
[----:B------:R1:W-:Y:S02]  /*a0470*/  STL.64 [R1+0x61f0], R16 ;  /* 0x0061f01001007387 */ /* 0x0003e40000100a00 */
[----:B0-----:R-:W-:Y:S01]  /*a0480*/  IMAD.MOV.U32 R18, RZ, RZ, R28 ;  /* 0x000000ffff127224 */ /* 0x001fe200078e001c */
[----:B-1----:R-:W3:Y:S01]  /*a0490*/  LDL.LU R16, [R1+0x420] ;  /* 0x0004200001107983 */ /* 0x002ee20000300800 */
[----:B------:R-:W3:Y:S02]  /*a04a0*/  LDL.LU R17, [R1+0x424] ;  /* 0x0004240001117983 */ /* 0x000ee40000300800 */
[----:B------:R-:W3:Y:S02]  /*a04b0*/  LDL.LU R28, [R1+0x6310] ;  /* 0x00631000011c7983 */ /* 0x000ee40000300800 */
[----:B------:R-:W-:Y:S01]  /*a04c0*/  IMAD.MOV.U32 R19, RZ, RZ, R29 ;  /* 0x000000ffff137224 */ /* 0x000fe200078e001d */
[C---:B--2---:R-:W-:Y:S08]  /*a04d0*/  HMMA.16816.F32 R4, R20.reuse, R12, R4 ;  /* 0x0000000c1404723c */ /* 0x044ff00000001804 */
[C---:B------:R-:W-:Y:S11]  /*a04e0*/  HMMA.16816.F32 R24, R20.reuse, R8, R24 ;  /* 0x000000081418723c */ /* 0x040ff60000001818 */
[----:B------:R-:W-:Y:S04]  /*a04f0*/  @!UPT UIADD3 URZ, URZ, URZ, URZ ;  /* 0x0000003f3f3ff290 */ /* 0x000fe8000fffe03f */
[----:B------:R-:W-:Y:S01]  /*a0500*/  STL.64 [R1+0x260], R4 ;  /* 0x0002600401007387 */ /* 0x000fe20000100a00 */
[----:B------:R-:W-:Y:S02]  /*a0510*/  STL [R1+0x268], R6 ;  /* 0x0002680601007387 */ /* 0x000fe40000100800 */
[----:B------:R-:W-:Y:S02]  /*a0520*/  IMAD.MOV.U32 R29, RZ, RZ, R7 ;  /* 0x000000ffff1d7224 */ /* 0x000fe400078e0007 */
[----:B---3--:R-:W0:Y:S01]  /*a0530*/  LDSM.16.MT88.4 R4, [R28+0x44000] ;  /* 0x044000001c04783b */ /* 0x008e220000004200 */
[----:B----4-:R-:W-:Y:S02]  /*a0540*/  STL.64 [R1+0x61e8], R14 ;  /* 0x0061e80e01007387 */ /* 0x010fe40000100a00 */
[----:B------:R1:W-:Y:S02]  /*a0550*/  STL.64 [R1+0x61e0], R12 ;  /* 0x0061e00c01007387 */ /* 0x0003e40000100a00 */
[----:B-1----:R-:W2:Y:S01]  /*a0560*/  LDL R12, [R1+0x150] ;  /* 0x00015000010c7983 */ /* 0x002ea20000100800 */
[----:B------:R1:W-:Y:S02]  /*a0570*/  STL [R1+0x5eb8], R29 ;  /* 0x005eb81d01007387 */ /* 0x0003e40000100800 */
[----:B-1----:R-:W-:Y:S01]  /*a0580*/  IMAD.MOV.U32 R29, RZ, RZ, R9 ;  /* 0x000000ffff1d7224 */ /* 0x002fe200078e0009 */
[----:B0-----:R-:W-:Y:S01]  /*a0590*/  STL.64 [R1+0x60f0], R6 ;  /* 0x0060f00601007387 */ /* 0x001fe20000100a00 */
[----:B------:R-:W-:Y:S02]  /*a05a0*/  STL.64 [R1+0x60e8], R4 ;  /* 0x0060e80401007387 */ /* 0x000fe40000100a00 */
[----:B------:R-:W-:Y:S02]  /*a05b0*/  STL [R1+0x5e50], R28 ;  /* 0x005e501c01007387 */ /* 0x000fe40000100800 */
[----:B------:R0:W-:Y:S01]  /*a05c0*/  STL.64 [R1+0x250], R24 ;  /* 0x0002501801007387 */ /* 0x0001e20000100a00 */
[----:B------:R-:W-:Y:S04]  /*a05d0*/  STL.64 [R1+0x258], R26 ;  /* 0x0002581a01007387 */ /* 0x000fe80000100a00 */
[----:B0-----:R-:W3:Y:S01]  /*a05e0*/  LDL.LU.64 R24, [R1+0x6308] ;  /* 0x0063080001187983 */ /* 0x001ee20000300a00 */
[----:B------:R-:W2:Y:S02]  /*a05f0*/  LDL.LU.64 R10, [R1+0x6300] ;  /* 0x00630000010a7983 */ /* 0x000ea40000300a00 */
[----:B------:R-:W2:Y:S02]  /*a0600*/  LDL.LU.64 R8, [R1+0x62f8] ;  /* 0x0062f80001087983 */ /* 0x000ea40000300a00 */
[----:B------:R-:W-:Y:S01]  /*a0610*/  IMAD.MOV.U32 R13, RZ, RZ, R3 ;  /* 0x000000ffff0d7224 */ /* 0x000fe200078e0003 */
[----:B------:R-:W-:Y:S06]  /*a0620*/  STL [R1+0x61c8], R29 ;  /* 0x0061c81d01007387 */ /* 0x000fec0000100800 */
[C---:B--2---:R-:W-:Y:S01]  /*a0630*/  HMMA.16816.F32 R12, R20.reuse, R12, R8 ;  /* 0x0000000c140c723c */ /* 0x044fe20000001808 */
[----:B------:R-:W2:Y:S01]  /*a0640*/  LDL.LU.64 R10, [R1+0x62f0] ;  /* 0x0062f000010a7983 */ /* 0x000ea20000300a00 */
[----:B------:R-:W4:Y:S11]  /*a0650*/  LDL.LU.64 R8, [R1+0x62e8] ;  /* 0x0062e80001087983 */ /* 0x000f360000300a00 */
[----:B------:R-:W-:Y:S10]  /*a0660*/  @!UPT UIADD3 URZ, URZ, URZ, URZ ;  /* 0x0000003f3f3ff290 */ /* 0x000ff4000fffe03f */
[----:B------:R-:W-:Y:S01]  /*a0670*/  STL.64 [R1+0x430], R12 ;  /* 0x0004300c01007387 */ /* 0x000fe20000100a00 */
[----:B------:R3:W-:Y:S02]  /*a0680*/  STL.64 [R1+0x438], R14 ;  /* 0x0004380e01007387 */ /* 0x0007e40000100a00 */
[----:B---3--:R-:W-:Y:S01]  /*a0690*/  HMMA.16816.F32 R12, R20, R24, R16 ;  /* 0x00000018140c723c */ /* 0x008fe20000001810 */
[----:B------:R-:W3:Y:S01]  /*a06a0*/  LDL.LU R16, [R1+0x380] ;  /* 0x0003800001107983 */ /* 0x000ee20000300800 */
[----:B------:R-:W3:Y:S02]  /*a06b0*/  LDL.LU R17, [R1+0x384] ;  /* 0x0003840001117983 */ /* 0x000ee40000300800 */
[----:B------:R-:W2:Y:S02]  /*a06c0*/  LDL.LU R18, [R1+0x388] ;  /* 0x0003880001127983 */ /* 0x000ea40000300800 */
[----:B------:R-:W2:Y:S02]  /*a06d0*/  LDL.LU R19, [R1+0x38c] ;  /* 0x00038c0001137983 */ /* 0x000ea40000300800 */
[----:B------:R-:W-:-:S02]  /*a06e0*/  IMAD.MOV.U32 R7, RZ, RZ, R24 ;  /* 0x000000ffff077224 */ /* 0x000fc400078e0018 */
[----:B------:R-:W-:Y:S02]  /*a06f0*/  IMAD.MOV.U32 R6, RZ, RZ, R25 ;  /* 0x000000ffff067224 */ /* 0x000fe400078e0019 */
[----:B----4-:R-:W-:Y:S02]  /*a0700*/  IMAD.MOV.U32 R24, RZ, RZ, R8 ;  /* 0x000000ffff187224 */ /* 0x010fe400078e0008 */
[----:B------:R-:W-:Y:S01]  /*a0710*/  IMAD.MOV.U32 R25, RZ, RZ, R9 ;  /* 0x000000ffff197224 */ /* 0x000fe200078e0009 */
[----:B--2---:R-:W-:Y:S01]  /*a0720*/  STL.64 [R1+0x6218], R18 ;  /* 0x0062181201007387 */ /* 0x004fe20000100a00 */
[----:B---3--:R0:W-:Y:S02]  /*a0730*/  STL.64 [R1+0x6210], R16 ;  /* 0x0062101001007387 */ /* 0x0081e40000100a00 */
        /* <DEDUP_REMOVED lines=11> */
[----:B------:R3:W-:Y:S01]  /*a07f0*/  STL.64 [R1+0x6238], R24 ;  /* 0x0062381801007387 */ /* 0x0007e20000100a00 */
[----:B0-----:R-:W2:Y:S01]  /*a0800*/  LDL.LU R16, [R1+0x3a0] ;  /* 0x0003a00001107983 */ /* 0x001ea20000300800 */
[----:B------:R-:W2:Y:S02]  /*a0810*/  LDL.LU R17, [R1+0x3a4] ;  /* 0x0003a40001117983 */ /* 0x000ea40000300800 */
[----:B------:R-:W4:Y:S02]  /*a0820*/  LDL.LU R18, [R1+0x3a8] ;  /* 0x0003a80001127983 */ /* 0x000f240000300800 */
[----:B------:R-:W4:Y:S02]  /*a0830*/  LDL.LU R19, [R1+0x3ac] ;  /* 0x0003ac0001137983 */ /* 0x000f240000300800 */
[----:B---3--:R-:W-:-:S02]  /*a0840*/  IMAD.MOV.U32 R24, RZ, RZ, R9 ;  /* 0x000000ffff187224 */ /* 0x008fc400078e0009 */
[----:B------:R-:W-:Y:S01]  /*a0850*/  IMAD.MOV.U32 R25, RZ, RZ, R8 ;  /* 0x000000ffff197224 */ /* 0x000fe200078e0008 */
[----:B----4-:R-:W-:Y:S01]  /*a0860*/  STL.64 [R1+0x6248], R18 ;  /* 0x0062481201007387 */ /* 0x010fe20000100a00 */
[----:B--2---:R-:W-:Y:S03]  /*a0870*/  STL.64 [R1+0x6240], R16 ;  /* 0x0062401001007387 */ /* 0x004fe60000100a00 */
[----:B------:R-:W-:Y:S02]  /*a0880*/  STL.64 [R1+0x6260], R24 ;  /* 0x0062601801007387 */ /* 0x000fe40000100a00 */
[----:B------:R-:W2:Y:S01]  /*a0890*/  LDL.LU R8, [R1+0x240] ;  /* 0x0002400001087983 */ /* 0x000ea20000300800 */
[----:B------:R-:W2:Y:S01]  /*a08a0*/  LDL.LU R9, [R1+0x244] ;  /* 0x0002440001097983 */ /* 0x000ea20000300800 */
        /* <DEDUP_REMOVED lines=8> */
[----:B------:R-:W-:-:S02]  /*a0930*/  IMAD.MOV.U32 R28, RZ, RZ, R12 ;  /* 0x000000ffff1c7224 */ /* 0x000fc400078e000c */
[----:B------:R-:W-:Y:S01]  /*a0940*/  IMAD.MOV.U32 R3, RZ, RZ, R13 ;  /* 0x000000ffff037224 */ /* 0x000fe200078e000d */
[----:B------:R-:W4:Y:S04]  /*a0950*/  LDL R12, [R1+0x130] ;  /* 0x00013000010c7983 */ /* 0x000f280000100800 */
[----:B------:R-:W4:Y:S04]  /*a0960*/  LDL R13, [R1+0x134] ;  /* 0x00013400010d7983 */ /* 0x000f280000100800 */
[----:B---3--:R-:W-:Y:S01]  /*a0970*/  STL.64 [R1+0x6280], R10 ;  /* 0x0062800a01007387 */ /* 0x008fe20000100a00 */
[----:B--2---:R0:W-:Y:S03]  /*a0980*/  STL.64 [R1+0x6278], R8 ;  /* 0x0062780801007387 */ /* 0x0041e60000100a00 */
[----:B0-----:R-:W2:Y:S04]  /*a0990*/  LDL.64 R8, [R1+0xf0] ;  /* 0x0000f00001087983 */ /* 0x001ea80000100a00 */
[----:B--2---:R0:W-:Y:S04]  /*a09a0*/  STL.64 [R1+0x6290], R8 ;  /* 0x0062900801007387 */ /* 0x0041e80000100a00 */
[----:B0-----:R-:W2:Y:S04]  /*a09b0*/  LDL.64 R8, [R1+0x100] ;  /* 0x0001000001087983 */ /* 0x001ea80000100a00 */
[----:B--2---:R0:W-:Y:S04]  /*a09c0*/  STL.64 [R1+0x62a8], R8 ;  /* 0x0062a80801007387 */ /* 0x0041e80000100a00 */
[----:B0-----:R-:W2:Y:S04]  /*a09d0*/  LDL.64 R8, [R1+0x110] ;  /* 0x0001100001087983 */ /* 0x001ea80000100a00 */
[----:B--2---:R0:W-:Y:S04]  /*a09e0*/  STL.64 [R1+0x62c0], R8 ;  /* 0x0062c00801007387 */ /* 0x0041e80000100a00 */
[----:B0-----:R-:W2:Y:S04]  /*a09f0*/  LDL.64 R8, [R1+0x120] ;  /* 0x0001200001087983 */ /* 0x001ea80000100a00 */
[----:B--2---:R0:W-:Y:S04]  /*a0a00*/  STL.64 [R1+0x62d8], R8 ;  /* 0x0062d80801007387 */ /* 0x0041e80000100a00 */
[----:B0-----:R-:W4:Y:S01]  /*a0a10*/  LDL.LU R8, [R1+0x410] ;  /* 0x0004100001087983 */ /* 0x001f220000300800 */
[----:B------:R-:W4:Y:S02]  /*a0a20*/  LDL.LU R9, [R1+0x414] ;  /* 0x0004140001097983 */ /* 0x000f240000300800 */
[----:B------:R-:W4:Y:S02]  /*a0a30*/  LDL.LU R10, [R1+0x418] ;  /* 0x00041800010a7983 */ /* 0x000f240000300800 */
[----:B------:R-:W4:Y:S01]  /*a0a40*/  LDL.LU R11, [R1+0x41c] ;  /* 0x00041c00010b7983 */ /* 0x000f220000300800 */
[----:B------:R-:W2:Y:S04]  /*a0a50*/  LDL.64 R24, [R1+0xe0] ;  /* 0x0000e00001187983 */ /* 0x000ea80000100a00 */
[----:B--2---:R0:W-:Y:S04]  /*a0a60*/  STL.64 [R1+0x6288], R24 ;  /* 0x0062881801007387 */ /* 0x0041e80000100a00 */
        /* <DEDUP_REMOVED lines=17> */
[----:B------:R-:W-:Y:S02]  /*a0b80*/  IMAD.MOV.U32 R4, RZ, RZ, R2 ;  /* 0x000000ffff047224 */ /* 0x000fe400078e0002 */
[----:B------:R-:W-:Y:S02]  /*a0b90*/  IMAD.MOV.U32 R0, RZ, RZ, R15 ;  /* 0x000000ffff007224 */ /* 0x000fe400078e000f */
[----:B------:R-:W-:Y:S02]  /*a0ba0*/  IMAD.MOV.U32 R2, RZ, RZ, R14 ;  /* 0x000000ffff027224 */ /* 0x000fe400078e000e */
[C---:B----4-:R-:W-:Y:S01]  /*a0bb0*/  HMMA.16816.F32 R12, R20.reuse, R12, R8 ;  /* 0x0000000c140c723c */ /* 0x050fe20000001808 */
[----:B---3--:R-:W-:Y:S01]  /*a0bc0*/  STL.64 [R1+0x62d0], R26 ;  /* 0x0062d01a01007387 */ /* 0x008fe20000100a00 */
[----:B--2---:R0:W-:Y:S03]  /*a0bd0*/  STL.64 [R1+0x62c8], R24 ;  /* 0x0062c81801007387 */ /* 0x0041e60000100a00 */
        /* <DEDUP_REMOVED lines=8> */
[----:B------:R-:W-:Y:S01]  /*a0c60*/  STL [R1+0x61d0], R6 ;  /* 0x0061d00601007387 */ /* 0x000fe20000100800 */
[----:B------:R-:W-:Y:S02]  /*a0c70*/  STL [R1+0x61cc], R7 ;  /* 0x0061cc0701007387 */ /* 0x000fe40000100800 */
[----:B------:R-:W-:Y:S02]  /*a0c80*/  STL [R1+0x5f18], R0 ;  /* 0x005f180001007387 */ /* 0x000fe40000100800 */
[----:B------:R-:W-:Y:S01]  /*a0c90*/  STL [R1+0x5f14], R2 ;  /* 0x005f140201007387 */ /* 0x000fe20000100800 */
[----:B------:R-:W-:Y:S01]  /*a0ca0*/  STL [R1+0x5f10], R3 ;  /* 0x005f100301007387 */ /* 0x000fe20000100800 */
[----:B------:R-:W-:Y:S02]  /*a0cb0*/  STL [R1+0x5ebc], R28 ;  /* 0x005ebc1c01007387 */ /* 0x000fe40000100800 */
[----:B------:R-:W2:Y:S02]  /*a0cc0*/  LDL.LU.64 R8, [R1+0x62d8] ;  /* 0x0062d80001087983 */ /* 0x000ea40000300a00 */
[----:B------:R0:W-:Y:S01]  /*a0cd0*/  STL.64 [R1+0x410], R12 ;  /* 0x0004100c01007387 */ /* 0x0001e20000100a00 */
[----:B------:R1:W-:Y:S04]  /*a0ce0*/  STL.64 [R1+0x418], R14 ;  /* 0x0004180e01007387 */ /* 0x0003e80000100a00 */
[----:B0-----:R-:W4:Y:S01]  /*a0cf0*/  LDL.LU R12, [R1+0x370] ;  /* 0x00037000010c7983 */ /* 0x001f220000300800 */
[----:B------:R-:W4:Y:S02]  /*a0d00*/  LDL.LU R13, [R1+0x374] ;  /* 0x00037400010d7983 */ /* 0x000f240000300800 */
[----:B-1----:R-:W4:Y:S02]  /*a0d10*/  LDL.LU R14, [R1+0x378] ;  /* 0x00037800010e7983 */ /* 0x002f240000300800 */
[----:B------:R-:W4:Y:S01]  /*a0d20*/  LDL.LU R15, [R1+0x37c] ;  /* 0x00037c00010f7983 */ /* 0x000f220000300800 */
        /* <DEDUP_REMOVED lines=47> */
[----:B------:R-:W-:Y:S02]  /*a1020*/  IMAD.MOV.U32 R0, RZ, RZ, R25 ;  /* 0x000000ffff007224 */ /* 0x000fe400078e0019 */
[----:B------:R-:W3:Y:S01]  /*a1030*/  LDL.LU.64 R24, [R1+0x6260] ;  /* 0x0062600001187983 */ /* 0x000ee20000300a00 */
[----:B--2---:R-:W-:Y:S03]  /*a1040*/  HMMA.16816.F32 R20, R20, R4, R8 ;  /* 0x000000041414723c */ /* 0x004fe60000001808 */
[----:B------:R-:W3:Y:S01]  /*a1050*/  LDL.LU.64 R10, [R1+0x6258] ;  /* 0x00625800010a7983 */ /* 0x000ee20000300a00 */
[----:B------:R-:W3:Y:S11]  /*a1060*/  LDL.LU.64 R8, [R1+0x6250] ;  /* 0x0062500001087983 */ /* 0x000ef60000300a00 */
[----:B------:R-:W-:Y:S08]  /*a1070*/  @!UPT UIADD3 URZ, URZ, URZ, URZ ;  /* 0x0000003f3f3ff290 */ /* 0x000ff0000fffe03f */
[----:B------:R-:W-:Y:S01]  /*a1080*/  STL.64 [R1+0x240], R20 ;  /* 0x0002401401007387 */ /* 0x000fe20000100a00 */
[----:B------:R0:W-:Y:S03]  /*a1090*/  STL.64 [R1+0x248], R22 ;  /* 0x0002481601007387 */ /* 0x0001e60000100a00 */
[----:B0-----:R-:W2:Y:S01]  /*a10a0*/  LDL R23, [R1+0x9dc] ;  /* 0x0009dc0001177983 */ /* 0x001ea20000100800 */
[----:B------:R-:W-:Y:S01]  /*a10b0*/  STL.64 [R1+0x6100], R4 ;  /* 0x0061000401007387 */ /* 0x000fe20000100a00 */
[C---:B---3--:R-:W-:Y:S02]  /*a10c0*/  HMMA.16816.F32 R24, R8.reuse, R24, R16 ;  /* 0x000000180818723c */ /* 0x048fe40000001810 */
[----:B------:R-:W3:Y:S01]  /*a10d0*/  LDL.LU.64 R18, [R1+0x6248] ;  /* 0x0062480001127983 */ /* 0x000ee20000300a00 */
[----:B------:R-:W3:Y:S11]  /*a10e0*/  LDL.LU.64 R16, [R1+0x6240] ;  /* 0x0062400001107983 */ /* 0x000ef60000300a00 */
[----:B------:R-:W-:Y:S09]  /*a10f0*/  @!UPT UIADD3 URZ, URZ, URZ, URZ ;  /* 0x0000003f3f3ff290 */ /* 0x000ff2000fffe03f */
[----:B------:R0:W-:Y:S01]  /*a1100*/  STL.64 [R1+0x3b0], R24 ;  /* 0x0003b01801007387 */ /* 0x0001e20000100a00 */
[----:B------:R3:W-:Y:S03]  /*a1110*/  STL.64 [R1+0x3b8], R26 ;  /* 0x0003b81a01007387 */ /* 0x0007e60000100a00 */
[----:B--2---:R-:W1:Y:S04]  /*a1120*/  LDSM.16.MT88.4 R20, [R23+0x44000] ;  /* 0x044000001714783b */ /* 0x004e680000004200 */
[----:B0-----:R-:W3:Y:S02]  /*a1130*/  LDL.LU.64 R24, [R1+0x6238] ;  /* 0x0062380001187983 */ /* 0x001ee40000300a00 */
[C---:B---3--:R-:W-:Y:S02]  /*a1140*/  HMMA.16816.F32 R24, R8.reuse, R24, R16 ;  /* 0x000000180818723c */ /* 0x048fe40000001810 */
        /* <DEDUP_REMOVED lines=21> */
[----:B---3--:R-:W-:Y:S02]  /*a12a0*/  STL.64 [R1+0x60b8], R26 ;  /* 0x0060b81a01007387 */ /* 0x008fe40000100a00 */
[----:B------:R0:W-:Y:S02]  /*a12b0*/  STL.64 [R1+0x60b0], R24 ;  /* 0x0060b01801007387 */ /* 0x0001e40000100a00 */
[----:B0-----:R-:W3:Y:S01]  /*a12c0*/  LDL.LU R24, [R1+0x360] ;  /* 0x0003600001187983 */ /* 0x001ee20000300800 */
[----:B------:R-:W3:Y:S02]  /*a12d0*/  LDL.LU R25, [R1+0x364] ;  /* 0x0003640001197983 */ /* 0x000ee40000300800 */
[----:B------:R-:W3:Y:S02]  /*a12e0*/  LDL.LU R26, [R1+0x368] ;  /* 0x00036800011a7983 */ /* 0x000ee40000300800 */
[----:B------:R-:W3:Y:S01]  /*a12f0*/  LDL.LU R27, [R1+0x36c] ;  /* 0x00036c00011b7983 */ /* 0x000ee20000300800 */
        /* <DEDUP_REMOVED lines=9> */
[----:B---3--:R-:W-:Y:S01]  /*a1390*/  HMMA.16816.F32 R16, R8, R12, R24 ;  /* 0x0000000c0810723c */ /* 0x008fe20000001818 */
[----:B----4-:R-:W-:Y:S01]  /*a13a0*/  STL.64 [R1+0x60c8], R14 ;  /* 0x0060c80e01007387 */ /* 0x010fe20000100a00 */
[----:B------:R0:W-:Y:S11]  /*a13b0*/  STL.64 [R1+0x60c0], R12 ;  /* 0x0060c00c01007387 */ /* 0x0001f60000100a00 */
[----:B------:R-:W-:Y:S10]  /*a13c0*/  @!UPT UIADD3 URZ, URZ, URZ, URZ ;  /* 0x0000003f3f3ff290 */ /* 0x000ff4000fffe03f */
[----:B------:R-:W-:Y:S01]  /*a13d0*/  STL.64 [R1+0x360], R16 ;  /* 0x0003601001007387 */ /* 0x000fe20000100a00 */
[----:B------:R-:W-:Y:S02]  /*a13e0*/  STL.64 [R1+0x368], R18 ;  /* 0x0003681201007387 */ /* 0x000fe40000100a00 */
[----:B0-----:R-:W2:Y:S02]  /*a13f0*/  LDL.LU R12, [R1+0x200] ;  /* 0x00020000010c7983 */ /* 0x001ea40000300800 */
[----:B------:R-:W2:Y:S01]  /*a1400*/  LDL.LU R13, [R1+0x204] ;  /* 0x00020400010d7983 */ /* 0x000ea20000300800 */
[----:B------:R-:W3:Y:S01]  /*a1410*/  LDL.LU R14, [R1+0x208] ;  /* 0x00020800010e7983 */ /* 0x000ee20000300800 */
[----:B------:R-:W3:Y:S02]  /*a1420*/  LDL.LU R15, [R1+0x20c] ;  /* 0x00020c00010f7983 */ /* 0x000ee40000300800 */
[----:B------:R-:W-:Y:S02]  /*a1430*/  IMAD.MOV.U32 R4, RZ, RZ, R28 ;  /* 0x000000ffff047224 */ /* 0x000fe400078e001c */
[----:B------:R-:W-:Y:S01]  /*a1440*/  IMAD.MOV.U32 R5, RZ, RZ, R0 ;  /* 0x000000ffff057224 */ /* 0x000fe200078e0000 */
[----:B------:R-:W4:Y:S01]  /*a1450*/  LDL.LU R28, [R1+0x61dc] ;  /* 0x0061dc00011c7983 */ /* 0x000f220000300800 */
[----:B------:R-:W4:Y:S03]  /*a1460*/  LDL.LU R0, [R1+0x61d8] ;  /* 0x0061d80001007983 */ /* 0x000f260000300800 */
[----:B------:R0:W-:Y:S02]  /*a1470*/  STL.64 [R1+0x6118], R4 ;  /* 0x0061180401007387 */ /* 0x0001e40000100a00 */
[----:B0-----:R-:W-:-:S02]  /*a1480*/  IMAD.MOV.U32 R4, RZ, RZ, R2 ;  /* 0x000000ffff047224 */ /* 0x001fc400078e0002 */
[----:B------:R-:W-:Y:S01]  /*a1490*/  IMAD.MOV.U32 R5, RZ, RZ, R6 ;  /* 0x000000ffff057224 */ /* 0x000fe200078e0006 */
[----:B------:R-:W4:Y:S01]  /*a14a0*/  LDL.LU R2, [R1+0x61d4] ;  /* 0x0061d40001027983 */ /* 0x000f220000300800 */
[----:B------:R-:W4:Y:S03]  /*a14b0*/  LDL.LU R6, [R1+0x61d0] ;  /* 0x0061d00001067983 */ /* 0x000f260000300800 */
[----:B------:R-:W-:Y:S04]  /*a14c0*/  STL.64 [R1+0x6130], R4 ;  /* 0x0061300401007387 */ /* 0x000fe80000100a00 */
[----:B---3--:R-:W-:Y:S01]  /*a14d0*/  STL.64 [R1+0x60d8], R14 ;  /* 0x0060d80e01007387 */ /* 0x008fe20000100a00 */
[----:B--2---:R0:W-:Y:S03]  /*a14e0*/  STL.64 [R1+0x60d0], R12 ;  /* 0x0060d00c01007387 */ /* 0x0041e60000100a00 */
[----:B0-----:R-:W2:Y:S04]  /*a14f0*/  LDL.LU.64 R12, [R1+0x10] ;  /* 0x00001000010c7983 */ /* 0x001ea80000300a00 */
[----:B--2---:R0:W-:Y:S04]  /*a1500*/  STL.64 [R1+0x60e0], R12 ;  /* 0x0060e00c01007387 */ /* 0x0041e80000100a00 */
[----:B0-----:R-:W2:Y:S01]  /*a1510*/  LDL.LU.64 R12, [R1+0x20] ;  /* 0x00002000010c7983 */ /* 0x001ea20000300a00 */
[----:B------:R-:W-:-:S02]  /*a1520*/  IMAD.MOV.U32 R4, RZ, RZ, R7 ;  /* 0x000000ffff047224 */ /* 0x000fc400078e0007 */
[----:B------:R-:W-:Y:S01]  /*a1530*/  IMAD.MOV.U32 R5, RZ, RZ, R29 ;  /* 0x000000ffff057224 */ /* 0x000fe200078e001d */
[----:B--2---:R0:W-:Y:S04]  /*a1540*/  STL.64 [R1+0x60f8], R12 ;  /* 0x0060f80c01007387 */ /* 0x0041e80000100a00 */
[----:B0-----:R-:W2:Y:S01]  /*a1550*/  LDL.LU R12, [R1+0x230] ;  /* 0x00023000010c7983 */ /* 0x001ea20000300800 */
[----:B------:R-:W2:Y:S02]  /*a1560*/  LDL.LU R13, [R1+0x234] ;  /* 0x00023400010d7983 */ /* 0x000ea40000300800 */
[----:B------:R-:W3:Y:S02]  /*a1570*/  LDL.LU R14, [R1+0x238] ;  /* 0x00023800010e7983 */ /* 0x000ee40000300800 */
[----:B------:R-:W3:Y:S01]  /*a1580*/  LDL.LU R15, [R1+0x23c] ;  /* 0x00023c00010f7983 */ /* 0x000ee20000300800 */
[----:B------:R-:W2:Y:S01]  /*a1590*/  LDL.LU R7, [R1+0x61cc] ;  /* 0x0061cc0001077983 */ /* 0x000ea20000300800 */
[----:B------:R-:W4:Y:S02]  /*a15a0*/  LDL.LU R29, [R1+0x61c8] ;  /* 0x0061c800011d7983 */ /* 0x000f240000300800 */
[----:B------:R-:W-:Y:S01]  /*a15b0*/  STL.64 [R1+0x6148], R4 ;  /* 0x0061480401007387 */ /* 0x000fe20000100a00 */
[----:B---3--:R-:W-:Y:S01]  /*a15c0*/  STL.64 [R1+0x6110], R14 ;  /* 0x0061100e01007387 */ /* 0x008fe20000100a00 */
[----:B--2---:R0:W-:Y:S03]  /*a15d0*/  STL.64 [R1+0x6108], R12 ;  /* 0x0061080c01007387 */ /* 0x0041e60000100a00 */
[----:B0-----:R-:W2:Y:S01]  /*a15e0*/  LDL.LU R12, [R1+0x2d0] ;  /* 0x0002d000010c7983 */ /* 0x001ea20000300800 */
[----:B------:R-:W2:Y:S02]  /*a15f0*/  LDL.LU R13, [R1+0x2d4] ;  /* 0x0002d400010d7983 */ /* 0x000ea40000300800 */
[----:B------:R-:W3:Y:S02]  /*a1600*/  LDL.LU R14, [R1+0x2d8] ;  /* 0x0002d800010e7983 */ /* 0x000ee40000300800 */
[----:B------:R-:W3:Y:S02]  /*a1610*/  LDL.LU R15, [R1+0x2dc] ;  /* 0x0002dc00010f7983 */ /* 0x000ee40000300800 */
[----:B----4-:R-:W-:-:S02]  /*a1620*/  IMAD.MOV.U32 R4, RZ, RZ, R28 ;  /* 0x000000ffff047224 */ /* 0x010fc400078e001c */
[----:B------:R-:W-:Y:S02]  /*a1630*/  IMAD.MOV.U32 R5, RZ, RZ, R3 ;  /* 0x000000ffff057224 */ /* 0x000fe400078e0003 */
[----:B------:R-:W-:Y:S02]  /*a1640*/  IMAD.MOV.U32 R16, RZ, RZ, R7 ;  /* 0x000000ffff107224 */ /* 0x000fe400078e0007 */
[----:B------:R-:W-:Y:S01]  /*a1650*/  IMAD.MOV.U32 R17, RZ, RZ, R6 ;  /* 0x000000ffff117224 */ /* 0x000fe200078e0006 */
[----:B------:R0:W-:Y:S02]  /*a1660*/  STL.64 [R1+0x6160], R4 ;  /* 0x0061600401007387 */ /* 0x0001e40000100a00 */
[----:B0-----:R-:W-:Y:S02]  /*a1670*/  IMAD.MOV.U32 R4, RZ, RZ, R2 ;  /* 0x000000ffff047224 */ /* 0x001fe400078e0002 */
[----:B------:R-:W-:Y:S01]  /*a1680*/  IMAD.MOV.U32 R5, RZ, RZ, R0 ;  /* 0x000000ffff057224 */ /* 0x000fe200078e0000 */
[----:B---3--:R-:W-:Y:S01]  /*a1690*/  STL.64 [R1+0x6128], R14 ;  /* 0x0061280e01007387 */ /* 0x008fe20000100a00 */
[----:B--2---:R0:W-:Y:S03]  /*a16a0*/  STL.64 [R1+0x6120], R12 ;  /* 0x0061200c01007387 */ /* 0x0041e60000100a00 */
[----:B0-----:R-:W2:Y:S01]  /*a16b0*/  LDL.LU R12, [R1+0x2e0] ;  /* 0x0002e000010c7983 */ /* 0x001ea20000300800 */
[----:B------:R-:W2:Y:S02]  /*a16c0*/  LDL.LU R13, [R1+0x2e4] ;  /* 0x0002e400010d7983 */ /* 0x000ea40000300800 */
[----:B------:R-:W3:Y:S02]  /*a16d0*/  LDL.LU R14, [R1+0x2e8] ;  /* 0x0002e800010e7983 */ /* 0x000ee40000300800 */
[----:B------:R-:W3:Y:S01]  /*a16e0*/  LDL.LU R15, [R1+0x2ec] ;  /* 0x0002ec00010f7983 */ /* 0x000ee20000300800 */
[----:B------:R-:W-:Y:S01]  /*a16f0*/  STL.64 [R1+0x6198], R16 ;  /* 0x0061981001007387 */ /* 0x000fe20000100a00 */
[----:B------:R0:W-:Y:S03]  /*a1700*/  STL.64 [R1+0x6178], R4 ;  /* 0x0061780401007387 */ /* 0x0001e60000100a00 */
[----:B0-----:R-:W4:Y:S04]  /*a1710*/  LDL.64 R4, [R1+0x130] ;  /* 0x0001300001047983 */ /* 0x001f280000100a00 */
[----:B----4-:R0:W-:Y:S04]  /*a1720*/  STL.64 [R1+0x6190], R4 ;  /* 0x0061900401007387 */ /* 0x0101e80000100a00 */
[----:B0-----:R-:W4:Y:S01]  /*a1730*/  LDL.LU R4, [R1+0x330] ;  /* 0x0003300001047983 */ /* 0x001f220000300800 */
[----:B------:R-:W4:Y:S02]  /*a1740*/  LDL.LU R5, [R1+0x334] ;  /* 0x0003340001057983 */ /* 0x000f240000300800 */
[----:B------:R-:W2:Y:S02]  /*a1750*/  LDL.LU R6, [R1+0x338] ;  /* 0x0003380001067983 */ /* 0x000ea40000300800 */
[----:B------:R-:W2:Y:S02]  /*a1760*/  LDL.LU R7, [R1+0x33c] ;  /* 0x00033c0001077983 */ /* 0x000ea40000300800 */
[----:B--2---:R-:W-:Y:S01]  /*a1770*/  STL.64 [R1+0x61a8], R6 ;  /* 0x0061a80601007387 */ /* 0x004fe20000100a00 */
[----:B----4-:R0:W-:Y:S02]  /*a1780*/  STL.64 [R1+0x61a0], R4 ;  /* 0x0061a00401007387 */ /* 0x0101e40000100a00 */
[----:B------:R-:W2:Y:S02]  /*a1790*/  LDL R16, [R1+0x150] ;  /* 0x0001500001107983 */ /* 0x000ea40000100800 */
[----:B------:R-:W2:Y:S02]  /*a17a0*/  LDL R17, [R1+0x154] ;  /* 0x0001540001117983 */ /* 0x000ea40000100800 */
[----:B--2---:R2:W-:Y:S01]  /*a17b0*/  STL.64 [R1+0x61b0], R16 ;  /* 0x0061b01001007387 */ /* 0x0045e20000100a00 */
[----:B0-----:R-:W4:Y:S02]  /*a17c0*/  LDL.LU R4, [R1+0x340] ;  /* 0x0003400001047983 */ /* 0x001f240000300800 */
[----:B------:R-:W4:Y:S02]  /*a17d0*/  LDL.LU R5, [R1+0x344] ;  /* 0x0003440001057983 */ /* 0x000f240000300800 */
[----:B------:R-:W2:Y:S01]  /*a17e0*/  LDL.LU R6, [R1+0x348] ;  /* 0x0003480001067983 */ /* 0x000ea20000300800 */
[----:B------:R-:W2:Y:S04]  /*a17f0*/  LDL.LU R7, [R1+0x34c] ;  /* 0x00034c0001077983 */ /* 0x000ea80000300800 */
[----:B--2---:R-:W-:Y:S01]  /*a1800*/  STL.64 [R1+0x61c0], R6 ;  /* 0x0061c00601007387 */ /* 0x004fe20000100a00 */
[----:B----4-:R0:W-:Y:S02]  /*a1810*/  STL.64 [R1+0x61b8], R4 ;  /* 0x0061b80401007387 */ /* 0x0101e40000100a00 */
[----:B------:R-:W2:Y:S01]  /*a1820*/  LDL R16, [R1+0x30] ;  /* 0x0000300001107983 */ /* 0x000ea20000100800 */
        /* <DEDUP_REMOVED lines=16> */
[----:B------:R-:W-:Y:S01]  /*a1930*/  IMAD.MOV.U32 R17, RZ, RZ, R29 ;  /* 0x000000ffff117224 */ /* 0x000fe200078e001d */
[----:B----4-:R-:W-:Y:S01]  /*a1940*/  STL.64 [R1+0x6170], R14 ;  /* 0x0061700e01007387 */ /* 0x010fe20000100a00 */
[----:B---3--:R0:W-:Y:S03]  /*a1950*/  STL.64 [R1+0x6168], R12 ;  /* 0x0061680c01007387 */ /* 0x0081e60000100a00 */
[----:B0-----:R-:W3:Y:S01]  /*a1960*/  LDL.LU R12, [R1+0x310] ;  /* 0x00031000010c7983 */ /* 0x001ee20000300800 */
[----:B------:R-:W3:Y:S02]  /*a1970*/  LDL.LU R13, [R1+0x314] ;  /* 0x00031400010d7983 */ /* 0x000ee40000300800 */
[----:B------:R-:W4:Y:S02]  /*a1980*/  LDL.LU R14, [R1+0x318] ;  /* 0x00031800010e7983 */ /* 0x000f240000300800 */
[----:B------:R-:W4:Y:S01]  /*a1990*/  LDL.LU R15, [R1+0x31c] ;  /* 0x00031c00010f7983 */ /* 0x000f220000300800 */
[C---:B--2---:R-:W-:Y:S01]  /*a19a0*/  HMMA.16816.F32 R16, R8.reuse, R16, R4 ;  /* 0x000000100810723c */ /* 0x044fe20000001804 */
[----:B----4-:R-:W-:Y:S01]  /*a19b0*/  STL.64 [R1+0x6188], R14 ;  /* 0x0061880e01007387 */ /* 0x010fe20000100a00 */
[----:B---3--:R0:W-:Y:S03]  /*a19c0*/  STL.64 [R1+0x6180], R12 ;  /* 0x0061800c01007387 */ /* 0x0081e60000100a00 */
[----:B0-----:R-:W2:Y:S01]  /*a19d0*/  LDL.LU R12, [R1+0x320] ;  /* 0x00032000010c7983 */ /* 0x001ea20000300800 */
[----:B------:R-:W2:Y:S02]  /*a19e0*/  LDL.LU R13, [R1+0x324] ;  /* 0x00032400010d7983 */ /* 0x000ea40000300800 */
[----:B------:R-:W2:Y:S02]  /*a19f0*/  LDL.LU R14, [R1+0x328] ;  /* 0x00032800010e7983 */ /* 0x000ea40000300800 */
[----:B------:R-:W2:Y:S01]  /*a1a00*/  LDL.LU R15, [R1+0x32c] ;  /* 0x00032c00010f7983 */ /* 0x000ea20000300800 */
[----:B------:R-:W3:Y:S01]  /*a1a10*/  LDL.LU.64 R24, [R1] ;  /* 0x0000000001187983 */ /* 0x000ee20000300a00 */
[----:B-1----:R0:W-:Y:S02]  /*a1a20*/  STL [R1+0x5ff4], R20 ;  /* 0x005ff41401007387 */ /* 0x0021e40000100800 */
[----:B------:R1:W-:Y:S02]  /*a1a30*/  STL [R1+0x5ff0], R21 ;  /* 0x005ff01501007387 */ /* 0x0003e40000100800 */
[----:B------:R4:W-:Y:S01]  /*a1a40*/  STL [R1+0x5fec], R22 ;  /* 0x005fec1601007387 */ /* 0x0009e20000100800 */
[----:B------:R4:W-:Y:S04]  /*a1a50*/  STL [R1+0x5fe8], R23 ;  /* 0x005fe81701007387 */ /* 0x0009e80000100800 */
[----:B0-----:R-:W2:Y:S01]  /*a1a60*/  LDL.LU R20, [R1+0x220] ;  /* 0x0002200001147983 */ /* 0x001ea20000300800 */
[----:B-1----:R-:W2:Y:S02]  /*a1a70*/  LDL.LU R21, [R1+0x224] ;  /* 0x0002240001157983 */ /* 0x002ea40000300800 */
[----:B----4-:R-:W4:Y:S01]  /*a1a80*/  LDL.LU R22, [R1+0x228] ;  /* 0x0002280001167983 */ /* 0x010f220000300800 */
[----:B------:R-:W4:Y:S04]  /*a1a90*/  LDL.LU R23, [R1+0x22c] ;  /* 0x00022c0001177983 */ /* 0x000f280000300800 */
[----:B------:R-:W2:Y:S01]  /*a1aa0*/  LDL.LU.64 R6, [R1+0x61c0] ;  /* 0x0061c00001067983 */ /* 0x000ea20000300a00 */
[----:B------:R-:W2:Y:S02]  /*a1ab0*/  LDL.LU.64 R4, [R1+0x61b8] ;  /* 0x0061b80001047983 */ /* 0x000ea40000300a00 */
        /* <DEDUP_REMOVED lines=15> */
[----:B0-----:R-:W3:Y:S01]  /*a1bb0*/  LDL.LU R16, [R1+0x1f0] ;  /* 0x0001f00001107983 */ /* 0x001ee20000300800 */
[----:B------:R-:W3:Y:S02]  /*a1bc0*/  LDL.LU R17, [R1+0x1f4] ;  /* 0x0001f40001117983 */ /* 0x000ee40000300800 */
[----:B-1----:R-:W3:Y:S02]  /*a1bd0*/  LDL.LU R18, [R1+0x1f8] ;  /* 0x0001f80001127983 */ /* 0x002ee40000300800 */
[----:B------:R-:W3:Y:S01]  /*a1be0*/  LDL.LU R19, [R1+0x1fc] ;  /* 0x0001fc0001137983 */ /* 0x000ee20000300800 */
        /* <DEDUP_REMOVED lines=44> */
[----:B--2---:R-:W-:Y:S02]  /*a1eb0*/  HMMA.16816.F32 R8, R8, R4, R12 ;  /* 0x000000040808723c */ /* 0x004fe4000000180c */
[----:B------:R-:W4:Y:S01]  /*a1ec0*/  LDL.LU.64 R12, [R1+0x60f8] ;  /* 0x0060f800010c7983 */ /* 0x000f220000300a00 */
[----:B-1----:R-:W4:Y:S02]  /*a1ed0*/  LDL.LU.64 R6, [R1+0x60f0] ;  /* 0x0060f00001067983 */ /* 0x002f240000300a00 */
[----:B------:R-:W4:Y:S11]  /*a1ee0*/  LDL.LU.64 R4, [R1+0x60e8] ;  /* 0x0060e80001047983 */ /* 0x000f360000300a00 */
[----:B------:R-:W-:Y:S07]  /*a1ef0*/  @!UPT UIADD3 URZ, URZ, URZ, URZ ;  /* 0x0000003f3f3ff290 */ /* 0x000fee000fffe03f */
[----:B------:R0:W-:Y:S01]  /*a1f00*/  STL.64 [R1+0x230], R8 ;  /* 0x0002300801007387 */ /* 0x0001e20000100a00 */
[----:B------:R1:W-:Y:S03]  /*a1f10*/  STL.64 [R1+0x238], R10 ;  /* 0x0002380a01007387 */ /* 0x0003e60000100a00 */
[----:B0-----:R-:W2:Y:S01]  /*a1f20*/  LDL.LU R8, [R1+0x1d0] ;  /* 0x0001d00001087983 */ /* 0x001ea20000300800 */
[----:B------:R-:W2:Y:S02]  /*a1f30*/  LDL.LU R9, [R1+0x1d4] ;  /* 0x0001d40001097983 */ /* 0x000ea40000300800 */
[----:B-1----:R-:W2:Y:S02]  /*a1f40*/  LDL.LU R10, [R1+0x1d8] ;  /* 0x0001d800010a7983 */ /* 0x002ea40000300800 */
[----:B------:R-:W2:Y:S01]  /*a1f50*/  LDL.LU R11, [R1+0x1dc] ;  /* 0x0001dc00010b7983 */ /* 0x000ea20000300800 */
[C---:B----4-:R-:W-:Y:S11]  /*a1f60*/  HMMA.16816.F32 R20, R4.reuse, R12, R20 ;  /* 0x0000000c0414723c */ /* 0x050ff60000001814 */
[----:B------:R-:W-:Y:S11]  /*a1f70*/  @!UPT UIADD3 URZ, URZ, URZ, URZ ;  /* 0x0000003f3f3ff290 */ /* 0x000ff6000fffe03f */
[----:B------:R-:W-:Y:S01]  /*a1f80*/  @!UPT UIADD3 URZ, URZ, URZ, URZ ;  /* 0x0000003f3f3ff290 */ /* 0x000fe2000fffe03f */
[----:B------:R-:W-:Y:S01]  /*a1f90*/  STL.64 [R1+0x220], R20 ;  /* 0x0002201401007387 */ /* 0x000fe20000100a00 */
[----:B------:R0:W-:Y:S02]  /*a1fa0*/  STL.64 [R1+0x228], R22 ;  /* 0x0002281601007387 */ /* 0x0001e40000100a00 */
[----:B0-----:R-:W-:Y:S02]  /*a1fb0*/  IMAD.MOV.U32 R23, RZ, RZ, R13 ;  /* 0x000000ffff177224 */ /* 0x001fe400078e000d */
[----:B------:R-:W-:Y:S02]  /*a1fc0*/  IMAD.MOV.U32 R22, RZ, RZ, R12 ;  /* 0x000000ffff167224 */ /* 0x000fe400078e000c */
[----:B------:R-:W4:Y:S01]  /*a1fd0*/  LDL.LU.64 R12, [R1+0x60e0] ;  /* 0x0060e000010c7983 */ /* 0x000f220000300a00 */
[----:B------:R-:W-:Y:S02]  /*a1fe0*/  STL [R1+0x5ffc], R23 ;  /* 0x005ffc1701007387 */ /* 0x000fe40000100800 */
[----:B------:R0:W-:Y:S02]  /*a1ff0*/  STL [R1+0x5ff8], R22 ;  /* 0x005ff81601007387 */ /* 0x0001e40000100800 */
[----:B------:R-:W4:Y:S01]  /*a2000*/  LDL.LU R20, [R1+0x210] ;  /* 0x0002100001147983 */ /* 0x000f220000300800 */
[----:B------:R-:W4:Y:S04]  /*a2010*/  LDL.LU R21, [R1+0x214] ;  /* 0x0002140001157983 */ /* 0x000f280000300800 */
[----:B0-----:R-:W4:Y:S01]  /*a2020*/  LDL.LU R22, [R1+0x218] ;  /* 0x0002180001167983 */ /* 0x001f220000300800 */
[----:B------:R-:W4:Y:S02]  /*a2030*/  LDL.LU R23, [R1+0x21c] ;  /* 0x00021c0001177983 */ /* 0x000f240000300800 */
[----:B----4-:R-:W-:Y:S11]  /*a2040*/  HMMA.16816.F32 R20, R4, R12, R20 ;  /* 0x0000000c0414723c */ /* 0x010ff60000001814 */
[----:B------:R-:W-:Y:S11]  /*a2050*/  @!UPT UIADD3 URZ, URZ, URZ, URZ ;  /* 0x0000003f3f3ff290 */ /* 0x000ff6000fffe03f */
[----:B------:R-:W-:Y:S01]  /*a2060*/  @!UPT UIADD3 URZ, URZ, URZ, URZ ;  /* 0x0000003f3f3ff290 */ /* 0x000fe2000fffe03f */
[----:B------:R0:W-:Y:S01]  /*a2070*/  STL.64 [R1+0x210], R20 ;  /* 0x0002101401007387 */ /* 0x0001e20000100a00 */
[----:B------:R3:W-:Y:S02]  /*a2080*/  STL.64 [R1+0x218], R22 ;  /* 0x0002181601007387 */ /* 0x0007e40000100a00 */
[----:B------:R-:W4:Y:S02]  /*a2090*/  LDL.LU.64 R14, [R1+0x60d8] ;  /* 0x0060d800010e7983 */ /* 0x000f240000300a00 */
[----:B0-----:R-:W-:Y:S02]  /*a20a0*/  IMAD.MOV.U32 R20, RZ, RZ, R12 ;  /* 0x000000ffff147224 */ /* 0x001fe400078e000c */
[----:B------:R-:W-:Y:S02]  /*a20b0*/  IMAD.MOV.U32 R21, RZ, RZ, R13 ;  /* 0x000000ffff157224 */ /* 0x000fe400078e000d */
[----:B------:R-:W4:Y:S01]  /*a20c0*/  LDL.LU.64 R12, [R1+0x60d0] ;  /* 0x0060d000010c7983 */ /* 0x000f220000300a00 */
[----:B---3--:R-:W-:-:S02]  /*a20d0*/  IMAD.MOV.U32 R23, RZ, RZ, R24 ;  /* 0x000000ffff177224 */ /* 0x008fc400078e0018 */
[----:B------:R-:W-:Y:S01]  /*a20e0*/  IMAD.MOV.U32 R22, RZ, RZ, R25 ;  /* 0x000000ffff167224 */ /* 0x000fe200078e0019 */
[C---:B----4-:R-:W-:Y:S11]  /*a20f0*/  HMMA.16816.F32 R12, R4.reuse, R24, R12 ;  /* 0x00000018040c723c */ /* 0x050ff6000000180c */
[----:B------:R-:W-:Y:S11]  /*a2100*/  @!UPT UIADD3 URZ, URZ, URZ, URZ ;  /* 0x0000003f3f3ff290 */ /* 0x000ff6000fffe03f */
[----:B------:R-:W-:Y:S01]  /*a2110*/  @!UPT UIADD3 URZ, URZ, URZ, URZ ;  /* 0x0000003f3f3ff290 */ /* 0x000fe2000fffe03f */
[----:B------:R-:W-:Y:S01]  /*a2120*/  STL.64 [R1+0x200], R12 ;  /* 0x0002000c01007387 */ /* 0x000fe20000100a00 */
[----:B------:R0:W-:Y:S03]  /*a2130*/  STL.64 [R1+0x208], R14 ;  /* 0x0002080e01007387 */ /* 0x0001e60000100a00 */
[----:B0-----:R-:W3:Y:S01]  /*a2140*/  LDL.LU.64 R14, [R1+0x60c8] ;  /* 0x0060c800010e7983 */ /* 0x001ee20000300a00 */
        /* <DEDUP_REMOVED lines=14> */
[----:B0-----:R-:W2:Y:S01]  /*a2230*/  LDL.LU.64 R18, [R1+0x60a8] ;  /* 0x0060a80001127983 */ /* 0x001ea20000300a00 */
[----:B------:R-:W3:Y:S02]  /*a2240*/  LDL.LU.64 R16, [R1+0x60a0] ;  /* 0x0060a00001107983 */ /* 0x000ee40000300a00 */
[----:B----4-:R-:W-:Y:S02]  /*a2250*/  STL.64 [R1+0x5fa0], R26 ;  /* 0x005fa01a01007387 */ /* 0x010fe40000100a00 */
[----:B------:R3:W-:Y:S02]  /*a2260*/  STL.64 [R1+0x5f98], R24 ;  /* 0x005f981801007387 */ /* 0x0007e40000100a00 */
[C---:B---3--:R-:W-:Y:S01]  /*a2270*/  HMMA.16816.F32 R24, R4.reuse, R16, R20 ;  /* 0x000000100418723c */ /* 0x048fe20000001814 */
[----:B------:R-:W3:Y:S07]  /*a2280*/  LDL.LU.64 R20, [R1+0xe0] ;  /* 0x0000e00001147983 */ /* 0x000eee0000300a00 */
[----:B------:R-:W-:Y:S01]  /*a2290*/  HMMA.16816.F32 R8, R4, R12, R8 ;  /* 0x0000000c0408723c */ /* 0x000fe20000001808 */
[----:B---3--:R0:W-:Y:S11]  /*a22a0*/  STL.64 [R1+0x6018], R20 ;  /* 0x0060181401007387 */ /* 0x0081f60000100a00 */
[----:B------:R-:W-:Y:S03]  /*a22b0*/  @!UPT UIADD3 URZ, URZ, URZ, URZ ;  /* 0x0000003f3f3ff290 */ /* 0x000fe6000fffe03f */
[----:B------:R-:W-:Y:S02]  /*a22c0*/  STL.64 [R1+0x1e0], R24 ;  /* 0x0001e01801007387 */ /* 0x000fe40000100a00 */
[----:B------:R-:W-:Y:S02]  /*a22d0*/  STL.64 [R1+0x1e8], R26 ;  /* 0x0001e81a01007387 */ /* 0x000fe40000100a00 */
[----:B--2---:R-:W-:Y:S01]  /*a22e0*/  STL.64 [R1+0x5f90], R18 ;  /* 0x005f901201007387 */ /* 0x004fe20000100a00 */
[----:B------:R-:W-:Y:S04]  /*a22f0*/  STL.64 [R1+0x5f88], R16 ;  /* 0x005f881001007387 */ /* 0x000fe80000100a00 */
[----:B0-----:R-:W2:Y:S04]  /*a2300*/  LDL.LU.64 R20, [R1+0xf0] ;  /* 0x0000f00001147983 */ /* 0x001ea80000300a00 */
[----:B--2---:R0:W-:Y:S01]  /*a2310*/  STL.64 [R1+0x6030], R20 ;  /* 0x0060301401007387 */ /* 0x0041e20000100a00 */
[----:B------:R-:W-:Y:S02]  /*a2320*/  STL.64 [R1+0x1d0], R8 ;  /* 0x0001d00801007387 */ /* 0x000fe40000100a00 */
[----:B------:R-:W-:Y:S01]  /*a2330*/  STL.64 [R1+0x1d8], R10 ;  /* 0x0001d80a01007387 */ /* 0x000fe20000100a00 */
[----:B0-----:R-:W2:Y:S04]  /*a2340*/  LDL.LU.64 R20, [R1+0x100] ;  /* 0x0001000001147983 */ /* 0x001ea80000300a00 */
[----:B--2---:R-:W-:Y:S01]  /*a2350*/  STL.64 [R1+0x6048], R20 ;  /* 0x0060481401007387 */ /* 0x004fe20000100a00 */
[----:B------:R-:W2:Y:S03]  /*a2360*/  LDL.LU.64 R24, [R1+0xd0] ;  /* 0x0000d00001187983 */ /* 0x000ea60000300a00 */
[----:B--2---:R0:W-:Y:S04]  /*a2370*/  STL.64 [R1+0x6010], R24 ;  /* 0x0060101801007387 */ /* 0x0041e80000100a00 */
[----:B0-----:R-:W2:Y:S01]  /*a2380*/  LDL.LU R24, [R1+0x550] ;  /* 0x0005500001187983 */ /* 0x001ea20000300800 */
[----:B------:R-:W2:Y:S02]  /*a2390*/  LDL.LU R25, [R1+0x554] ;  /* 0x0005540001197983 */ /* 0x000ea40000300800 */
[----:B------:R-:W3:Y:S02]  /*a23a0*/  LDL.LU R26, [R1+0x558] ;  /* 0x00055800011a7983 */ /* 0x000ee40000300800 */
[----:B------:R-:W3:Y:S01]  /*a23b0*/  LDL.LU R27, [R1+0x55c] ;  /* 0x00055c00011b7983 */ /* 0x000ee20000300800 */
[----:B------:R-:W4:Y:S04]  /*a23c0*/  LDL.LU.64 R20, [R1+0x110] ;  /* 0x0001100001147983 */ /* 0x000f280000300a00 */
[----:B----4-:R0:W-:Y:S04]  /*a23d0*/  STL.64 [R1+0x6050], R20 ;  /* 0x0060501401007387 */ /* 0x0101e80000100a00 */
[----:B0-----:R-:W4:Y:S04]  /*a23e0*/  LDL.LU.64 R20, [R1+0x120] ;  /* 0x0001200001147983 */ /* 0x001f280000300a00 */
[----:B----4-:R-:W-:Y:S01]  /*a23f0*/  STL.64 [R1+0x6068], R20 ;  /* 0x0060681401007387 */ /* 0x010fe20000100a00 */
[----:B---3--:R-:W-:Y:S02]  /*a2400*/  STL.64 [R1+0x6028], R26 ;  /* 0x0060281a01007387 */ /* 0x008fe40000100a00 */
[----:B--2---:R0:W-:Y:S02]  /*a2410*/  STL.64 [R1+0x6020], R24 ;  /* 0x0060201801007387 */ /* 0x0041e40000100a00 */
        /* <DEDUP_REMOVED lines=8> */
[----:B------:R-:W-:-:S02]  /*a24a0*/  IMAD.MOV.U32 R20, RZ, RZ, R2 ;  /* 0x000000ffff147224 */ /* 0x000fc400078e0002 */
[----:B------:R-:W-:Y:S01]  /*a24b0*/  IMAD.MOV.U32 R21, RZ, RZ, R0 ;  /* 0x000000ffff157224 */ /* 0x000fe200078e0000 */
[----:B------:R-:W3:Y:S01]  /*a24c0*/  LDL.LU.64 R8, [R1+0x30] ;  /* 0x0000300001087983 */ /* 0x000ee20000300a00 */
[----:B------:R-:W3:Y:S03]  /*a24d0*/  LDL R29, [R1+0x9c4] ;  /* 0x0009c400011d7983 */ /* 0x000ee60000100800 */
[----:B--2---:R-:W-:Y:S01]  /*a24e0*/  STL.64 [R1+0x6090], R18 ;  /* 0x0060901201007387 */ /* 0x004fe20000100a00 */
[----:B----4-:R0:W-:Y:S03]  /*a24f0*/  STL.64 [R1+0x6088], R16 ;  /* 0x0060881001007387 */ /* 0x0101e60000100a00 */
[----:B0-----:R-:W2:Y:S01]  /*a2500*/  LDL.LU.64 R16, [R1+0x150] ;  /* 0x0001500001107983 */ /* 0x001ea20000300a00 */
[----:B------:R0:W-:Y:S03]  /*a2510*/  STL.64 [R1+0x6080], R20 ;  /* 0x0060801401007387 */ /* 0x0001e60000100a00 */
[----:B0-----:R-:W4:Y:S04]  /*a2520*/  LDL.LU.64 R20, [R1+0x140] ;  /* 0x0001400001147983 */ /* 0x001f280000300a00 */
[----:B----4-:R0:W-:Y:S04]  /*a2530*/  STL.64 [R1+0x6098], R20 ;  /* 0x0060981401007387 */ /* 0x0101e80000100a00 */
        /* <DEDUP_REMOVED lines=28> */
[C---:B--2---:R-:W-:Y:S08]  /*a2700*/  HMMA.16816.F32 R20, R4.reuse, R16, R20 ;  /* 0x000000100414723c */ /* 0x044ff00000001814 */
[----:B----4-:R-:W-:Y:S11]  /*a2710*/  HMMA.16816.F32 R12, R4, R8, R12 ;  /* 0x00000008040c723c */ /* 0x010ff6000000180c */
[----:B------:R-:W-:Y:S11]  /*a2720*/  @!UPT UIADD3 URZ, URZ, URZ, URZ ;  /* 0x0000003f3f3ff290 */ /* 0x000ff6000fffe03f */
[----:B------:R-:W-:Y:S01]  /*a2730*/  @!UPT UIADD3 URZ, URZ, URZ, URZ ;  /* 0x0000003f3f3ff290 */ /* 0x000fe2000fffe03f */
[----:B------:R0:W-:Y:S02]  /*a2740*/  STL.64 [R1+0x1c0], R12 ;  /* 0x0001c00c01007387 */ /* 0x0001e40000100a00 */
[----:B0-----:R-:W-:Y:S02]  /*a2750*/  IMAD.MOV.U32 R13, RZ, RZ, R8 ;  /* 0x000000ffff0d7224 */ /* 0x001fe400078e0008 */
[----:B------:R-:W-:Y:S02]  /*a2760*/  IMAD.MOV.U32 R12, RZ, RZ, R9 ;  /* 0x000000ffff0c7224 */ /* 0x000fe400078e0009 */
[----:B------:R-:W0:Y:S04]  /*a2770*/  LDSM.16.MT88.4 R8, [R29+0x44800] ;  /* 0x044800001d08783b */ /* 0x000e280000004200 */
[----:B------:R1:W-:Y:S02]  /*a2780*/  STL.64 [R1+0x1c8], R14 ;  /* 0x0001c80e01007387 */ /* 0x0003e40000100a00 */
[----:B-1----:R-:W-:-:S02]  /*a2790*/  IMAD.MOV.U32 R15, RZ, RZ, R16 ;  /* 0x000000ffff0f7224 */ /* 0x002fc400078e0010 */
[----:B------:R-:W-:Y:S01]  /*a27a0*/  IMAD.MOV.U32 R14, RZ, RZ, R17 ;  /* 0x000000ffff0e7224 */ /* 0x000fe200078e0011 */
[----:B0-----:R-:W-:Y:S01]  /*a27b0*/  STL.64 [R1+0x5eb0], R10 ;  /* 0x005eb00a01007387 */ /* 0x001fe20000100a00 */
[----:B------:R0:W-:Y:S03]  /*a27c0*/  STL.64 [R1+0x5ea8], R8 ;  /* 0x005ea80801007387 */ /* 0x0001e60000100a00 */
[----:B0-----:R-:W2:Y:S01]  /*a27d0*/  LDL.LU R8, [R1+0x170] ;  /* 0x0001700001087983 */ /* 0x001ea20000300800 */
[----:B------:R-:W2:Y:S02]  /*a27e0*/  LDL.LU R9, [R1+0x174] ;  /* 0x0001740001097983 */ /* 0x000ea40000300800 */
[----:B------:R-:W2:Y:S02]  /*a27f0*/  LDL.LU R10, [R1+0x178] ;  /* 0x00017800010a7983 */ /* 0x000ea40000300800 */
[----:B------:R-:W2:Y:S01]  /*a2800*/  LDL.LU R11, [R1+0x17c] ;  /* 0x00017c00010b7983 */ /* 0x000ea20000300800 */
[----:B------:R0:W-:Y:S01]  /*a2810*/  STL.64 [R1+0x1b0], R20 ;  /* 0x0001b01401007387 */ /* 0x0001e20000100a00 */
[----:B------:R-:W-:Y:S03]  /*a2820*/  STL.64 [R1+0x1b8], R22 ;  /* 0x0001b81601007387 */ /* 0x000fe60000100a00 */
[----:B0-----:R-:W4:Y:S01]  /*a2830*/  LDL.LU.64 R20, [R1+0x6098] ;  /* 0x0060980001147983 */ /* 0x001f220000300a00 */
[----:B------:R-:W4:Y:S02]  /*a2840*/  LDL.LU.64 R18, [R1+0x6090] ;  /* 0x0060900001127983 */ /* 0x000f240000300a00 */
[----:B------:R-:W4:Y:S02]  /*a2850*/  LDL.LU.64 R16, [R1+0x6088] ;  /* 0x0060880001107983 */ /* 0x000f240000300a00 */
[C---:B----4-:R-:W-:Y:S11]  /*a2860*/  HMMA.16816.F32 R16, R4.reuse, R20, R16 ;  /* 0x000000140410723c */ /* 0x050ff60000001810 */
[----:B------:R-:W-:Y:S11]  /*a2870*/  @!UPT UIADD3 URZ, URZ, URZ, URZ ;  /* 0x0000003f3f3ff290 */ /* 0x000ff6000fffe03f */
[----:B------:R-:W-:Y:S01]  /*a2880*/  @!UPT UIADD3 URZ, URZ, URZ, URZ ;  /* 0x0000003f3f3ff290 */ /* 0x000fe2000fffe03f */
[----:B------:R-:W-:Y:S01]  /*a2890*/  STL.64 [R1+0x1a0], R16 ;  /* 0x0001a01001007387 */ /* 0x000fe20000100a00 */
[----:B------:R0:W-:Y:S02]  /*a28a0*/  STL.64 [R1+0x1a8], R18 ;  /* 0x0001a81201007387 */ /* 0x0001e40000100a00 */
[----:B0-----:R-:W-:Y:S02]  /*a28b0*/  IMAD.MOV.U32 R19, RZ, RZ, R20 ;  /* 0x000000ffff137224 */ /* 0x001fe400078e0014 */
[----:B------:R-:W-:Y:S02]  /*a28c0*/  IMAD.MOV.U32 R18, RZ, RZ, R21 ;  /* 0x000000ffff127224 */ /* 0x000fe400078e0015 */
[----:B------:R-:W3:Y:S02]  /*a28d0*/  LDL.LU.64 R20, [R1+0x6080] ;  /* 0x0060800001147983 */ /* 0x000ee40000300a00 */
[C---:B---3--:R-:W-:Y:S02]  /*a28e0*/  HMMA.16816.F32 R20, R4.reuse, R20, R24 ;  /* 0x000000140414723c */ /* 0x048fe40000001818 */
[----:B------:R-:W3:Y:S01]  /*a28f0*/  LDL.LU.64 R26, [R1+0x6078] ;  /* 0x00607800011a7983 */ /* 0x000ee20000300a00 */
[----:B------:R-:W3:Y:S11]  /*a2900*/  LDL.LU.64 R24, [R1+0x6070] ;  /* 0x0060700001187983 */ /* 0x000ef60000300a00 */
[----:B------:R-:W-:Y:S09]  /*a2910*/  @!UPT UIADD3 URZ, URZ, URZ, URZ ;  /* 0x0000003f3f3ff290 */ /* 0x000ff2000fffe03f */
[----:B------:R0:W-:Y:S01]  /*a2920*/  STL.64 [R1+0x190], R20 ;  /* 0x0001901401007387 */ /* 0x0001e20000100a00 */
[----:B------:R-:W-:Y:S03]  /*a2930*/  STL.64 [R1+0x198], R22 ;  /* 0x0001981601007387 */ /* 0x000fe60000100a00 */
        /* <DEDUP_REMOVED lines=9> */
[----:B------:R-:W2:Y:S02]  /*a29d0*/  LDL.LU.64 R20, [R1+0x6050] ;  /* 0x0060500001147983 */ /* 0x000ea40000300a00 */
[C---:B--2---:R-:W-:Y:S11]  /*a29e0*/  HMMA.16816.F32 R8, R4.reuse, R20, R8 ;  /* 0x000000140408723c */ /* 0x044ff60000001808 */
[----:B------:R-:W-:Y:S11]  /*a29f0*/  @!UPT UIADD3 URZ, URZ, URZ, URZ ;  /* 0x0000003f3f3ff290 */ /* 0x000ff6000fffe03f */
[----:B------:R-:W-:Y:S01]  /*a2a00*/  @!UPT UIADD3 URZ, URZ, URZ, URZ ;  /* 0x0000003f3f3ff290 */ /* 0x000fe2000fffe03f */
[----:B------:R0:W-:Y:S01]  /*a2a10*/  STL.64 [R1+0x170], R8 ;  /* 0x0001700801007387 */ /* 0x0001e20000100a00 */
[----:B------:R1:W-:Y:S02]  /*a2a20*/  STL.64 [R1+0x178], R10 ;  /* 0x0001780a01007387 */ /* 0x0003e40000100a00 */
[----:B0-----:R-:W-:Y:S02]  /*a2a30*/  IMAD.MOV.U32 R9, RZ, RZ, R20 ;  /* 0x000000ffff097224 */ /* 0x001fe400078e0014 */
[----:B------:R-:W-:Y:S02]  /*a2a40*/  IMAD.MOV.U32 R8, RZ, RZ, R21 ;  /* 0x000000ffff087224 */ /* 0x000fe400078e0015 */
[----:B------:R-:W3:Y:S01]  /*a2a50*/  LDL.LU.64 R20, [R1+0x6048] ;  /* 0x0060480001147983 */ /* 0x000ee20000300a00 */
[----:B------:R-:W-:Y:S01]  /*a2a60*/  STL [R1+0x5f1c], R9 ;  /* 0x005f1c0901007387 */ /* 0x000fe20000100800 */
[----:B---3--:R-:W-:Y:S01]  /*a2a70*/  HMMA.16816.F32 R24, R4, R20, R24 ;  /* 0x000000140418723c */ /* 0x008fe20000001818 */
[----:B-1----:R-:W-:-:S02]  /*a2a80*/  IMAD.MOV.U32 R11, RZ, RZ, R20 ;  /* 0x000000ffff0b7224 */ /* 0x002fc400078e0014 */
        /* <DEDUP_REMOVED lines=23> */
[----:B------:R-:W3:Y:S02]  /*a2c00*/  LDL.LU.64 R22, [R1+0x6008] ;  /* 0x0060080001167983 */ /* 0x000ee40000300a00 */
[----:B------:R-:W4:Y:S02]  /*a2c10*/  LDL.LU.64 R20, [R1+0x6000] ;  /* 0x0060000001147983 */ /* 0x000f240000300a00 */
[----:B------:R-:W-:Y:S01]  /*a2c20*/  STL.64 [R1+0x5f28], R10 ;  /* 0x005f280a01007387 */ /* 0x000fe20000100a00 */
[----:B------:R0:W-:Y:S02]  /*a2c30*/  STL.64 [R1+0x5f20], R8 ;  /* 0x005f200801007387 */ /* 0x0001e40000100a00 */
[----:B0-----:R-:W-:-:S02]  /*a2c40*/  IMAD.MOV.U32 R8, RZ, RZ, R19 ;  /* 0x000000ffff087224 */ /* 0x001fc400078e0013 */
[----:B------:R-:W-:-:S05]  /*a2c50*/  IMAD.MOV.U32 R9, RZ, RZ, R18 ;  /* 0x000000ffff097224 */ /* 0x000fca00078e0012 */
[----:B------:R0:W-:Y:S04]  /*a2c60*/  STL.64 [R1+0x5f38], R8 ;  /* 0x005f380801007387 */ /* 0x0001e80000100a00 */
[----:B0-----:R-:W2:Y:S01]  /*a2c70*/  LDL.LU R8, [R1+0x540] ;  /* 0x0005400001087983 */ /* 0x001ea20000300800 */
[----:B------:R-:W2:Y:S02]  /*a2c80*/  LDL.LU R9, [R1+0x544] ;  /* 0x0005440001097983 */ /* 0x000ea40000300800 */
[----:B------:R-:W2:Y:S02]  /*a2c90*/  LDL.LU R10, [R1+0x548] ;  /* 0x00054800010a7983 */ /* 0x000ea40000300800 */
[----:B------:R-:W2:Y:S02]  /*a2ca0*/  LDL.LU R11, [R1+0x54c] ;  /* 0x00054c00010b7983 */ /* 0x000ea40000300800 */
[----:B--2---:R-:W-:Y:S11]  /*a2cb0*/  HMMA.16816.F32 R4, R4, R24, R8 ;  /* 0x000000180404723c */ /* 0x004ff60000001808 */
[----:B------:R-:W-:Y:S11]  /*a2cc0*/  @!UPT UIADD3 URZ, URZ, URZ, URZ ;  /* 0x0000003f3f3ff290 */ /* 0x000ff6000fffe03f */
[----:B------:R-:W-:Y:S01]  /*a2cd0*/  @!UPT UIADD3 URZ, URZ, URZ, URZ ;  /* 0x0000003f3f3ff290 */ /* 0x000fe2000fffe03f */
[----:B------:R0:W-:Y:S01]  /*a2ce0*/  STL.64 [R1+0xa0], R4 ;  /* 0x0000a00401007387 */ /* 0x0001e20000100a00 */
[----:B------:R-:W-:Y:S02]  /*a2cf0*/  STL.64 [R1+0xa8], R6 ;  /* 0x0000a80601007387 */ /* 0x000fe40000100a00 */
[----:B0-----:R-:W-:Y:S02]  /*a2d00*/  IMAD.MOV.U32 R5, RZ, RZ, R16 ;  /* 0x000000ffff057224 */ /* 0x001fe400078e0010 */
[----:B------:R-:W-:Y:S01]  /*a2d10*/  IMAD.MOV.U32 R4, RZ, RZ, R17 ;  /* 0x000000ffff047224 */ /* 0x000fe200078e0011 */
[----:B------:R-:W2:Y:S01]  /*a2d20*/  LDL.LU R16, [R1+0x500] ;  /* 0x0005000001107983 */ /* 0x000ea20000300800 */
[----:B------:R-:W2:Y:S02]  /*a2d30*/  LDL.LU R17, [R1+0x504] ;  /* 0x0005040001117983 */ /* 0x000ea40000300800 */
[----:B------:R-:W2:Y:S02]  /*a2d40*/  LDL.LU R18, [R1+0x508] ;  /* 0x0005080001127983 */ /* 0x000ea40000300800 */
[----:B------:R-:W2:Y:S02]  /*a2d50*/  LDL.LU R19, [R1+0x50c] ;  /* 0x00050c0001137983 */ /* 0x000ea40000300800 */
[----:B------:R-:W-:-:S02]  /*a2d60*/  IMAD.MOV.U32 R28, RZ, RZ, R24 ;  /* 0x000000ffff1c7224 */ /* 0x000fc400078e0018 */
[----:B------:R-:W-:Y:S02]  /*a2d70*/  IMAD.MOV.U32 R29, RZ, RZ, R25 ;  /* 0x000000ffff1d7224 */ /* 0x000fe400078e0019 */
[----:B---3--:R-:W-:Y:S02]  /*a2d80*/  IMAD.MOV.U32 R24, RZ, RZ, R23 ;  /* 0x000000ffff187224 */ /* 0x008fe400078e0017 */
[----:B------:R-:W-:Y:S01]  /*a2d90*/  IMAD.MOV.U32 R25, RZ, RZ, R22 ;  /* 0x000000ffff197224 */ /* 0x000fe200078e0016 */
[----:B--2---:R-:W-:Y:S01]  /*a2da0*/  STL.64 [R1+0x5fb0], R18 ;  /* 0x005fb01201007387 */ /* 0x004fe20000100a00 */
[----:B------:R0:W-:Y:S02]  /*a2db0*/  STL.64 [R1+0x5fa8], R16 ;  /* 0x005fa81001007387 */ /* 0x0001e40000100a00 */
[----:B------:R-:W2:Y:S02]  /*a2dc0*/  LDL.LU R23, [R1+0x5ffc] ;  /* 0x005ffc0001177983 */ /* 0x000ea40000300800 */
[----:B------:R-:W3:Y:S01]  /*a2dd0*/  LDL.LU R22, [R1+0x5ff8] ;  /* 0x005ff80001167983 */ /* 0x000ee20000300800 */
        /* <DEDUP_REMOVED lines=8> */
[----:B------:R-:W-:Y:S02]  /*a2e60*/  STL.64 [R1+0x5fc0], R16 ;  /* 0x005fc01001007387 */ /* 0x000fe40000100a00 */
[----:B------:R-:W2:Y:S02]  /*a2e70*/  LDL.LU R20, [R1+0x5ff4] ;  /* 0x005ff40001147983 */ /* 0x000ea40000300800 */
[----:B------:R-:W2:Y:S01]  /*a2e80*/  LDL.LU R21, [R1+0x5ff0] ;  /* 0x005ff00001157983 */ /* 0x000ea20000300800 */
[----:B------:R3:W-:Y:S02]  /*a2e90*/  STL.64 [R1+0x5fd0], R24 ;  /* 0x005fd01801007387 */ /* 0x0007e40000100a00 */
[----:B---3--:R-:W-:Y:S02]  /*a2ea0*/  IMAD.MOV.U32 R24, RZ, RZ, R22 ;  /* 0x000000ffff187224 */ /* 0x008fe400078e0016 */
[----:B------:R-:W-:Y:S01]  /*a2eb0*/  IMAD.MOV.U32 R25, RZ, RZ, R23 ;  /* 0x000000ffff197224 */ /* 0x000fe200078e0017 */
[----:B------:R-:W2:Y:S01]  /*a2ec0*/  LDL.LU R22, [R1+0x5fec] ;  /* 0x005fec0001167983 */ /* 0x000ea20000300800 */
[----:B------:R-:W2:Y:S02]  /*a2ed0*/  LDL.LU R23, [R1+0x5fe8] ;  /* 0x005fe80001177983 */ /* 0x000ea40000300800 */
[----:B------:R-:W3:Y:S02]  /*a2ee0*/  LDL.LU R16, [R1+0x520] ;  /* 0x0005200001107983 */ /* 0x000ee40000300800 */
[----:B------:R-:W3:Y:S01]  /*a2ef0*/  LDL.LU R17, [R1+0x524] ;  /* 0x0005240001117983 */ /* 0x000ee20000300800 */
[----:B------:R-:W4:Y:S01]  /*a2f00*/  LDL.LU R18, [R1+0x528] ;  /* 0x0005280001127983 */ /* 0x000f220000300800 */
[----:B------:R-:W4:Y:S02]  /*a2f10*/  LDL.LU R19, [R1+0x52c] ;  /* 0x00052c0001137983 */ /* 0x000f240000300800 */
[----:B------:R-:W-:-:S02]  /*a2f20*/  IMAD.MOV.U32 R8, RZ, RZ, R15 ;  /* 0x000000ffff087224 */ /* 0x000fc400078e000f */
[----:B------:R-:W-:Y:S01]  /*a2f30*/  IMAD.MOV.U32 R9, RZ, RZ, R14 ;  /* 0x000000ffff097224 */ /* 0x000fe200078e000e */
[----:B----4-:R-:W-:Y:S01]  /*a2f40*/  STL.64 [R1+0x5fe0], R18 ;  /* 0x005fe01201007387 */ /* 0x010fe20000100a00 */
[----:B---3--:R0:W-:Y:S03]  /*a2f50*/  STL.64 [R1+0x5fd8], R16 ;  /* 0x005fd81001007387 */ /* 0x0081e60000100a00 */
[----:B0-----:R-:W2:Y:S01]  /*a2f60*/  LDL.LU R16, [R1+0x530] ;  /* 0x0005300001107983 */ /* 0x001ea20000300800 */
[----:B------:R-:W2:Y:S02]  /*a2f70*/  LDL.LU R17, [R1+0x534] ;  /* 0x0005340001117983 */ /* 0x000ea40000300800 */
[----:B------:R-:W2:Y:S02]  /*a2f80*/  LDL.LU R18, [R1+0x538] ;  /* 0x0005380001127983 */ /* 0x000ea40000300800 */
[----:B------:R-:W2:Y:S01]  /*a2f90*/  LDL.LU R19, [R1+0x53c] ;  /* 0x00053c0001137983 */ /* 0x000ea20000300800 */
[----:B------:R0:W-:Y:S02]  /*a2fa0*/  STL.64 [R1+0x5f50], R8 ;  /* 0x005f500801007387 */ /* 0x0001e40000100a00 */
[----:B0-----:R-:W-:-:S02]  /*a2fb0*/  IMAD.MOV.U32 R8, RZ, RZ, R13 ;  /* 0x000000ffff087224 */ /* 0x001fc400078e000d */
[----:B------:R-:W-:Y:S02]  /*a2fc0*/  IMAD.MOV.U32 R9, RZ, RZ, R12 ;  /* 0x000000ffff097224 */ /* 0x000fe400078e000c */
[----:B------:R-:W3:Y:S01]  /*a2fd0*/  LDL.LU R12, [R1+0x4f0] ;  /* 0x0004f000010c7983 */ /* 0x000ee20000300800 */
[----:B------:R-:W3:Y:S02]  /*a2fe0*/  LDL.LU R13, [R1+0x4f4] ;  /* 0x0004f400010d7983 */ /* 0x000ee40000300800 */
[----:B------:R-:W3:Y:S02]  /*a2ff0*/  LDL.LU R14, [R1+0x4f8] ;  /* 0x0004f800010e7983 */ /* 0x000ee40000300800 */
[----:B------:R-:W3:Y:S01]  /*a3000*/  LDL.LU R15, [R1+0x4fc] ;  /* 0x0004fc00010f7983 */ /* 0x000ee20000300800 */
[----:B------:R0:W-:Y:S04]  /*a3010*/  STL.64 [R1+0x5f68], R8 ;  /* 0x005f680801007387 */ /* 0x0001e80000100a00 */
        /* <DEDUP_REMOVED lines=15> */
[C---:B------:R-:W-:Y:S01]  /*a3110*/  HMMA.16816.F32 R24, R20.reuse, R24, R16 ;  /* 0x000000181418723c */ /* 0x040fe20000001810 */
        /* <DEDUP_REMOVED lines=34> */
[----:B------:R-:W4:Y:S01]  /*a3340*/  LDL.LU R24, [R1+0x490] ;  /* 0x0004900001187983 */ /* 0x000f220000300800 */
[----:B------:R-:W4:Y:S01]  /*a3350*/  LDL.LU R25, [R1+0x494] ;  /* 0x0004940001197983 */ /* 0x000f220000300800 */
[----:B---3--:R-:W-:Y:S01]  /*a3360*/  HMMA.16816.F32 R12, R20, R16, R12 ;  /* 0x00000010140c723c */ /* 0x008fe2000000180c */
[----:B--2---:R-:W-:-:S02]  /*a3370*/  IMAD.MOV.U32 R26, RZ, RZ, R18 ;  /* 0x000000ffff1a7224 */ /* 0x004fc400078e0012 */
[----:B------:R-:W-:Y:S01]  /*a3380*/  IMAD.MOV.U32 R27, RZ, RZ, R19 ;  /* 0x000000ffff1b7224 */ /* 0x000fe200078e0013 */
[----:B------:R-:W2:Y:S01]  /*a3390*/  LDL.LU R18, [R1+0x5f84] ;  /* 0x005f840001127983 */ /* 0x000ea20000300800 */
[----:B------:R-:W2:Y:S11]  /*a33a0*/  LDL.LU R19, [R1+0x5f80] ;  /* 0x005f800001137983 */ /* 0x000eb60000300800 */
[----:B------:R-:W-:Y:S07]  /*a33b0*/  @!UPT UIADD3 URZ, URZ, URZ, URZ ;  /* 0x0000003f3f3ff290 */ /* 0x000fee000fffe03f */
[----:B------:R-:W-:Y:S01]  /*a33c0*/  STL.64 [R1+0x50], R12 ;  /* 0x0000500c01007387 */ /* 0x000fe20000100a00 */
[----:B------:R0:W-:Y:S03]  /*a33d0*/  STL.64 [R1+0x58], R14 ;  /* 0x0000580e01007387 */ /* 0x0001e60000100a00 */
[----:B0-----:R-:W3:Y:S01]  /*a33e0*/  LDL.LU.64 R14, [R1+0x5f78] ;  /* 0x005f7800010e7983 */ /* 0x001ee20000300a00 */
[----:B------:R-:W4:Y:S02]  /*a33f0*/  LDL.LU.64 R12, [R1+0x5f70] ;  /* 0x005f7000010c7983 */ /* 0x000f240000300a00 */
[C---:B----4-:R-:W-:Y:S11]  /*a3400*/  HMMA.16816.F32 R8, R20.reuse, R12, R8 ;  /* 0x0000000c1408723c */ /* 0x050ff60000001808 */
[----:B------:R-:W-:Y:S11]  /*a3410*/  @!UPT UIADD3 URZ, URZ, URZ, URZ ;  /* 0x0000003f3f3ff290 */ /* 0x000ff6000fffe03f */
[----:B------:R-:W-:Y:S01]  /*a3420*/  @!UPT UIADD3 URZ, URZ, URZ, URZ ;  /* 0x0000003f3f3ff290 */ /* 0x000fe2000fffe03f */
[----:B------:R0:W-:Y:S01]  /*a3430*/  STL.64 [R1+0x40], R8 ;  /* 0x0000400801007387 */ /* 0x0001e20000100a00 */
[----:B------:R1:W-:Y:S03]  /*a3440*/  STL.64 [R1+0x48], R10 ;  /* 0x0000480a01007387 */ /* 0x0003e60000100a00 */
[----:B0-----:R-:W1:Y:S02]  /*a3450*/  LDL.LU.64 R8, [R1+0x5f68] ;  /* 0x005f680001087983 */ /* 0x001e640000300a00 */
[C---:B-1----:R-:W-:Y:S02]  /*a3460*/  HMMA.16816.F32 R8, R20.reuse, R8, R4 ;  /* 0x000000081408723c */ /* 0x042fe40000001804 */
[----:B------:R-:W4:Y:S01]  /*a3470*/  LDL.LU.64 R6, [R1+0x5f60] ;  /* 0x005f600001067983 */ /* 0x000f220000300a00 */
[----:B------:R-:W4:Y:S11]  /*a3480*/  LDL.LU.64 R4, [R1+0x5f58] ;  /* 0x005f580001047983 */ /* 0x000f360000300a00 */
[----:B------:R-:W-:Y:S10]  /*a3490*/  @!UPT UIADD3 URZ, URZ, URZ, URZ ;  /* 0x0000003f3f3ff290 */ /* 0x000ff4000fffe03f */
[----:B------:R-:W-:Y:S02]  /*a34a0*/  IMAD.MOV.U32 R17, RZ, RZ, R8 ;  /* 0x000000ffff117224 */ /* 0x000fe400078e0008 */
[----:B------:R-:W-:Y:S02]  /*a34b0*/  IMAD.MOV.U32 R16, RZ, RZ, R9 ;  /* 0x000000ffff107224 */ /* 0x000fe400078e0009 */
[----:B------:R-:W4:Y:S01]  /*a34c0*/  LDL.LU.64 R8, [R1+0x5f50] ;  /* 0x005f500001087983 */ /* 0x000f220000300a00 */
[----:B------:R-:W-:Y:S02]  /*a34d0*/  IMAD.MOV.U32 R13, RZ, RZ, R10 ;  /* 0x000000ffff0d7224 */ /* 0x000fe400078e000a */
[----:B------:R-:W-:Y:S02]  /*a34e0*/  IMAD.MOV.U32 R12, RZ, RZ, R11 ;  /* 0x000000ffff0c7224 */ /* 0x000fe400078e000b */
[----:B--2---:R-:W-:Y:S01]  /*a34f0*/  STL.64 [R1+0x5e60], R18 ;  /* 0x005e601201007387 */ /* 0x004fe20000100a00 */
[----:B------:R0:W-:Y:S04]  /*a3500*/  STL.64 [R1+0x5e58], R16 ;  /* 0x005e581001007387 */ /* 0x0001e80000100a00 */
[----:B0-----:R-:W2:Y:S01]  /*a3510*/  LDL.LU R16, [R1+0x130] ;  /* 0x0001300001107983 */ /* 0x001ea20000300800 */
[----:B------:R-:W2:Y:S02]  /*a3520*/  LDL.LU R17, [R1+0x134] ;  /* 0x0001340001117983 */ /* 0x000ea40000300800 */
[----:B---3--:R-:W-:Y:S02]  /*a3530*/  STL.64 [R1+0x5e48], R14 ;  /* 0x005e480e01007387 */ /* 0x008fe40000100a00 */
[----:B------:R0:W-:Y:S02]  /*a3540*/  STL.64 [R1+0x5e40], R12 ;  /* 0x005e400c01007387 */ /* 0x0001e40000100a00 */
[----:B0-----:R-:W2:Y:S01]  /*a3550*/  LDL.LU R12, [R1+0x4b0] ;  /* 0x0004b000010c7983 */ /* 0x001ea20000300800 */
[----:B------:R-:W2:Y:S02]  /*a3560*/  LDL.LU R13, [R1+0x4b4] ;  /* 0x0004b400010d7983 */ /* 0x000ea40000300800 */
[----:B------:R-:W2:Y:S02]  /*a3570*/  LDL.LU R14, [R1+0x4b8] ;  /* 0x0004b800010e7983 */ /* 0x000ea40000300800 */
[----:B------:R-:W2:Y:S01]  /*a3580*/  LDL.LU R15, [R1+0x4bc] ;  /* 0x0004bc00010f7983 */ /* 0x000ea20000300800 */
[C---:B----4-:R-:W-:Y:S01]  /*a3590*/  HMMA.16816.F32 R8, R20.reuse, R8, R4 ;  /* 0x000000081408723c */ /* 0x050fe20000001804 */
[----:B------:R-:W3:Y:S01]  /*a35a0*/  LDL.LU.64 R6, [R1+0x5f48] ;  /* 0x005f480001067983 */ /* 0x000ee20000300a00 */
[----:B------:R-:W3:Y:S11]  /*a35b0*/  LDL.LU.64 R4, [R1+0x5f40] ;  /* 0x005f400001047983 */ /* 0x000ef60000300a00 */
[----:B------:R-:W-:Y:S10]  /*a35c0*/  @!UPT UIADD3 URZ, URZ, URZ, URZ ;  /* 0x0000003f3f3ff290 */ /* 0x000ff4000fffe03f */
[----:B------:R0:W-:Y:S01]  /*a35d0*/  STL.64 [R1+0x4d0], R8 ;  /* 0x0004d00801007387 */ /* 0x0001e20000100a00 */
[----:B------:R3:W-:Y:S03]  /*a35e0*/  STL.64 [R1+0x4d8], R10 ;  /* 0x0004d80a01007387 */ /* 0x0007e60000100a00 */
[----:B0-----:R-:W3:Y:S01]  /*a35f0*/  LDL.LU.64 R8, [R1+0x5f38] ;  /* 0x005f380001087983 */ /* 0x001ee20000300a00 */
[C---:B--2---:R-:W-:Y:S08]  /*a3600*/  HMMA.16816.F32 R12, R20.reuse, R16, R12 ;  /* 0x00000010140c723c */ /* 0x044ff0000000180c */
[C---:B---3--:R-:W-:Y:S01]  /*a3610*/  HMMA.16816.F32 R8, R20.reuse, R8, R4 ;  /* 0x000000081408723c */ /* 0x048fe20000001804 */
[----:B------:R-:W2:Y:S11]  /*a3620*/  LDL.LU.64 R4, [R1+0x5f30] ;  /* 0x005f300001047983 */ /* 0x000eb60000300a00 */
[----:B------:R-:W-:Y:S11]  /*a3630*/  @!UPT UIADD3 URZ, URZ, URZ, URZ ;  /* 0x0000003f3f3ff290 */ /* 0x000ff6000fffe03f */
[----:B------:R-:W-:Y:S01]  /*a3640*/  STL.64 [R1+0x4c0], R8 ;  /* 0x0004c00801007387 */ /* 0x000fe20000100a00 */
[----:B------:R0:W-:Y:S03]  /*a3650*/  STL.64 [R1+0x4c8], R10 ;  /* 0x0004c80a01007387 */ /* 0x0001e60000100a00 */
[----:B0-----:R-:W3:Y:S01]  /*a3660*/  LDL.LU.64 R10, [R1+0x5f28] ;  /* 0x005f2800010a7983 */ /* 0x001ee20000300a00 */
[----:B------:R-:W4:Y:S02]  /*a3670*/  LDL.LU.64 R8, [R1+0x5f20] ;  /* 0x005f200001087983 */ /* 0x000f240000300a00 */
[----:B------:R-:W3:Y:S02]  /*a3680*/  LDL.LU R16, [R1+0x280] ;  /* 0x0002800001107983 */ /* 0x000ee40000300800 */
[----:B------:R-:W-:Y:S01]  /*a3690*/  STL.64 [R1+0x4b0], R12 ;  /* 0x0004b00c01007387 */ /* 0x000fe20000100a00 */
[----:B------:R-:W-:Y:S01]  /*a36a0*/  STL.64 [R1+0x4b8], R14 ;  /* 0x0004b80e01007387 */ /* 0x000fe20000100a00 */
[----:B--2---:R-:W-:Y:S11]  /*a36b0*/  HMMA.16816.F32 R4, R20, R4, R24 ;  /* 0x000000041404723c */ /* 0x004ff60000001818 */
[----:B------:R-:W-:Y:S11]  /*a36c0*/  @!UPT UIADD3 URZ, URZ, URZ, URZ ;  /* 0x0000003f3f3ff290 */ /* 0x000ff6000fffe03f */
[----:B------:R-:W-:Y:S01]  /*a36d0*/  @!UPT UIADD3 URZ, URZ, URZ, URZ ;  /* 0x0000003f3f3ff290 */ /* 0x000fe2000fffe03f */
[----:B------:R-:W-:Y:S01]  /*a36e0*/  STL.64 [R1+0x490], R4 ;  /* 0x0004900401007387 */ /* 0x000fe20000100a00 */
[----:B------:R0:W-:Y:S02]  /*a36f0*/  STL.64 [R1+0x498], R6 ;  /* 0x0004980601007387 */ /* 0x0001e40000100a00 */
[----:B------:R-:W2:Y:S02]  /*a3700*/  LDL.LU R17, [R1+0x284] ;  /* 0x0002840001117983 */ /* 0x000ea40000300800 */
[----:B------:R-:W2:Y:S01]  /*a3710*/  LDL.LU R18, [R1+0x288] ;  /* 0x0002880001127983 */ /* 0x000ea20000300800 */
[----:B------:R-:W2:Y:S01]  /*a3720*/  LDL.LU R19, [R1+0x28c] ;  /* 0x00028c0001137983 */ /* 0x000ea20000300800 */
[----:B------:R-:W2:Y:S02]  /*a3730*/  LDL.LU R24, [R1+0x290] ;  /* 0x0002900001187983 */ /* 0x000ea40000300800 */
[----:B------:R-:W2:Y:S02]  /*a3740*/  LDL.LU R25, [R1+0x294] ;  /* 0x0002940001197983 */ /* 0x000ea40000300800 */
[----:B------:R-:W2:Y:S01]  /*a3750*/  LDL.LU R26, [R1+0x298] ;  /* 0x00029800011a7983 */ /* 0x000ea20000300800 */
[----:B------:R-:W2:Y:S04]  /*a3760*/  LDL.LU R27, [R1+0x29c] ;  /* 0x00029c00011b7983 */ /* 0x000ea80000300800 */
[----:B0-----:R-:W2:Y:S01]  /*a3770*/  LDL R7, [R1+0x9e4] ;  /* 0x0009e40001077983 */ /* 0x001ea20000100800 */
[----:B----4-:R-:W-:-:S02]  /*a3780*/  IMAD.MOV.U32 R4, RZ, RZ, R9 ;  /* 0x000000ffff047224 */ /* 0x010fc400078e0009 */
[----:B------:R-:W-:Y:S02]  /*a3790*/  IMAD.MOV.U32 R5, RZ, RZ, R0 ;  /* 0x000000ffff057224 */ /* 0x000fe400078e0000 */
[----:B------:R-:W-:Y:S02]  /*a37a0*/  IMAD.MOV.U32 R12, RZ, RZ, R2 ;  /* 0x000000ffff0c7224 */ /* 0x000fe400078e0002 */
[----:B------:R-:W-:Y:S01]  /*a37b0*/  IMAD.MOV.U32 R13, RZ, RZ, R3 ;  /* 0x000000ffff0d7224 */ /* 0x000fe200078e0003 */
[----:B--2---:R-:W-:Y:S01]  /*a37c0*/  STL [R1+0x5ec0], R7 ;  /* 0x005ec00701007387 */ /* 0x004fe20000100800 */
[----:B------:R-:W2:Y:S02]  /*a37d0*/  LDL.LU R9, [R1+0x5f1c] ;  /* 0x005f1c0001097983 */ /* 0x000ea40000300800 */
[----:B------:R-:W4:Y:S02]  /*a37e0*/  LDL.LU R0, [R1+0x5f18] ;  /* 0x005f180001007983 */ /* 0x000f240000300800 */
[----:B------:R-:W-:Y:S01]  /*a37f0*/  STL.64 [R1+0x5ed8], R4 ;  /* 0x005ed80401007387 */ /* 0x000fe20000100a00 */
[----:B------:R-:W2:Y:S01]  /*a3800*/  LDL.LU R2, [R1+0x5f14] ;  /* 0x005f140001027983 */ /* 0x000ea20000300800 */
[----:B------:R-:W2:Y:S02]  /*a3810*/  LDL.LU R3, [R1+0x5f10] ;  /* 0x005f100001037983 */ /* 0x000ea40000300800 */
[----:B------:R3:W-:Y:S02]  /*a3820*/  STL.64 [R1+0x5ee0], R12 ;  /* 0x005ee00c01007387 */ /* 0x0007e40000100a00 */
[----:B---3--:R-:W-:-:S02]  /*a3830*/  IMAD.MOV.U32 R12, RZ, RZ, R11 ;  /* 0x000000ffff0c7224 */ /* 0x008fc400078e000b */
[----:B------:R-:W-:-:S05]  /*a3840*/  IMAD.MOV.U32 R13, RZ, RZ, R10 ;  /* 0x000000ffff0d7224 */ /* 0x000fca00078e000a */
[----:B------:R-:W-:Y:S01]  /*a3850*/  STL.64 [R1+0x5ef8], R12 ;  /* 0x005ef80c01007387 */ /* 0x000fe20000100a00 */
[----:B------:R-:W3:Y:S02]  /*a3860*/  LDL.LU R4, [R1+0x460] ;  /* 0x0004600001047983 */ /* 0x000ee40000300800 */
[----:B------:R-:W3:Y:S02]  /*a3870*/  LDL.LU R5, [R1+0x464] ;  /* 0x0004640001057983 */ /* 0x000ee40000300800 */
[----:B------:R-:W2:Y:S01]  /*a3880*/  LDL.LU R6, [R1+0x468] ;  /* 0x0004680001067983 */ /* 0x000ea20000300800 */
[----:B------:R-:W2:Y:S04]  /*a3890*/  LDL.LU R7, [R1+0x46c] ;  /* 0x00046c0001077983 */ /* 0x000ea80000300800 */
[----:B--2---:R-:W-:Y:S01]  /*a38a0*/  STL.64 [R1+0x5ef0], R6 ;  /* 0x005ef00601007387 */ /* 0x004fe20000100a00 */
[----:B---3--:R0:W-:Y:S03]  /*a38b0*/  STL.64 [R1+0x5ee8], R4 ;  /* 0x005ee80401007387 */ /* 0x0081e60000100a00 */
[----:B0-----:R-:W2:Y:S01]  /*a38c0*/  LDL.LU R4, [R1+0x470] ;  /* 0x0004700001047983 */ /* 0x001ea20000300800 */
[----:B------:R-:W2:Y:S02]  /*a38d0*/  LDL.LU R5, [R1+0x474] ;  /* 0x0004740001057983 */ /* 0x000ea40000300800 */
[----:B------:R-:W3:Y:S02]  /*a38e0*/  LDL.LU R6, [R1+0x478] ;  /* 0x0004780001067983 */ /* 0x000ee40000300800 */
[----:B------:R-:W3:Y:S02]  /*a38f0*/  LDL.LU R7, [R1+0x47c] ;  /* 0x00047c0001077983 */ /* 0x000ee40000300800 */
[----:B------:R-:W-:-:S02]  /*a3900*/  IMAD.MOV.U32 R13, RZ, RZ, R8 ;  /* 0x000000ffff0d7224 */ /* 0x000fc400078e0008 */
[----:B------:R-:W-:Y:S01]  /*a3910*/  IMAD.MOV.U32 R12, RZ, RZ, R9 ;  /* 0x000000ffff0c7224 */ /* 0x000fe200078e0009 */
        /* <DEDUP_REMOVED lines=20> */
[----:B------:R-:W2:Y:S02]  /*a3a60*/  LDL.LU R26, [R1+0x2a8] ;  /* 0x0002a800011a7983 */ /* 0x000ea40000300800 */
[----:B------:R-:W2:Y:S01]  /*a3a70*/  LDL.LU R27, [R1+0x2ac] ;  /* 0x0002ac00011b7983 */ /* 0x000ea20000300800 */
[C---:B------:R-:W-:Y:S01]  /*a3a80*/  HMMA.16816.F32 R12, R20.reuse, R12, R4 ;  /* 0x0000000c140c723c */ /* 0x040fe20000001804 */
[----:B--2---:R0:W-:Y:S01]  /*a3a90*/  STL.64 [R1+0x5e98], R26 ;  /* 0x005e981a01007387 */ /* 0x0041e20000100a00 */
[----:B---3--:R-:W-:Y:S03]  /*a3aa0*/  STL.64 [R1+0x5e90], R24 ;  /* 0x005e901801007387 */ /* 0x008fe60000100a00 */
[----:B0-----:R-:W2:Y:S04]  /*a3ab0*/  LDL R26, [R1+0x28] ;  /* 0x00002800011a7983 */ /* 0x001ea80000100800 */
[----:B------:R-:W2:Y:S01]  /*a3ac0*/  LDL R27, [R1+0x2c] ;  /* 0x00002c00011b7983 */ /* 0x000ea20000100800 */
[----:B------:R0:W-:Y:S02]  /*a3ad0*/  STL.64 [R1+0x5e70], R18 ;  /* 0x005e701201007387 */ /* 0x0001e40000100a00 */
[----:B------:R1:W-:Y:S01]  /*a3ae0*/  STL.64 [R1+0x5e68], R16 ;  /* 0x005e681001007387 */ /* 0x0003e20000100a00 */
[----:B0-----:R-:W3:Y:S04]  /*a3af0*/  LDL.64 R18, [R1+0x8] ;  /* 0x0000080001127983 */ /* 0x001ee80000100a00 */
[----:B---3--:R0:W-:Y:S01]  /*a3b00*/  STL.64 [R1+0x5ea0], R18 ;  /* 0x005ea01201007387 */ /* 0x0081e20000100a00 */
[----:B-1----:R-:W2:Y:S02]  /*a3b10*/  LDL.LU R16, [R1+0x2b0] ;  /* 0x0002b00001107983 */ /* 0x002ea40000300800 */
[----:B------:R-:W2:Y:S01]  /*a3b20*/  LDL.LU R17, [R1+0x2b4] ;  /* 0x0002b40001117983 */ /* 0x000ea20000300800 */
[----:B0-----:R-:W2:Y:S01]  /*a3b30*/  LDL.LU R18, [R1+0x2b8] ;  /* 0x0002b80001127983 */ /* 0x001ea20000300800 */
[----:B------:R-:W2:Y:S02]  /*a3b40*/  LDL.LU R19, [R1+0x2bc] ;  /* 0x0002bc0001137983 */ /* 0x000ea40000300800 */
        /* <DEDUP_REMOVED lines=13> */
[----:B------:R-:W3:Y:S11]  /*a3c20*/  LDL.LU.64 R4, [R1+0x5ed8] ;  /* 0x005ed80001047983 */ /* 0x000ef60000300a00 */
[----:B------:R-:W-:Y:S10]  /*a3c30*/  @!UPT UIADD3 URZ, URZ, URZ, URZ ;  /* 0x0000003f3f3ff290 */ /* 0x000ff4000fffe03f */
[----:B------:R0:W-:Y:S01]  /*a3c40*/  STL.64 [R1+0x460], R12 ;  /* 0x0004600c01007387 */ /* 0x0001e20000100a00 */
[----:B------:R1:W-:Y:S03]  /*a3c50*/  STL.64 [R1+0x468], R14 ;  /* 0x0004680e01007387 */ /* 0x0003e60000100a00 */
[----:B0-----:R-:W2:Y:S01]  /*a3c60*/  LDL.LU R12, [R1+0x270] ;  /* 0x00027000010c7983 */ /* 0x001ea20000300800 */
[----:B------:R-:W2:Y:S02]  /*a3c70*/  LDL.LU R13, [R1+0x274] ;  /* 0x00027400010d7983 */ /* 0x000ea40000300800 */
[----:B-1----:R-:W2:Y:S02]  /*a3c80*/  LDL.LU R14, [R1+0x278] ;  /* 0x00027800010e7983 */ /* 0x002ea40000300800 */
[----:B------:R-:W2:Y:S01]  /*a3c90*/  LDL.LU R15, [R1+0x27c] ;  /* 0x00027c00010f7983 */ /* 0x000ea20000300800 */
[----:B---3--:R-:W-:Y:S01]  /*a3ca0*/  HMMA.16816.F32 R4, R20, R4, R8 ;  /* 0x000000041404723c */ /* 0x008fe20000001808 */
[----:B------:R-:W3:Y:S01]  /*a3cb0*/  LDL.LU.64 R10, [R1+0x5ed0] ;  /* 0x005ed000010a7983 */ /* 0x000ee20000300a00 */
[----:B------:R-:W3:Y:S11]  /*a3cc0*/  LDL.LU.64 R8, [R1+0x5ec8] ;  /* 0x005ec80001087983 */ /* 0x000ef60000300a00 */
[----:B------:R-:W-:Y:S10]  /*a3cd0*/  @!UPT UIADD3 URZ, URZ, URZ, URZ ;  /* 0x0000003f3f3ff290 */ /* 0x000ff4000fffe03f */
        /* <DEDUP_REMOVED lines=18> */
[----:B0-----:R-:W2:Y:S01]  /*a3e00*/  LDL.64 R22, [R1+0x38] ;  /* 0x0000380001167983 */ /* 0x001ea20000100a00 */
[C---:B---3--:R-:W-:Y:S03]  /*a3e10*/  HMMA.16816.F32 R24, R8.reuse, R26, R16 ;  /* 0x0000001a0818723c */ /* 0x048fe60000001810 */
[----:B--2---:R0:W-:Y:S01]  /*a3e20*/  STL.64 [R1+0x5e38], R22 ;  /* 0x005e381601007387 */ /* 0x0041e20000100a00 */
[----:B------:R-:W2:Y:S02]  /*a3e30*/  LDL.LU R20, [R1+0x260] ;  /* 0x0002600001147983 */ /* 0x000ea40000300800 */
[----:B------:R-:W2:Y:S01]  /*a3e40*/  LDL.LU R21, [R1+0x264] ;  /* 0x0002640001157983 */ /* 0x000ea20000300800 */
[----:B0-----:R-:W2:Y:S01]  /*a3e50*/  LDL.LU R22, [R1+0x268] ;  /* 0x0002680001167983 */ /* 0x001ea20000300800 */
[----:B------:R0:W-:Y:S03]  /*a3e60*/  STL.64 [R1+0x5dc0], R6 ;  /* 0x005dc00601007387 */ /* 0x0001e60000100a00 */
[----:B0-----:R-:W3:Y:S01]  /*a3e70*/  LDL.64 R6, [R1+0x18] ;  /* 0x0000180001067983 */ /* 0x001ee20000100a00 */
[----:B------:R-:W2:Y:S11]  /*a3e80*/  LDL.LU.64 R18, [R1+0x5ea0] ;  /* 0x005ea00001127983 */ /* 0x000eb60000300a00 */
[----:B------:R-:W-:Y:S02]  /*a3e90*/  STL.64 [R1+0x2b0], R24 ;  /* 0x0002b01801007387 */ /* 0x000fe40000100a00 */
[----:B------:R0:W-:Y:S02]  /*a3ea0*/  STL.64 [R1+0x2b8], R26 ;  /* 0x0002b81a01007387 */ /* 0x0001e40000100a00 */
[----:B0-----:R-:W3:Y:S01]  /*a3eb0*/  LDL.LU.64 R26, [R1+0x5e98] ;  /* 0x005e9800011a7983 */ /* 0x001ee20000300a00 */
[----:B------:R-:W3:Y:S02]  /*a3ec0*/  LDL.LU.64 R24, [R1+0x5e90] ;  /* 0x005e900001187983 */ /* 0x000ee40000300a00 */
[C---:B---3--:R-:W-:Y:S11]  /*a3ed0*/  HMMA.16816.F32 R24, R8.reuse, R6, R24 ;  /* 0x000000060818723c */ /* 0x048ff60000001818 */
        /* <DEDUP_REMOVED lines=8> */
[----:B------:R-:W3:Y:S01]  /*a3f60*/  LDL.64 R6, [R1+0x148] ;  /* 0x0001480001067983 */ /* 0x000ee20000100a00 */
        /* <DEDUP_REMOVED lines=16> */
[----:B------:R-:W3:Y:S02]  /*a4070*/  LDL.LU.64 R16, [R1+0x5e58] ;  /* 0x005e580001107983 */ /* 0x000ee40000300a00 */
[----:B------:R0:W-:Y:S02]  /*a4080*/  STL.64 [R1+0x5d58], R26 ;  /* 0x005d581a01007387 */ /* 0x0001e40000100a00 */
[----:B------:R1:W-:Y:S02]  /*a4090*/  STL.64 [R1+0x5e18], R24 ;  /* 0x005e181801007387 */ /* 0x0003e40000100a00 */
[----:B0-----:R-:W-:-:S02]  /*a40a0*/  IMAD.MOV.U32 R26, RZ, RZ, R2 ;  /* 0x000000ffff1a7224 */ /* 0x001fc400078e0002 */
[----:B-1----:R-:W-:Y:S02]  /*a40b0*/  IMAD.MOV.U32 R24, RZ, RZ, R28 ;  /* 0x000000ffff187224 */ /* 0x002fe400078e001c */
[----:B----4-:R-:W-:Y:S01]  /*a40c0*/  IMAD.MOV.U32 R27, RZ, RZ, R0 ;  /* 0x000000ffff1b7224 */ /* 0x010fe200078e0000 */
[----:B------:R-:W4:Y:S01]  /*a40d0*/  LDL.LU R28, [R1+0x5e50] ;  /* 0x005e5000011c7983 */ /* 0x000f220000300800 */
[----:B------:R-:W-:Y:S01]  /*a40e0*/  IMAD.MOV.U32 R25, RZ, RZ, R3 ;  /* 0x000000ffff197224 */ /* 0x000fe200078e0003 */
[----:B--2---:R-:W-:Y:S11]  /*a40f0*/  HMMA.16816.F32 R12, R8, R18, R12 ;  /* 0x00000012080c723c */ /* 0x004ff6000000180c */
[----:B------:R-:W-:Y:S11]  /*a4100*/  @!UPT UIADD3 URZ, URZ, URZ, URZ ;  /* 0x0000003f3f3ff290 */ /* 0x000ff6000fffe03f */
[----:B------:R-:W-:Y:S01]  /*a4110*/  @!UPT UIADD3 URZ, URZ, URZ, URZ ;  /* 0x0000003f3f3ff290 */ /* 0x000fe2000fffe03f */
[----:B------:R0:W-:Y:S01]  /*a4120*/  STL [R1+0x270], R12 ;  /* 0x0002700c01007387 */ /* 0x0001e20000100800 */
[----:B------:R-:W-:Y:S02]  /*a4130*/  IMAD.MOV.U32 R2, RZ, RZ, R14 ;  /* 0x000000ffff027224 */ /* 0x000fe400078e000e */
[----:B------:R-:W-:Y:S02]  /*a4140*/  IMAD.MOV.U32 R0, RZ, RZ, R15 ;  /* 0x000000ffff007224 */ /* 0x000fe400078e000f */
[----:B------:R-:W2:Y:S01]  /*a4150*/  LDL.LU.64 R14, [R1+0x5e48] ;  /* 0x005e4800010e7983 */ /* 0x000ea20000300a00 */
[----:B------:R-:W-:-:S03]  /*a4160*/  IMAD.MOV.U32 R3, RZ, RZ, R13 ;  /* 0x000000ffff037224 */ /* 0x000fc600078e000d */
[----:B0-----:R-:W4:Y:S01]  /*a4170*/  LDL.LU.64 R12, [R1+0x5e40] ;  /* 0x005e4000010c7983 */ /* 0x001f220000300a00 */
[----:B------:R0:W-:Y:S02]  /*a4180*/  STL.64 [R1+0x5d50], R18 ;  /* 0x005d501201007387 */ /* 0x0001e40000100a00 */
[----:B---3--:R-:W-:Y:S01]  /*a4190*/  STL.64 [R1+0x5d48], R16 ;  /* 0x005d481001007387 */ /* 0x008fe20000100a00 */
[----:B0-----:R-:W3:Y:S01]  /*a41a0*/  LDL.64 R18, [R1+0x158] ;  /* 0x0001580001127983 */ /* 0x001ee20000100a00 */
[----:B------:R-:W-:Y:S02]  /*a41b0*/  STL [R1+0x5ab0], R0 ;  /* 0x005ab00001007387 */ /* 0x000fe40000100800 */
[----:B------:R-:W-:Y:S02]  /*a41c0*/  STL [R1+0x5aac], R2 ;  /* 0x005aac0201007387 */ /* 0x000fe40000100800 */
[----:B------:R-:W-:Y:S01]  /*a41d0*/  STL [R1+0x5aa8], R3 ;  /* 0x005aa80301007387 */ /* 0x000fe20000100800 */
[C---:B--2---:R-:W-:Y:S11]  /*a41e0*/  HMMA.16816.F32 R20, R8.reuse, R14, R20 ;  /* 0x0000000e0814723c */ /* 0x044ff60000001814 */
[----:B------:R-:W-:Y:S11]  /*a41f0*/  @!UPT UIADD3 URZ, URZ, URZ, URZ ;  /* 0x0000003f3f3ff290 */ /* 0x000ff6000fffe03f */
[----:B------:R-:W-:Y:S01]  /*a4200*/  @!UPT UIADD3 URZ, URZ, URZ, URZ ;  /* 0x0000003f3f3ff290 */ /* 0x000fe2000fffe03f */
[----:B------:R-:W-:Y:S01]  /*a4210*/  STL.64 [R1+0x260], R20 ;  /* 0x0002601401007387 */ /* 0x000fe20000100a00 */
[----:B------:R0:W-:Y:S03]  /*a4220*/  STL.64 [R1+0x268], R22 ;  /* 0x0002681601007387 */ /* 0x0001e60000100a00 */
[----:B0-----:R-:W2:Y:S01]  /*a4230*/  LDL.LU.64 R22, [R1+0x5e38] ;  /* 0x005e380001167983 */ /* 0x001ea20000300a00 */
[----:B------:R-:W-:Y:S02]  /*a4240*/  STL.64 [R1+0x5d40], R14 ;  /* 0x005d400e01007387 */ /* 0x000fe40000100a00 */
[----:B----4-:R0:W-:Y:S02]  /*a4250*/  STL.64 [R1+0x5d38], R12 ;  /* 0x005d380c01007387 */ /* 0x0101e40000100a00 */
[----:B0-----:R-:W2:Y:S01]  /*a4260*/  LDL.LU R12, [R1+0x250] ;  /* 0x00025000010c7983 */ /* 0x001ea20000300800 */
[----:B------:R-:W2:Y:S02]  /*a4270*/  LDL.LU R13, [R1+0x254] ;  /* 0x00025400010d7983 */ /* 0x000ea40000300800 */
[----:B------:R-:W2:Y:S02]  /*a4280*/  LDL.LU R14, [R1+0x258] ;  /* 0x00025800010e7983 */ /* 0x000ea40000300800 */
[----:B------:R-:W2:Y:S02]  /*a4290*/  LDL.LU R15, [R1+0x25c] ;  /* 0x00025c00010f7983 */ /* 0x000ea40000300800 */
[----:B--2---:R-:W-:Y:S01]  /*a42a0*/  HMMA.16816.F32 R12, R8, R22, R12 ;  /* 0x00000016080c723c */ /* 0x004fe2000000180c */
[----:B------:R-:W-:Y:S11]  /*a42b0*/  IMAD.MOV.U32 R3, RZ, RZ, R23 ;  /* 0x000000ffff037224 */ /* 0x000ff600078e0017 */
[----:B------:R-:W-:Y:S11]  /*a42c0*/  @!UPT UIADD3 URZ, URZ, URZ, URZ ;  /* 0x0000003f3f3ff290 */ /* 0x000ff6000fffe03f */
[----:B------:R0:W-:Y:S02]  /*a42d0*/  STL.64 [R1+0x250], R12 ;  /* 0x0002500c01007387 */ /* 0x0001e40000100a00 */
[----:B0-----:R-:W-:Y:S02]  /*a42e0*/  IMAD.MOV.U32 R12, RZ, RZ, R22 ;  /* 0x000000ffff0c7224 */ /* 0x001fe400078e0016 */
[----:B------:R-:W0:Y:S04]  /*a42f0*/  LDSM.16.MT88.4 R20, [R28+0x44800] ;  /* 0x044800001c14783b */ /* 0x000e280000004200 */
[----:B------:R-:W-:Y:S04]  /*a4300*/  STL.64 [R1+0x258], R14 ;  /* 0x0002580e01007387 */ /* 0x000fe80000100a00 */
[----:B0-----:R0:W-:Y:S01]  /*a4310*/  STL.64 [R1+0x5c68], R22 ;  /* 0x005c681601007387 */ /* 0x0011e20000100a00 */
[----:B------:R1:W-:Y:S03]  /*a4320*/  STL.64 [R1+0x5c60], R20 ;  /* 0x005c601401007387 */ /* 0x0003e60000100a00 */
[----:B0-----:R-:W2:Y:S04]  /*a4330*/  LDL R22, [R1+0xe8] ;  /* 0x0000e80001167983 */ /* 0x001ea80000100800 */
[----:B------:R-:W2:Y:S04]  /*a4340*/  LDL R23, [R1+0xec] ;  /* 0x0000ec0001177983 */ /* 0x000ea80000100800 */
[----:B--2---:R0:W-:Y:S01]  /*a4350*/  STL.64 [R1+0x5dd8], R22 ;  /* 0x005dd81601007387 */ /* 0x0041e20000100a00 */
[----:B-1----:R-:W2:Y:S02]  /*a4360*/  LDL.LU R20, [R1+0x430] ;  /* 0x0004300001147983 */ /* 0x002ea40000300800 */
[----:B------:R-:W2:Y:S01]  /*a4370*/  LDL.LU R21, [R1+0x434] ;  /* 0x0004340001157983 */ /* 0x000ea20000300800 */
[----:B0-----:R-:W2:Y:S01]  /*a4380*/  LDL.LU R22, [R1+0x438] ;  /* 0x0004380001167983 */ /* 0x001ea20000300800 */
[----:B------:R-:W2:Y:S02]  /*a4390*/  LDL.LU R23, [R1+0x43c] ;  /* 0x00043c0001177983 */ /* 0x000ea40000300800 */
[----:B------:R-:W-:Y:S02]  /*a43a0*/  STL [R1+0x5998], R28 ;  /* 0x0059981c01007387 */ /* 0x000fe40000100800 */
[----:B---3--:R-:W-:-:S02]  /*a43b0*/  IMAD.MOV.U32 R14, RZ, RZ, R18 ;  /* 0x000000ffff0e7224 */ /* 0x008fc400078e0012 */
[----:B------:R-:W-:Y:S02]  /*a43c0*/  IMAD.MOV.U32 R15, RZ, RZ, R7 ;  /* 0x000000ffff0f7224 */ /* 0x000fe400078e0007 */
[----:B------:R-:W-:Y:S02]  /*a43d0*/  IMAD.MOV.U32 R13, RZ, RZ, R19 ;  /* 0x000000ffff0d7224 */ /* 0x000fe400078e0013 */
[----:B------:R-:W-:Y:S01]  /*a43e0*/  IMAD.MOV.U32 R16, RZ, RZ, R6 ;  /* 0x000000ffff107224 */ /* 0x000fe200078e0006 */
[C---:B--2---:R-:W-:Y:S11]  /*a43f0*/  HMMA.16816.F32 R20, R8.reuse, R18, R20 ;  /* 0x000000120814723c */ /* 0x044ff60000001814 */
[----:B------:R-:W-:Y:S11]  /*a4400*/  @!UPT UIADD3 URZ, URZ, URZ, URZ ;  /* 0x0000003f3f3ff290 */ /* 0x000ff6000fffe03f */
[----:B------:R-:W-:Y:S01]  /*a4410*/  @!UPT UIADD3 URZ, URZ, URZ, URZ ;  /* 0x0000003f3f3ff290 */ /* 0x000fe2000fffe03f */
[----:B------:R-:W-:Y:S01]  /*a4420*/  STL.64 [R1+0x430], R20 ;  /* 0x0004301401007387 */ /* 0x000fe20000100a00 */
[----:B------:R0:W-:Y:S02]  /*a4430*/  STL.64 [R1+0x438], R22 ;  /* 0x0004381601007387 */ /* 0x0001e40000100a00 */
[C---:B0-----:R-:W-:Y:S11]  /*a4440*/  HMMA.16816.F32 R20, R8.reuse, R6, R24 ;  /* 0x000000060814723c */ /* 0x041ff60000001818 */
[----:B------:R-:W-:Y:S11]  /*a4450*/  @!UPT UIADD3 URZ, URZ, URZ, URZ ;  /* 0x0000003f3f3ff290 */ /* 0x000ff6000fffe03f */
[----:B------:R-:W-:Y:S01]  /*a4460*/  @!UPT UIADD3 URZ, URZ, URZ, URZ ;  /* 0x0000003f3f3ff290 */ /* 0x000fe2000fffe03f */
[----:B------:R-:W-:Y:S01]  /*a4470*/  STL.64 [R1+0x420], R20 ;  /* 0x0004201401007387 */ /* 0x000fe20000100a00 */
[----:B------:R-:W-:Y:S02]  /*a4480*/  STL.64 [R1+0x428], R22 ;  /* 0x0004281601007387 */ /* 0x000fe40000100a00 */
[----:B------:R-:W-:Y:S02]  /*a4490*/  STL.64 [R1+0x5d78], R14 ;  /* 0x005d780e01007387 */ /* 0x000fe40000100a00 */
[----:B------:R0:W-:Y:S02]  /*a44a0*/  STL.64 [R1+0x5d70], R12 ;  /* 0x005d700c01007387 */ /* 0x0001e40000100a00 */
[----:B0-----:R-:W2:Y:S01]  /*a44b0*/  LDL.LU R12, [R1+0x3a0] ;  /* 0x0003a000010c7983 */ /* 0x001ea20000300800 */
[----:B------:R-:W2:Y:S02]  /*a44c0*/  LDL.LU R13, [R1+0x3a4] ;  /* 0x0003a400010d7983 */ /* 0x000ea40000300800 */
[----:B------:R-:W3:Y:S02]  /*a44d0*/  LDL.LU R14, [R1+0x3a8] ;  /* 0x0003a800010e7983 */ /* 0x000ee40000300800 */
[----:B------:R-:W3:Y:S01]  /*a44e0*/  LDL.LU R15, [R1+0x3ac] ;  /* 0x0003ac00010f7983 */ /* 0x000ee20000300800 */
[----:B------:R-:W4:Y:S01]  /*a44f0*/  LDL.LU R4, [R1+0x3c0] ;  /* 0x0003c00001047983 */ /* 0x000f220000300800 */
[----:B------:R-:W4:Y:S02]  /*a4500*/  LDL.LU R5, [R1+0x3c4] ;  /* 0x0003c40001057983 */ /* 0x000f240000300800 */
        /* <DEDUP_REMOVED lines=16> */
[----:B------:R0:W-:Y:S01]  /*a4610*/  STL.64 [R1+0x5de8], R22 ;  /* 0x005de81601007387 */ /* 0x0001e20000100a00 */
[----:B------:R-:W-:Y:S03]  /*a4620*/  STL.64 [R1+0x5de0], R20 ;  /* 0x005de01401007387 */ /* 0x000fe60000100a00 */
[----:B0-----:R-:W2:Y:S04]  /*a4630*/  LDL.64 R22, [R1+0x108] ;  /* 0x0001080001167983 */ /* 0x001ea80000100a00 */
[----:B--2---:R0:W-:Y:S04]  /*a4640*/  STL.64 [R1+0x5df8], R22 ;  /* 0x005df81601007387 */ /* 0x0041e80000100a00 */
[----:B0-----:R-:W2:Y:S04]  /*a4650*/  LDL.64 R22, [R1+0x118] ;  /* 0x0001180001167983 */ /* 0x001ea80000100a00 */
[----:B--2---:R0:W-:Y:S04]  /*a4660*/  STL.64 [R1+0x5e10], R22 ;  /* 0x005e101601007387 */ /* 0x0041e80000100a00 */
[----:B0-----:R-:W2:Y:S04]  /*a4670*/  LDL.64 R22, [R1+0x128] ;  /* 0x0001280001167983 */ /* 0x001ea80000100a00 */
[----:B--2---:R0:W-:Y:S04]  /*a4680*/  STL.64 [R1+0x5e30], R22 ;  /* 0x005e301601007387 */ /* 0x0041e80000100a00 */
[----:B0-----:R-:W2:Y:S01]  /*a4690*/  LDL.64 R22, [R1+0x138] ;  /* 0x0001380001167983 */ /* 0x001ea20000100a00 */
[----:B------:R0:W-:Y:S02]  /*a46a0*/  STL.64 [R1+0x5dd0], R6 ;  /* 0x005dd00601007387 */ /* 0x0001e40000100a00 */
[----:B----4-:R1:W-:Y:S01]  /*a46b0*/  STL.64 [R1+0x5dc8], R4 ;  /* 0x005dc80401007387 */ /* 0x0103e20000100a00 */
[----:B0-----:R-:W4:Y:S04]  /*a46c0*/  LDL.64 R6, [R1+0xf8] ;  /* 0x0000f80001067983 */ /* 0x001f280000100a00 */
[----:B----4-:R0:W-:Y:S01]  /*a46d0*/  STL.64 [R1+0x5df0], R6 ;  /* 0x005df00601007387 */ /* 0x0101e20000100a00 */
[----:B-1----:R-:W4:Y:S02]  /*a46e0*/  LDL.LU R4, [R1+0x3e0] ;  /* 0x0003e00001047983 */ /* 0x002f240000300800 */
[----:B------:R-:W4:Y:S01]  /*a46f0*/  LDL.LU R5, [R1+0x3e4] ;  /* 0x0003e40001057983 */ /* 0x000f220000300800 */
[----:B0-----:R-:W3:Y:S01]  /*a4700*/  LDL.LU R6, [R1+0x3e8] ;  /* 0x0003e80001067983 */ /* 0x001ee20000300800 */
[----:B------:R-:W3:Y:S01]  /*a4710*/  LDL.LU R7, [R1+0x3ec] ;  /* 0x0003ec0001077983 */ /* 0x000ee20000300800 */
[----:B--2---:R-:W-:Y:S02]  /*a4720*/  HMMA.16816.F32 R24, R8, R22, R24 ;  /* 0x000000160818723c */ /* 0x004fe40000001818 */
[----:B---3--:R-:W-:Y:S01]  /*a4730*/  STL.64 [R1+0x5e08], R6 ;  /* 0x005e080601007387 */ /* 0x008fe20000100a00 */
[----:B----4-:R0:W-:Y:S03]  /*a4740*/  STL.64 [R1+0x5e00], R4 ;  /* 0x005e000401007387 */ /* 0x0101e60000100a00 */
[----:B0-----:R-:W2:Y:S01]  /*a4750*/  LDL.LU R4, [R1+0x3f0] ;  /* 0x0003f00001047983 */ /* 0x001ea20000300800 */
[----:B------:R-:W2:Y:S02]  /*a4760*/  LDL.LU R5, [R1+0x3f4] ;  /* 0x0003f40001057983 */ /* 0x000ea40000300800 */
[----:B------:R-:W2:Y:S02]  /*a4770*/  LDL.LU R6, [R1+0x3f8] ;  /* 0x0003f80001067983 */ /* 0x000ea40000300800 */
[----:B------:R-:W2:Y:S01]  /*a4780*/  LDL.LU R7, [R1+0x3fc] ;  /* 0x0003fc0001077983 */ /* 0x000ea20000300800 */
[----:B------:R0:W-:Y:S01]  /*a4790*/  STL.64 [R1+0x5d88], R14 ;  /* 0x005d880e01007387 */ /* 0x0001e20000100a00 */
[----:B------:R1:W-:Y:S03]  /*a47a0*/  STL.64 [R1+0x5d80], R12 ;  /* 0x005d800c01007387 */ /* 0x0003e60000100a00 */
[----:B0-----:R-:W3:Y:S04]  /*a47b0*/  LDL R14, [R1+0x28] ;  /* 0x00002800010e7983 */ /* 0x001ee80000100800 */
[----:B------:R-:W3:Y:S04]  /*a47c0*/  LDL R15, [R1+0x2c] ;  /* 0x00002c00010f7983 */ /* 0x000ee80000100800 */
[----:B-1----:R-:W4:Y:S01]  /*a47d0*/  LDL R13, [R1+0x9dc] ;  /* 0x0009dc00010d7983 */ /* 0x002f220000100800 */
[----:B------:R-:W-:-:S02]  /*a47e0*/  IMAD.MOV.U32 R18, RZ, RZ, R22 ;  /* 0x000000ffff127224 */ /* 0x000fc400078e0016 */
[----:B------:R-:W-:Y:S02]  /*a47f0*/  IMAD.MOV.U32 R17, RZ, RZ, R23 ;  /* 0x000000ffff117224 */ /* 0x000fe400078e0017 */
[----:B------:R-:W-:Y:S01]  /*a4800*/  IMAD.MOV.U32 R28, RZ, RZ, R27 ;  /* 0x000000ffff1c7224 */ /* 0x000fe200078e001b */
[----:B---3--:R-:W-:Y:S01]  /*a4810*/  STL.64 [R1+0x5db8], R14 ;  /* 0x005db80e01007387 */ /* 0x008fe20000100a00 */
[----:B----4-:R0:W-:Y:S02]  /*a4820*/  STL [R1+0x5db0], R13 ;  /* 0x005db00d01007387 */ /* 0x0101e40000100800 */
[----:B------:R-:W3:Y:S01]  /*a4830*/  LDL.LU R12, [R1+0x240] ;  /* 0x00024000010c7983 */ /* 0x000ee20000300800 */
[----:B0-----:R-:W3:Y:S01]  /*a4840*/  LDL.LU R13, [R1+0x244] ;  /* 0x00024400010d7983 */ /* 0x001ee20000300800 */
[----:B------:R-:W3:Y:S02]  /*a4850*/  LDL.LU R14, [R1+0x248] ;  /* 0x00024800010e7983 */ /* 0x000ee40000300800 */
[----:B------:R-:W3:Y:S02]  /*a4860*/  LDL.LU R15, [R1+0x24c] ;  /* 0x00024c00010f7983 */ /* 0x000ee40000300800 */
[----:B------:R-:W4:Y:S01]  /*a4870*/  LDL.LU.64 R22, [R1+0x5e30] ;  /* 0x005e300001167983 */ /* 0x000f220000300a00 */
[----:B------:R-:W-:Y:S01]  /*a4880*/  STL.64 [R1+0x410], R24 ;  /* 0x0004101801007387 */ /* 0x000fe20000100a00 */
[----:B------:R0:W-:Y:S03]  /*a4890*/  STL [R1+0x418], R26 ;  /* 0x0004181a01007387 */ /* 0x0001e60000100800 */
[----:B0-----:R-:W4:Y:S01]  /*a48a0*/  LDL.LU.64 R26, [R1+0x5e28] ;  /* 0x005e2800011a7983 */ /* 0x001f220000300a00 */
        /* <DEDUP_REMOVED lines=9> */
[----:B------:R-:W2:Y:S02]  /*a4940*/  LDL.LU.64 R22, [R1+0x5e10] ;  /* 0x005e100001167983 */ /* 0x000ea40000300a00 */
[----:B------:R-:W-:Y:S01]  /*a4950*/  STL.64 [R1+0x5d98], R18 ;  /* 0x005d981201007387 */ /* 0x000fe20000100a00 */
[----:B------:R0:W-:Y:S04]  /*a4960*/  STL.64 [R1+0x5d90], R16 ;  /* 0x005d901001007387 */ /* 0x0001e80000100a00 */
[----:B0-----:R-:W3:Y:S01]  /*a4970*/  LDL.LU R16, [R1+0x3b0] ;  /* 0x0003b00001107983 */ /* 0x001ee20000300800 */
[----:B------:R-:W3:Y:S02]  /*a4980*/  LDL.LU R17, [R1+0x3b4] ;  /* 0x0003b40001117983 */ /* 0x000ee40000300800 */
[----:B------:R-:W3:Y:S02]  /*a4990*/  LDL.LU R18, [R1+0x3b8] ;  /* 0x0003b80001127983 */ /* 0x000ee40000300800 */
        /* <DEDUP_REMOVED lines=29> */
[C---:B--2---:R-:W-:Y:S11]  /*a4b70*/  HMMA.16816.F32 R4, R8.reuse, R22, R4 ;  /* 0x000000160804723c */ /* 0x044ff60000001804 */
[----:B------:R-:W-:Y:S11]  /*a4b80*/  @!UPT UIADD3 URZ, URZ, URZ, URZ ;  /* 0x0000003f3f3ff290 */ /* 0x000ff6000fffe03f */
[----:B------:R-:W-:Y:S01]  /*a4b90*/  @!UPT UIADD3 URZ, URZ, URZ, URZ ;  /* 0x0000003f3f3ff290 */ /* 0x000fe2000fffe03f */
[----:B------:R-:W-:Y:S01]  /*a4ba0*/  STL.64 [R1+0x3c0], R4 ;  /* 0x0003c00401007387 */ /* 0x000fe20000100a00 */
[----:B------:R0:W-:Y:S03]  /*a4bb0*/  STL.64 [R1+0x3c8], R6 ;  /* 0x0003c80601007387 */ /* 0x0001e60000100a00 */
[----:B0-----:R-:W3:Y:S01]  /*a4bc0*/  LDL.LU.64 R6, [R1+0x5dc0] ;  /* 0x005dc00001067983 */ /* 0x001ee20000300a00 */
[----:B------:R-:W-:Y:S01]  /*a4bd0*/  STL.64 [R1+0x5c78], R22 ;  /* 0x005c781601007387 */ /* 0x000fe20000100a00 */
[----:B---3--:R-:W-:Y:S02]  /*a4be0*/  HMMA.16816.F32 R8, R8, R6, R12 ;  /* 0x000000060808723c */ /* 0x008fe4000000180c */
[----:B------:R-:W2:Y:S01]  /*a4bf0*/  LDL.LU.64 R14, [R1+0x5db8] ;  /* 0x005db800010e7983 */ /* 0x000ea20000300a00 */
[----:B------:R-:W3:Y:S02]  /*a4c00*/  LDL.LU R13, [R1+0x5db0] ;  /* 0x005db000010d7983 */ /* 0x000ee40000300800 */
[----:B------:R-:W2:Y:S02]  /*a4c10*/  LDL.LU.64 R6, [R1+0x5da8] ;  /* 0x005da80001067983 */ /* 0x000ea40000300a00 */
[----:B------:R-:W2:Y:S11]  /*a4c20*/  LDL.LU.64 R4, [R1+0x5da0] ;  /* 0x005da00001047983 */ /* 0x000eb60000300a00 */
[----:B------:R-:W-:Y:S05]  /*a4c30*/  @!UPT UIADD3 URZ, URZ, URZ, URZ ;  /* 0x0000003f3f3ff290 */ /* 0x000fea000fffe03f */
[----:B------:R-:W-:Y:S01]  /*a4c40*/  STL.64 [R1+0x240], R8 ;  /* 0x0002400801007387 */ /* 0x000fe20000100a00 */
[----:B------:R-:W-:Y:S03]  /*a4c50*/  STL.64 [R1+0x248], R10 ;  /* 0x0002480a01007387 */ /* 0x000fe60000100a00 */
[----:B---3--:R-:W0:Y:S04]  /*a4c60*/  LDSM.16.MT88.4 R8, [R13+0x44800] ;  /* 0x044800000d08783b */ /* 0x008e280000004200 */
[----:B0-----:R0:W-:Y:S01]  /*a4c70*/  STL.64 [R1+0x5b68], R10 ;  /* 0x005b680a01007387 */ /* 0x0011e20000100a00 */
[----:B------:R-:W-:Y:S03]  /*a4c80*/  STL.64 [R1+0x5b60], R8 ;  /* 0x005b600801007387 */ /* 0x000fe60000100a00 */
[----:B0-----:R-:W3:Y:S01]  /*a4c90*/  LDL.LU.64 R10, [R1+0xd8] ;  /* 0x0000d800010a7983 */ /* 0x001ee20000300a00 */
[----:B--2---:R-:W-:Y:S03]  /*a4ca0*/  HMMA.16816.F32 R12, R4, R14, R16 ;  /* 0x0000000e040c723c */ /* 0x004fe60000001810 */
[----:B---3--:R0:W-:Y:S04]  /*a4cb0*/  STL.64 [R1+0x5c70], R10 ;  /* 0x005c700a01007387 */ /* 0x0081e80000100a00 */
[----:B0-----:R-:W2:Y:S01]  /*a4cc0*/  LDL R10, [R1+0x18] ;  /* 0x00001800010a7983 */ /* 0x001ea20000100800 */
[----:B------:R-:W3:Y:S02]  /*a4cd0*/  LDL.LU.64 R18, [R1+0x5d98] ;  /* 0x005d980001127983 */ /* 0x000ee40000300a00 */
[----:B------:R-:W2:Y:S02]  /*a4ce0*/  LDL.LU.64 R16, [R1+0x5d90] ;  /* 0x005d900001107983 */ /* 0x000ea40000300a00 */
[----:B------:R-:W-:-:S11]  /*a4cf0*/  IMAD.MOV.U32 R11, RZ, RZ, R29 ;  /* 0x000000ffff0b7224 */ /* 0x000fd600078e001d */
[----:B------:R-:W-:Y:S01]  /*a4d00*/  STL.64 [R1+0x3b0], R12 ;  /* 0x0003b00c01007387 */ /* 0x000fe20000100a00 */
[----:B------:R0:W-:Y:S02]  /*a4d10*/  STL [R1+0x3b8], R14 ;  /* 0x0003b80e01007387 */ /* 0x0001e40000100800 */
[----:B------:R-:W-:Y:S02]  /*a4d20*/  IMAD.MOV.U32 R29, RZ, RZ, R15 ;  /* 0x000000ffff1d7224 */ /* 0x000fe400078e000f */
[----:B0-----:R-:W2:Y:S01]  /*a4d30*/  LDL.LU.64 R14, [R1+0x5d88] ;  /* 0x005d8800010e7983 */ /* 0x001ea20000300a00 */
[----:B------:R-:W2:Y:S02]  /*a4d40*/  LDL.LU.64 R12, [R1+0x5d80] ;  /* 0x005d8000010c7983 */ /* 0x000ea40000300a00 */
[----:B------:R-:W-:Y:S02]  /*a4d50*/  STL [R1+0x5920], R29 ;  /* 0x0059201d01007387 */ /* 0x000fe40000100800 */
[----:B------:R-:W-:-:S02]  /*a4d60*/  IMAD.MOV.U32 R22, RZ, RZ, R21 ;  /* 0x000000ffff167224 */ /* 0x000fc400078e0015 */
[----:B------:R-:W-:Y:S01]  /*a4d70*/  IMAD.MOV.U32 R23, RZ, RZ, R20 ;  /* 0x000000ffff177224 */ /* 0x000fe200078e0014 */
[----:B--2---:R-:W-:Y:S01]  /*a4d80*/  HMMA.16816.F32 R8, R4, R10, R12 ;  /* 0x0000000a0408723c */ /* 0x004fe2000000180c */
[----:B------:R-:W2:Y:S01]  /*a4d90*/  LDL.LU.64 R14, [R1+0x5d78] ;  /* 0x005d7800010e7983 */ /* 0x000ea20000300a00 */
[----:B------:R-:W2:Y:S11]  /*a4da0*/  LDL.LU.64 R12, [R1+0x5d70] ;  /* 0x005d7000010c7983 */ /* 0x000eb60000300a00 */
[----:B------:R-:W-:Y:S10]  /*a4db0*/  @!UPT UIADD3 URZ, URZ, URZ, URZ ;  /* 0x0000003f3f3ff290 */ /* 0x000ff4000fffe03f */
[----:B------:R0:W-:Y:S01]  /*a4dc0*/  STL.64 [R1+0x3a0], R8 ;  /* 0x0003a00801007387 */ /* 0x0001e20000100a00 */
[----:B------:R1:W-:Y:S02]  /*a4dd0*/  STL.64 [R1+0x3a8], R10 ;  /* 0x0003a80a01007387 */ /* 0x0003e40000100a00 */
[----:B------:R1:W-:Y:S01]  /*a4de0*/  STL.64 [R1+0x5c90], R22 ;  /* 0x005c901601007387 */ /* 0x0003e20000100a00 */
[----:B0-----:R-:W2:Y:S01]  /*a4df0*/  LDL.LU R8, [R1+0x2d0] ;  /* 0x0002d00001087983 */ /* 0x001ea20000300800 */
[----:B------:R-:W2:Y:S02]  /*a4e00*/  LDL.LU R9, [R1+0x2d4] ;  /* 0x0002d40001097983 */ /* 0x000ea40000300800 */
[----:B-1----:R-:W2:Y:S02]  /*a4e10*/  LDL.LU R10, [R1+0x2d8] ;  /* 0x0002d800010a7983 */ /* 0x002ea40000300800 */
[----:B------:R-:W2:Y:S01]  /*a4e20*/  LDL.LU R11, [R1+0x2dc] ;  /* 0x0002dc00010b7983 */ /* 0x000ea20000300800 */
[----:B------:R-:W2:Y:S01]  /*a4e30*/  LDL.LU R20, [R1+0x2f0] ;  /* 0x0002f00001147983 */ /* 0x000ea20000300800 */
[----:B------:R-:W2:Y:S02]  /*a4e40*/  LDL.LU R21, [R1+0x2f4] ;  /* 0x0002f40001157983 */ /* 0x000ea40000300800 */
[----:B------:R-:W2:Y:S02]  /*a4e50*/  LDL.LU R22, [R1+0x2f8] ;  /* 0x0002f80001167983 */ /* 0x000ea40000300800 */
[----:B------:R-:W2:Y:S02]  /*a4e60*/  LDL.LU R23, [R1+0x2fc] ;  /* 0x0002fc0001177983 */ /* 0x000ea40000300800 */
[----:B--2---:R0:W-:Y:S01]  /*a4e70*/  STL.64 [R1+0x5ca0], R22 ;  /* 0x005ca01601007387 */ /* 0x0041e20000100a00 */
[----:B------:R-:W-:Y:S02]  /*a4e80*/  STL.64 [R1+0x5c98], R20 ;  /* 0x005c981401007387 */ /* 0x000fe40000100a00 */
[----:B0-----:R-:W-:-:S02]  /*a4e90*/  IMAD.MOV.U32 R22, RZ, RZ, R28 ;  /* 0x000000ffff167224 */ /* 0x001fc400078e001c */
[----:B------:R-:W-:-:S05]  /*a4ea0*/  IMAD.MOV.U32 R23, RZ, RZ, R27 ;  /* 0x000000ffff177224 */ /* 0x000fca00078e001b */
[----:B------:R0:W-:Y:S02]  /*a4eb0*/  STL.64 [R1+0x5cb8], R22 ;  /* 0x005cb81601007387 */ /* 0x0001e40000100a00 */
[----:B0-----:R-:W-:Y:S02]  /*a4ec0*/  IMAD.MOV.U32 R22, RZ, RZ, R26 ;  /* 0x000000ffff167224 */ /* 0x001fe400078e001a */
[----:B---3--:R-:W-:-:S05]  /*a4ed0*/  IMAD.MOV.U32 R23, RZ, RZ, R19 ;  /* 0x000000ffff177224 */ /* 0x008fca00078e0013 */
[----:B------:R-:W-:Y:S01]  /*a4ee0*/  STL.64 [R1+0x5cd0], R22 ;  /* 0x005cd01601007387 */ /* 0x000fe20000100a00 */
[----:B------:R-:W-:Y:S02]  /*a4ef0*/  STL.64 [R1+0x5c88], R10 ;  /* 0x005c880a01007387 */ /* 0x000fe40000100a00 */
[----:B------:R0:W-:Y:S02]  /*a4f00*/  STL.64 [R1+0x5c80], R8 ;  /* 0x005c800801007387 */ /* 0x0001e40000100a00 */
        /* <DEDUP_REMOVED lines=32> */
[----:B------:R-:W2:Y:S02]  /*a5110*/  LDL.LU R17, [R1+0x384] ;  /* 0x0003840001117983 */ /* 0x000ea40000300800 */
[----:B------:R-:W2:Y:S02]  /*a5120*/  LDL.LU R18, [R1+0x388] ;  /* 0x0003880001127983 */ /* 0x000ea40000300800 */
[----:B------:R-:W2:Y:S02]  /*a5130*/  LDL.LU R19, [R1+0x38c] ;  /* 0x00038c0001137983 */ /* 0x000ea40000300800 */
[----:B------:R-:W-:-:S02]  /*a5140*/  IMAD.MOV.U32 R22, RZ, RZ, R12 ;  /* 0x000000ffff167224 */ /* 0x000fc400078e000c */
[----:B------:R-:W-:Y:S01]  /*a5150*/  IMAD.MOV.U32 R23, RZ, RZ, R3 ;  /* 0x000000ffff177224 */ /* 0x000fe200078e0003 */
[----:B--2---:R-:W-:Y:S01]  /*a5160*/  STL.64 [R1+0x5d68], R18 ;  /* 0x005d681201007387 */ /* 0x004fe20000100a00 */
[----:B------:R0:W-:Y:S03]  /*a5170*/  STL.64 [R1+0x5d60], R16 ;  /* 0x005d601001007387 */ /* 0x0001e60000100a00 */
        /* <DEDUP_REMOVED lines=8> */
[----:B------:R0:W-:Y:S01]  /*a5200*/  STL.64 [R1+0x5d30], R22 ;  /* 0x005d301601007387 */ /* 0x0001e20000100a00 */
[----:B------:R-:W2:Y:S02]  /*a5210*/  LDL.LU R20, [R1+0x360] ;  /* 0x0003600001147983 */ /* 0x000ea40000300800 */
[----:B------:R-:W2:Y:S01]  /*a5220*/  LDL.LU R21, [R1+0x364] ;  /* 0x0003640001157983 */ /* 0x000ea20000300800 */
[----:B0-----:R-:W2:Y:S01]  /*a5230*/  LDL.LU R22, [R1+0x368] ;  /* 0x0003680001167983 */ /* 0x001ea20000300800 */
[----:B------:R-:W2:Y:S02]  /*a5240*/  LDL.LU R23, [R1+0x36c] ;  /* 0x00036c0001177983 */ /* 0x000ea40000300800 */
[----:B---3--:R-:W-:Y:S02]  /*a5250*/  STL.64 [R1+0x5cf8], R10 ;  /* 0x005cf80a01007387 */ /* 0x008fe40000100a00 */
[----:B------:R0:W-:Y:S02]  /*a5260*/  STL.64 [R1+0x5cf0], R8 ;  /* 0x005cf00801007387 */ /* 0x0001e40000100a00 */
[----:B0-----:R-:W3:Y:S01]  /*a5270*/  LDL.LU R8, [R1+0x330] ;  /* 0x0003300001087983 */ /* 0x001ee20000300800 */
[----:B------:R-:W3:Y:S02]  /*a5280*/  LDL.LU R9, [R1+0x334] ;  /* 0x0003340001097983 */ /* 0x000ee40000300800 */
[----:B------:R-:W2:Y:S02]  /*a5290*/  LDL.LU R10, [R1+0x338] ;  /* 0x00033800010a7983 */ /* 0x000ea40000300800 */
[----:B------:R-:W2:Y:S02]  /*a52a0*/  LDL.LU R11, [R1+0x33c] ;  /* 0x00033c00010b7983 */ /* 0x000ea40000300800 */
[----:B----4-:R-:W-:-:S02]  /*a52b0*/  IMAD.MOV.U32 R26, RZ, RZ, R25 ;  /* 0x000000ffff1a7224 */ /* 0x010fc400078e0019 */
[----:B------:R-:W-:Y:S01]  /*a52c0*/  IMAD.MOV.U32 R27, RZ, RZ, R24 ;  /* 0x000000ffff1b7224 */ /* 0x000fe200078e0018 */
[----:B--2---:R-:W-:Y:S01]  /*a52d0*/  STL.64 [R1+0x5d10], R10 ;  /* 0x005d100a01007387 */ /* 0x004fe20000100a00 */
[----:B---3--:R0:W-:Y:S03]  /*a52e0*/  STL.64 [R1+0x5d08], R8 ;  /* 0x005d080801007387 */ /* 0x0081e60000100a00 */
[----:B0-----:R-:W2:Y:S01]  /*a52f0*/  LDL.LU R8, [R1+0x340] ;  /* 0x0003400001087983 */ /* 0x001ea20000300800 */
[----:B------:R-:W2:Y:S02]  /*a5300*/  LDL.LU R9, [R1+0x344] ;  /* 0x0003440001097983 */ /* 0x000ea40000300800 */
[----:B------:R-:W3:Y:S02]  /*a5310*/  LDL.LU R10, [R1+0x348] ;  /* 0x00034800010a7983 */ /* 0x000ee40000300800 */
[----:B------:R-:W3:Y:S01]  /*a5320*/  LDL.LU R11, [R1+0x34c] ;  /* 0x00034c00010b7983 */ /* 0x000ee20000300800 */
[C---:B------:R-:W-:Y:S11]  /*a5330*/  HMMA.16816.F32 R24, R4.reuse, R26, R16 ;  /* 0x0000001a0418723c */ /* 0x040ff60000001810 */
[----:B------:R-:W-:Y:S11]  /*a5340*/  @!UPT UIADD3 URZ, URZ, URZ, URZ ;  /* 0x0000003f3f3ff290 */ /* 0x000ff6000fffe03f */
[----:B------:R-:W-:Y:S02]  /*a5350*/  @!UPT UIADD3 URZ, URZ, URZ, URZ ;  /* 0x0000003f3f3ff290 */ /* 0x000fe4000fffe03f */
[----:B------:R-:W-:Y:S01]  /*a5360*/  IMAD.MOV.U32 R29, RZ, RZ, R27 ;  /* 0x000000ffff1d7224 */ /* 0x000fe200078e001b */
        /* <DEDUP_REMOVED lines=9> */
[----:B------:R0:W-:Y:S02]  /*a5400*/  STL [R1+0x398], R26 ;  /* 0x0003981a01007387 */ /* 0x0001e40000100800 */
[----:B0-----:R-:W3:Y:S01]  /*a5410*/  LDL.LU.64 R26, [R1+0x5d58] ;  /* 0x005d5800011a7983 */ /* 0x001ee20000300a00 */
[----:B------:R-:W-:Y:S01]  /*a5420*/  STL [R1+0x5938], R29 ;  /* 0x0059381d01007387 */ /* 0x000fe20000100800 */
[C---:B---3--:R-:W-:Y:S11]  /*a5430*/  HMMA.16816.F32 R16, R4.reuse, R26, R16 ;  /* 0x0000001a0410723c */ /* 0x048ff60000001810 */
[----:B------:R-:W-:Y:S11]  /*a5440*/  @!UPT UIADD3 URZ, URZ, URZ, URZ ;  /* 0x0000003f3f3ff290 */ /* 0x000ff6000fffe03f */
[----:B------:R-:W-:Y:S01]  /*a5450*/  @!UPT UIADD3 URZ, URZ, URZ, URZ ;  /* 0x0000003f3f3ff290 */ /* 0x000fe2000fffe03f */
[----:B------:R-:W-:Y:S01]  /*a5460*/  STL.64 [R1+0x380], R16 ;  /* 0x0003801001007387 */ /* 0x000fe20000100a00 */
[----:B------:R0:W-:Y:S03]  /*a5470*/  STL.64 [R1+0x388], R18 ;  /* 0x0003881201007387 */ /* 0x0001e60000100a00 */
[----:B0-----:R-:W3:Y:S01]  /*a5480*/  LDL.LU.64 R18, [R1+0x5d50] ;  /* 0x005d500001127983 */ /* 0x001ee20000300a00 */
[----:B------:R-:W4:Y:S02]  /*a5490*/  LDL.LU.64 R16, [R1+0x5d48] ;  /* 0x005d480001107983 */ /* 0x000f240000300a00 */
[----:B------:R-:W-:Y:S01]  /*a54a0*/  STL.64 [R1+0x5c40], R26 ;  /* 0x005c401a01007387 */ /* 0x000fe20000100a00 */
[C---:B---3--:R-:W-:Y:S11]  /*a54b0*/  HMMA.16816.F32 R12, R4.reuse, R18, R12 ;  /* 0x00000012040c723c */ /* 0x048ff6000000180c */
[----:B------:R-:W-:Y:S11]  /*a54c0*/  @!UPT UIADD3 URZ, URZ, URZ, URZ ;  /* 0x0000003f3f3ff290 */ /* 0x000ff6000fffe03f */
[----:B------:R-:W-:Y:S01]  /*a54d0*/  @!UPT UIADD3 URZ, URZ, URZ, URZ ;  /* 0x0000003f3f3ff290 */ /* 0x000fe2000fffe03f */
[----:B------:R-:W-:Y:S01]  /*a54e0*/  STL.64 [R1+0x370], R12 ;  /* 0x0003700c01007387 */ /* 0x000fe20000100a00 */
[----:B------:R0:W-:Y:S03]  /*a54f0*/  STL.64 [R1+0x378], R14 ;  /* 0x0003780e01007387 */ /* 0x0001e60000100a00 */
[----:B0-----:R-:W3:Y:S01]  /*a5500*/  LDL.LU.64 R14, [R1+0x5d40] ;  /* 0x005d4000010e7983 */ /* 0x001ee20000300a00 */
[----:B------:R-:W2:Y:S02]  /*a5510*/  LDL.LU.64 R12, [R1+0x5d38] ;  /* 0x005d3800010c7983 */ /* 0x000ea40000300a00 */
[----:B------:R0:W-:Y:S02]  /*a5520*/  STL.64 [R1+0x5c38], R18 ;  /* 0x005c381201007387 */ /* 0x0001e40000100a00 */
[----:B----4-:R-:W-:Y:S01]  /*a5530*/  STL.64 [R1+0x5c30], R16 ;  /* 0x005c301001007387 */ /* 0x010fe20000100a00 */
[----:B0-----:R-:W4:Y:S01]  /*a5540*/  LDL.LU.64 R18, [R1+0x28] ;  /* 0x0000280001127983 */ /* 0x001f220000300a00 */
[C---:B---3--:R-:W-:Y:S11]  /*a5550*/  HMMA.16816.F32 R20, R4.reuse, R14, R20 ;  /* 0x0000000e0414723c */ /* 0x048ff60000001814 */
[----:B------:R-:W-:Y:S11]  /*a5560*/  @!UPT UIADD3 URZ, URZ, URZ, URZ ;  /* 0x0000003f3f3ff290 */ /* 0x000ff6000fffe03f */
[----:B------:R-:W-:Y:S01]  /*a5570*/  @!UPT UIADD3 URZ, URZ, URZ, URZ ;  /* 0x0000003f3f3ff290 */ /* 0x000fe2000fffe03f */
[----:B------:R-:W-:Y:S01]  /*a5580*/  STL.64 [R1+0x360], R20 ;  /* 0x0003601401007387 */ /* 0x000fe20000100a00 */
[----:B------:R0:W-:Y:S03]  /*a5590*/  STL.64 [R1+0x368], R22 ;  /* 0x0003681601007387 */ /* 0x0001e60000100a00 */
[----:B0-----:R-:W3:Y:S01]  /*a55a0*/  LDL.LU.64 R22, [R1+0x5d30] ;  /* 0x005d300001167983 */ /* 0x001ee20000300a00 */
[----:B------:R-:W-:Y:S02]  /*a55b0*/  STL.64 [R1+0x5c28], R14 ;  /* 0x005c280e01007387 */ /* 0x000fe40000100a00 */
[----:B--2---:R0:W-:Y:S02]  /*a55c0*/  STL.64 [R1+0x5c20], R12 ;  /* 0x005c200c01007387 */ /* 0x0041e40000100a00 */
[----:B0-----:R-:W4:Y:S01]  /*a55d0*/  LDL.LU R12, [R1+0x220] ;  /* 0x00022000010c7983 */ /* 0x001f220000300800 */
[----:B------:R-:W4:Y:S02]  /*a55e0*/  LDL.LU R13, [R1+0x224] ;  /* 0x00022400010d7983 */ /* 0x000f240000300800 */
[----:B------:R-:W4:Y:S02]  /*a55f0*/  LDL.LU R14, [R1+0x228] ;  /* 0x00022800010e7983 */ /* 0x000f240000300800 */
[----:B------:R-:W4:Y:S01]  /*a5600*/  LDL.LU R15, [R1+0x22c] ;  /* 0x00022c00010f7983 */ /* 0x000f220000300800 */
        /* <DEDUP_REMOVED lines=36> */
[----:B------:R-:W2:Y:S01]  /*a5850*/  LDL.LU.64 R10, [R1+0x5cb0] ;  /* 0x005cb000010a7983 */ /* 0x000ea20000300a00 */
[----:B------:R-:W2:Y:S11]  /*a5860*/  LDL.LU.64 R8, [R1+0x5ca8] ;  /* 0x005ca80001087983 */ /* 0x000eb60000300a00 */
[----:B------:R-:W-:Y:S09]  /*a5870*/  @!UPT UIADD3 URZ, URZ, URZ, URZ ;  /* 0x0000003f3f3ff290 */ /* 0x000ff2000fffe03f */
[----:B------:R-:W-:Y:S01]  /*a5880*/  STL.64 [R1+0x300], R20 ;  /* 0x0003001401007387 */ /* 0x000fe20000100a00 */
[----:B------:R0:W-:Y:S03]  /*a5890*/  STL.64 [R1+0x308], R22 ;  /* 0x0003081601007387 */ /* 0x0001e60000100a00 */
[----:B0-----:R-:W3:Y:S01]  /*a58a0*/  LDL.LU.64 R22, [R1+0x5ca0] ;  /* 0x005ca00001167983 */ /* 0x001ee20000300a00 */
[----:B------:R-:W3:Y:S02]  /*a58b0*/  LDL.LU.64 R20, [R1+0x5c98] ;  /* 0x005c980001147983 */ /* 0x000ee40000300a00 */
[----:B------:R-:W-:Y:S02]  /*a58c0*/  IMAD.MOV.U32 R26, RZ, RZ, R2 ;  /* 0x000000ffff1a7224 */ /* 0x000fe400078e0002 */
[----:B------:R-:W-:-:S07]  /*a58d0*/  IMAD.MOV.U32 R27, RZ, RZ, R0 ;  /* 0x000000ffff1b7224 */ /* 0x000fce00078e0000 */
[C---:B---3--:R-:W-:Y:S01]  /*a58e0*/  HMMA.16816.F32 R24, R4.reuse, R26, R20 ;  /* 0x0000001a0418723c */ /* 0x048fe20000001814 */
[----:B------:R-:W2:Y:S11]  /*a58f0*/  LDL.LU.64 R22, [R1+0x5c90] ;  /* 0x005c900001167983 */ /* 0x000eb60000300a00 */
[----:B------:R-:W-:Y:S11]  /*a5900*/  @!UPT UIADD3 URZ, URZ, URZ, URZ ;  /* 0x0000003f3f3ff290 */ /* 0x000ff6000fffe03f */
[----:B------:R-:W-:Y:S01]  /*a5910*/  STL.64 [R1+0x2f0], R24 ;  /* 0x0002f01801007387 */ /* 0x000fe20000100a00 */
[----:B------:R0:W-:Y:S03]  /*a5920*/  STL.64 [R1+0x2f8], R26 ;  /* 0x0002f81a01007387 */ /* 0x0001e60000100a00 */
[----:B0-----:R-:W3:Y:S01]  /*a5930*/  LDL.LU.64 R26, [R1+0x8] ;  /* 0x00000800011a7983 */ /* 0x001ee20000300a00 */
[C---:B--2---:R-:W-:Y:S03]  /*a5940*/  HMMA.16816.F32 R20, R4.reuse, R22, R8 ;  /* 0x000000160414723c */ /* 0x044fe60000001808 */
[----:B---3--:R0:W-:Y:S01]  /*a5950*/  STL.64 [R1+0x5c58], R26 ;  /* 0x005c581a01007387 */ /* 0x0081e20000100a00 */
[----:B------:R-:W2:Y:S02]  /*a5960*/  LDL.LU R24, [R1+0x230] ;  /* 0x0002300001187983 */ /* 0x000ea40000300800 */
[----:B------:R-:W2:Y:S01]  /*a5970*/  LDL.LU R25, [R1+0x234] ;  /* 0x0002340001197983 */ /* 0x000ea20000300800 */
[----:B0-----:R-:W2:Y:S01]  /*a5980*/  LDL.LU R26, [R1+0x238] ;  /* 0x00023800011a7983 */ /* 0x001ea20000300800 */
[----:B------:R-:W2:Y:S02]  /*a5990*/  LDL.LU R27, [R1+0x23c] ;  /* 0x00023c00011b7983 */ /* 0x000ea40000300800 */
[----:B------:R-:W3:Y:S02]  /*a59a0*/  LDL.LU.64 R10, [R1+0x5c88] ;  /* 0x005c8800010a7983 */ /* 0x000ee40000300a00 */
[----:B------:R-:W3:Y:S11]  /*a59b0*/  LDL.LU.64 R8, [R1+0x5c80] ;  /* 0x005c800001087983 */ /* 0x000ef60000300a00 */
[----:B------:R-:W-:Y:S01]  /*a59c0*/  STL.64 [R1+0x2e0], R20 ;  /* 0x0002e01401007387 */ /* 0x000fe20000100a00 */
[----:B------:R0:W-:Y:S03]  /*a59d0*/  STL.64 [R1+0x2e8], R22 ;  /* 0x0002e81601007387 */ /* 0x0001e60000100a00 */
[----:B0-----:R-:W3:Y:S02]  /*a59e0*/  LDL.LU.64 R22, [R1+0x5c78] ;  /* 0x005c780001167983 */ /* 0x001ee40000300a00 */
[C---:B---3--:R-:W-:Y:S02]  /*a59f0*/  HMMA.16816.F32 R20, R4.reuse, R22, R8 ;  /* 0x000000160414723c */ /* 0x048fe40000001808 */
[----:B------:R-:W2:Y:S11]  /*a5a00*/  LDL.LU.64 R10, [R1+0x5c70] ;  /* 0x005c7000010a7983 */ /* 0x000eb60000300a00 */
[----:B------:R-:W-:Y:S10]  /*a5a10*/  @!UPT UIADD3 URZ, URZ, URZ, URZ ;  /* 0x0000003f3f3ff290 */ /* 0x000ff4000fffe03f */
[----:B------:R-:W-:Y:S01]  /*a5a20*/  STL.64 [R1+0x2d0], R20 ;  /* 0x0002d01401007387 */ /* 0x000fe20000100a00 */
[----:B------:R0:W-:Y:S03]  /*a5a30*/  STL.64 [R1+0x2d8], R22 ;  /* 0x0002d81601007387 */ /* 0x0001e60000100a00 */
[----:B0-----:R-:W4:Y:S01]  /*a5a40*/  LDL.LU.64 R22, [R1+0x5c68] ;  /* 0x005c680001167983 */ /* 0x001f220000300a00 */
[----:B------:R-:W4:Y:S01]  /*a5a50*/  LDL.LU.64 R20, [R1+0x5c60] ;  /* 0x005c600001147983 */ /* 0x000f220000300a00 */
[----:B--2---:R-:W-:Y:S02]  /*a5a60*/  HMMA.16816.F32 R4, R4, R10, R24 ;  /* 0x0000000a0404723c */ /* 0x004fe40000001818 */
[----:B------:R-:W2:Y:S01]  /*a5a70*/  LDL.LU.64 R26, [R1+0x18] ;  /* 0x00001800011a7983 */ /* 0x000ea20000300a00 */
[----:B------:R-:W-:Y:S11]  /*a5a80*/  STL.64 [R1+0x5b78], R10 ;  /* 0x005b780a01007387 */ /* 0x000ff60000100a00 */
[----:B------:R-:W-:Y:S09]  /*a5a90*/  @!UPT UIADD3 URZ, URZ, URZ, URZ ;  /* 0x0000003f3f3ff290 */ /* 0x000ff2000fffe03f */
[----:B------:R-:W-:Y:S01]  /*a5aa0*/  STL.64 [R1+0x230], R4 ;  /* 0x0002300401007387 */ /* 0x000fe20000100a00 */
[----:B------:R0:W-:Y:S03]  /*a5ab0*/  STL.64 [R1+0x238], R6 ;  /* 0x0002380601007387 */ /* 0x0001e60000100a00 */
[----:B0-----:R-:W3:Y:S04]  /*a5ac0*/  LDL R7, [R1+0x36c0] ;  /* 0x0036c00001077983 */ /* 0x001ee80000100800 */
[----:B---3--:R4:W-:Y:S02]  /*a5ad0*/  STL [R1+0x5bf0], R7 ;  /* 0x005bf00701007387 */ /* 0x0089e40000100800 */
[C---:B----4-:R-:W-:Y:S11]  /*a5ae0*/  HMMA.16816.F32 R4, R20.reuse, R18, R12 ;  /* 0x000000121404723c */ /* 0x050ff6000000180c */
[----:B------:R-:W-:Y:S11]  /*a5af0*/  @!UPT UIADD3 URZ, URZ, URZ, URZ ;  /* 0x0000003f3f3ff290 */ /* 0x000ff6000fffe03f */
[----:B------:R-:W-:Y:S01]  /*a5b00*/  @!UPT UIADD3 URZ, URZ, URZ, URZ ;  /* 0x0000003f3f3ff290 */ /* 0x000fe2000fffe03f */
[----:B------:R-:W-:Y:S01]  /*a5b10*/  STL.64 [R1+0x220], R4 ;  /* 0x0002200401007387 */ /* 0x000fe20000100a00 */
[----:B------:R-:W-:Y:S02]  /*a5b20*/  STL.64 [R1+0x228], R6 ;  /* 0x0002280601007387 */ /* 0x000fe40000100a00 */
[----:B------:R-:W3:Y:S02]  /*a5b30*/  LDL.LU R12, [R1+0x1e0] ;  /* 0x0001e000010c7983 */ /* 0x000ee40000300800 */
[----:B------:R-:W3:Y:S01]  /*a5b40*/  LDL.LU R13, [R1+0x1e4] ;  /* 0x0001e400010d7983 */ /* 0x000ee20000300800 */
[----:B------:R-:W4:Y:S01]  /*a5b50*/  LDL.LU R14, [R1+0x1e8] ;  /* 0x0001e800010e7983 */ /* 0x000f220000300800 */
[----:B------:R-:W4:Y:S02]  /*a5b60*/  LDL.LU R15, [R1+0x1ec] ;  /* 0x0001ec00010f7983 */ /* 0x000f240000300800 */
[----:B------:R-:W-:Y:S02]  /*a5b70*/  IMAD.MOV.U32 R9, RZ, RZ, R18 ;  /* 0x000000ffff097224 */ /* 0x000fe400078e0012 */
[----:B------:R-:W-:Y:S01]  /*a5b80*/  IMAD.MOV.U32 R8, RZ, RZ, R19 ;  /* 0x000000ffff087224 */ /* 0x000fe200078e0013 */
        /* <DEDUP_REMOVED lines=10> */
[----:B------:R-:W2:Y:S04]  /*a5c30*/  LDL.LU.64 R6, [R1+0x158] ;  /* 0x0001580001067983 */ /* 0x000ea80000300a00 */
[----:B--2---:R0:W-:Y:S04]  /*a5c40*/  STL.64 [R1+0x5c00], R6 ;  /* 0x005c000601007387 */ /* 0x0041e80000100a00 */
[----:B0-----:R-:W2:Y:S04]  /*a5c50*/  LDL.LU.64 R6, [R1+0x38] ;  /* 0x0000380001067983 */ /* 0x001ea80000300a00 */
[----:B--2---:R0:W-:Y:S01]  /*a5c60*/  STL.64 [R1+0x5c18], R6 ;  /* 0x005c180601007387 */ /* 0x0041e20000100a00 */
[----:B------:R-:W2:Y:S02]  /*a5c70*/  LDL.LU R4, [R1+0x1d0] ;  /* 0x0001d00001047983 */ /* 0x000ea40000300800 */
[----:B------:R-:W2:Y:S01]  /*a5c80*/  LDL.LU R5, [R1+0x1d4] ;  /* 0x0001d40001057983 */ /* 0x000ea20000300800 */
[----:B0-----:R-:W2:Y:S01]  /*a5c90*/  LDL.LU R6, [R1+0x1d8] ;  /* 0x0001d80001067983 */ /* 0x001ea20000300800 */
[----:B------:R-:W2:Y:S02]  /*a5ca0*/  LDL.LU R7, [R1+0x1dc] ;  /* 0x0001dc0001077983 */ /* 0x000ea40000300800 */
[----:B------:R0:W-:Y:S02]  /*a5cb0*/  STL [R1+0x5bd0], R8 ;  /* 0x005bd00801007387 */ /* 0x0001e40000100800 */
[----:B------:R1:W-:Y:S01]  /*a5cc0*/  STL [R1+0x5bcc], R9 ;  /* 0x005bcc0901007387 */ /* 0x0003e20000100800 */
[----:B0-----:R-:W2:Y:S01]  /*a5cd0*/  LDL.LU R8, [R1+0x210] ;  /* 0x0002100001087983 */ /* 0x001ea20000300800 */
[----:B-1----:R-:W2:Y:S02]  /*a5ce0*/  LDL.LU R9, [R1+0x214] ;  /* 0x0002140001097983 */ /* 0x002ea40000300800 */
[----:B------:R-:W2:Y:S02]  /*a5cf0*/  LDL.LU R10, [R1+0x218] ;  /* 0x00021800010a7983 */ /* 0x000ea40000300800 */
[----:B------:R-:W2:Y:S02]  /*a5d00*/  LDL.LU R11, [R1+0x21c] ;  /* 0x00021c00010b7983 */ /* 0x000ea40000300800 */
[C---:B--2---:R-:W-:Y:S11]  /*a5d10*/  HMMA.16816.F32 R8, R20.reuse, R26, R8 ;  /* 0x0000001a1408723c */ /* 0x044ff60000001808 */
[----:B------:R-:W-:Y:S11]  /*a5d20*/  @!UPT UIADD3 URZ, URZ, URZ, URZ ;  /* 0x0000003f3f3ff290 */ /* 0x000ff6000fffe03f */
[----:B------:R-:W-:Y:S01]  /*a5d30*/  @!UPT UIADD3 URZ, URZ, URZ, URZ ;  /* 0x0000003f3f3ff290 */ /* 0x000fe2000fffe03f */
[----:B------:R-:W-:Y:S01]  /*a5d40*/  STL.64 [R1+0x210], R8 ;  /* 0x0002100801007387 */ /* 0x000fe20000100a00 */
[----:B------:R0:W-:Y:S02]  /*a5d50*/  STL.64 [R1+0x218], R10 ;  /* 0x0002180a01007387 */ /* 0x0001e40000100a00 */
[----:B0-----:R-:W-:Y:S02]  /*a5d60*/  IMAD.MOV.U32 R11, RZ, RZ, R26 ;  /* 0x000000ffff0b7224 */ /* 0x001fe400078e001a */
[----:B------:R-:W-:Y:S02]  /*a5d70*/  IMAD.MOV.U32 R10, RZ, RZ, R27 ;  /* 0x000000ffff0a7224 */ /* 0x000fe400078e001b */
[----:B------:R-:W3:Y:S02]  /*a5d80*/  LDL.LU.64 R26, [R1+0x5c58] ;  /* 0x005c5800011a7983 */ /* 0x000ee40000300a00 */
[----:B---3--:R-:W-:Y:S01]  /*a5d90*/  HMMA.16816.F32 R12, R20, R26, R12 ;  /* 0x0000001a140c723c */ /* 0x008fe2000000180c */
        /* <DEDUP_REMOVED lines=8> */
[----:B------:R0:W-:Y:S01]  /*a5e20*/  STL.64 [R1+0x5be0], R10 ;  /* 0x005be00a01007387 */ /* 0x0001e20000100a00 */
[----:B------:R1:W-:Y:S04]  /*a5e30*/  STL.64 [R1+0x5bd8], R8 ;  /* 0x005bd80801007387 */ /* 0x0003e80000100a00 */
[----:B0-----:R-:W3:Y:S04]  /*a5e40*/  LDL.LU.64 R10, [R1+0x148] ;  /* 0x00014800010a7983 */ /* 0x001ee80000300a00 */
[----:B---3--:R0:W-:Y:S01]  /*a5e50*/  STL.64 [R1+0x5bf8], R10 ;  /* 0x005bf80a01007387 */ /* 0x0081e20000100a00 */
[----:B-1----:R-:W3:Y:S02]  /*a5e60*/  LDL.LU R8, [R1+0x1b0] ;  /* 0x0001b00001087983 */ /* 0x002ee40000300800 */
[----:B------:R-:W3:Y:S01]  /*a5e70*/  LDL.LU R9, [R1+0x1b4] ;  /* 0x0001b40001097983 */ /* 0x000ee20000300800 */
[----:B0-----:R-:W2:Y:S01]  /*a5e80*/  LDL.LU R10, [R1+0x1b8] ;  /* 0x0001b800010a7983 */ /* 0x001ea20000300800 */
[----:B------:R-:W2:Y:S01]  /*a5e90*/  LDL.LU R11, [R1+0x1bc] ;  /* 0x0001bc00010b7983 */ /* 0x000ea20000300800 */
[C---:B----4-:R-:W-:Y:S02]  /*a5ea0*/  HMMA.16816.F32 R16, R20.reuse, R26, R16 ;  /* 0x0000001a1410723c */ /* 0x050fe40000001810 */
[----:B--2---:R-:W-:Y:S01]  /*a5eb0*/  STL.64 [R1+0x5c10], R10 ;  /* 0x005c100a01007387 */ /* 0x004fe20000100a00 */
[----:B---3--:R0:W-:Y:S03]  /*a5ec0*/  STL.64 [R1+0x5c08], R8 ;  /* 0x005c080801007387 */ /* 0x0081e60000100a00 */
[----:B0-----:R-:W2:Y:S01]  /*a5ed0*/  LDL.LU R8, [R1+0x1c0] ;  /* 0x0001c00001087983 */ /* 0x001ea20000300800 */
[----:B------:R-:W2:Y:S02]  /*a5ee0*/  LDL.LU R9, [R1+0x1c4] ;  /* 0x0001c40001097983 */ /* 0x000ea40000300800 */
[----:B------:R-:W2:Y:S02]  /*a5ef0*/  LDL.LU R10, [R1+0x1c8] ;  /* 0x0001c800010a7983 */ /* 0x000ea40000300800 */
[----:B------:R-:W2:Y:S11]  /*a5f00*/  LDL.LU R11, [R1+0x1cc] ;  /* 0x0001cc00010b7983 */ /* 0x000eb60000300800 */
[----:B------:R-:W-:Y:S01]  /*a5f10*/  @!UPT UIADD3 URZ, URZ, URZ, URZ ;  /* 0x0000003f3f3ff290 */ /* 0x000fe2000fffe03f */
[----:B------:R-:W-:Y:S01]  /*a5f20*/  STL.64 [R1+0x1f0], R16 ;  /* 0x0001f01001007387 */ /* 0x000fe20000100a00 */
[----:B------:R0:W-:Y:S03]  /*a5f30*/  STL.64 [R1+0x1f8], R18 ;  /* 0x0001f81201007387 */ /* 0x0001e60000100a00 */
[----:B0-----:R-:W3:Y:S01]  /*a5f40*/  LDL.LU.64 R18, [R1+0x5c38] ;  /* 0x005c380001127983 */ /* 0x001ee20000300a00 */
[----:B------:R-:W4:Y:S01]  /*a5f50*/  LDL.LU.64 R16, [R1+0x5c30] ;  /* 0x005c300001107983 */ /* 0x000f220000300a00 */
        /* <DEDUP_REMOVED lines=8> */
[----:B----4-:R1:W-:Y:S01]  /*a5fe0*/  STL.64 [R1+0x5b00], R16 ;  /* 0x005b001001007387 */ /* 0x0103e20000100a00 */
[----:B0-----:R-:W4:Y:S01]  /*a5ff0*/  LDL.LU.64 R18, [R1+0x128] ;  /* 0x0001280001127983 */ /* 0x001f220000300a00 */
[C---:B---3--:R-:W-:Y:S03]  /*a6000*/  HMMA.16816.F32 R4, R20.reuse, R14, R4 ;  /* 0x0000000e1404723c */ /* 0x048fe60000001804 */
[----:B----4-:R0:W-:Y:S01]  /*a6010*/  STL.64 [R1+0x5be8], R18 ;  /* 0x005be81201007387 */ /* 0x0101e20000100a00 */
[----:B-1----:R-:W3:Y:S02]  /*a6020*/  LDL.LU R16, [R1+0x1a0] ;  /* 0x0001a00001107983 */ /* 0x002ee40000300800 */
[----:B------:R-:W3:Y:S01]  /*a6030*/  LDL.LU R17, [R1+0x1a4] ;  /* 0x0001a40001117983 */ /* 0x000ee20000300800 */
[----:B0-----:R-:W3:Y:S01]  /*a6040*/  LDL.LU R18, [R1+0x1a8] ;  /* 0x0001a80001127983 */ /* 0x001ee20000300800 */
[----:B------:R-:W3:Y:S11]  /*a6050*/  LDL.LU R19, [R1+0x1ac] ;  /* 0x0001ac0001137983 */ /* 0x000ef60000300800 */
[----:B------:R-:W-:Y:S04]  /*a6060*/  @!UPT UIADD3 URZ, URZ, URZ, URZ ;  /* 0x0000003f3f3ff290 */ /* 0x000fe8000fffe03f */
[----:B------:R-:W-:Y:S02]  /*a6070*/  STL.64 [R1+0x1d0], R4 ;  /* 0x0001d00401007387 */ /* 0x000fe40000100a00 */
[----:B------:R0:W-:Y:S02]  /*a6080*/  STL.64 [R1+0x1d8], R6 ;  /* 0x0001d80601007387 */ /* 0x0001e40000100a00 */
[----:B0-----:R-:W4:Y:S01]  /*a6090*/  LDL.LU.64 R6, [R1+0x5c18] ;  /* 0x005c180001067983 */ /* 0x001f220000300a00 */
[----:B------:R-:W-:Y:S02]  /*a60a0*/  STL.64 [R1+0x5af8], R14 ;  /* 0x005af80e01007387 */ /* 0x000fe40000100a00 */
[----:B--2---:R0:W-:Y:S02]  /*a60b0*/  STL.64 [R1+0x5af0], R12 ;  /* 0x005af00c01007387 */ /* 0x0041e40000100a00 */
[----:B0-----:R-:W2:Y:S01]  /*a60c0*/  LDL.LU R12, [R1+0x180] ;  /* 0x00018000010c7983 */ /* 0x001ea20000300800 */
[----:B------:R-:W2:Y:S02]  /*a60d0*/  LDL.LU R13, [R1+0x184] ;  /* 0x00018400010d7983 */ /* 0x000ea40000300800 */
[----:B------:R-:W2:Y:S02]  /*a60e0*/  LDL.LU R14, [R1+0x188] ;  /* 0x00018800010e7983 */ /* 0x000ea40000300800 */
[----:B------:R-:W2:Y:S01]  /*a60f0*/  LDL.LU R15, [R1+0x18c] ;  /* 0x00018c00010f7983 */ /* 0x000ea20000300800 */
        /* <DEDUP_REMOVED lines=9> */
[----:B------:R0:W-:Y:S01]  /*a6190*/  STL.64 [R1+0x5b18], R26 ;  /* 0x005b181a01007387 */ /* 0x0001e20000100a00 */
[----:B------:R-:W-:Y:S04]  /*a61a0*/  STL.64 [R1+0x5b10], R24 ;  /* 0x005b101801007387 */ /* 0x000fe80000100a00 */
[----:B0-----:R-:W2:Y:S01]  /*a61b0*/  LDL.LU.64 R26, [R1+0x138] ;  /* 0x00013800011a7983 */ /* 0x001ea20000300a00 */
        /* <DEDUP_REMOVED lines=8> */
[----:B------:R-:W4:Y:S03]  /*a6240*/  LDL.LU R7, [R1+0x5bf0] ;  /* 0x005bf00001077983 */ /* 0x000f260000300800 */
[----:B------:R-:W-:Y:S02]  /*a6250*/  STL [R1+0x5abc], R6 ;  /* 0x005abc0601007387 */ /* 0x000fe40000100800 */
[----:B------:R-:W-:Y:S01]  /*a6260*/  STL [R1+0x5ab8], R29 ;  /* 0x005ab81d01007387 */ /* 0x000fe20000100800 */
[----:B---3--:R-:W-:Y:S01]  /*a6270*/  HMMA.16816.F32 R16, R20, R10, R16 ;  /* 0x0000000a1410723c */ /* 0x008fe20000001810 */
[----:B------:R-:W-:-:S02]  /*a6280*/  IMAD.MOV.U32 R4, RZ, RZ, R11 ;  /* 0x000000ffff047224 */ /* 0x000fc400078e000b */
[----:B------:R-:W-:Y:S11]  /*a6290*/  IMAD.MOV.U32 R5, RZ, RZ, R10 ;  /* 0x000000ffff057224 */ /* 0x000ff600078e000a */
[----:B------:R-:W-:Y:S09]  /*a62a0*/  @!UPT UIADD3 URZ, URZ, URZ, URZ ;  /* 0x0000003f3f3ff290 */ /* 0x000ff2000fffe03f */
[----:B------:R-:W-:Y:S01]  /*a62b0*/  STL.64 [R1+0x1a0], R16 ;  /* 0x0001a01001007387 */ /* 0x000fe20000100a00 */
[----:B------:R0:W-:Y:S03]  /*a62c0*/  STL.64 [R1+0x1a8], R18 ;  /* 0x0001a81201007387 */ /* 0x0001e60000100a00 */
[----:B0-----:R-:W3:Y:S01]  /*a62d0*/  LDL.LU.64 R18, [R1+0x5be8] ;  /* 0x005be80001127983 */ /* 0x001ee20000300a00 */
[----:B------:R-:W3:Y:S02]  /*a62e0*/  LDL.LU.64 R10, [R1+0x5be0] ;  /* 0x005be000010a7983 */ /* 0x000ee40000300a00 */
[----:B------:R-:W3:Y:S02]  /*a62f0*/  LDL.LU.64 R8, [R1+0x5bd8] ;  /* 0x005bd80001087983 */ /* 0x000ee40000300a00 */
[----:B------:R0:W-:Y:S01]  /*a6300*/  STL [R1+0x5ac4], R4 ;  /* 0x005ac40401007387 */ /* 0x0001e20000100800 */
[----:B------:R1:W-:Y:S01]  /*a6310*/  STL [R1+0x5ac0], R5 ;  /* 0x005ac00501007387 */ /* 0x0003e20000100800 */
[----:B----4-:R4:W-:Y:S03]  /*a6320*/  STL [R1+0x5bc8], R7 ;  /* 0x005bc80701007387 */ /* 0x0109e60000100800 */
[----:B0-----:R-:W3:Y:S01]  /*a6330*/  LDL.LU R4, [R1+0x190] ;  /* 0x0001900001047983 */ /* 0x001ee20000300800 */
[----:B-1----:R-:W3:Y:S02]  /*a6340*/  LDL.LU R5, [R1+0x194] ;  /* 0x0001940001057983 */ /* 0x002ee40000300800 */
[----:B------:R-:W3:Y:S02]  /*a6350*/  LDL.LU R6, [R1+0x198] ;  /* 0x0001980001067983 */ /* 0x000ee40000300800 */
[----:B----4-:R-:W3:Y:S02]  /*a6360*/  LDL.LU R7, [R1+0x19c] ;  /* 0x00019c0001077983 */ /* 0x010ee40000300800 */
[----:B--2---:R-:W-:-:S02]  /*a6370*/  IMAD.MOV.U32 R3, RZ, RZ, R27 ;  /* 0x000000ffff037224 */ /* 0x004fc400078e001b */
[----:B------:R-:W-:Y:S01]  /*a6380*/  IMAD.MOV.U32 R2, RZ, RZ, R26 ;  /* 0x000000ffff027224 */ /* 0x000fe200078e001a */
[C---:B---3--:R-:W-:Y:S11]  /*a6390*/  HMMA.16816.F32 R4, R20.reuse, R26, R4 ;  /* 0x0000001a1404723c */ /* 0x048ff60000001804 */
[----:B------:R-:W-:Y:S11]  /*a63a0*/  @!UPT UIADD3 URZ, URZ, URZ, URZ ;  /* 0x0000003f3f3ff290 */ /* 0x000ff6000fffe03f */
[----:B------:R-:W-:Y:S01]  /*a63b0*/  @!UPT UIADD3 URZ, URZ, URZ, URZ ;  /* 0x0000003f3f3ff290 */ /* 0x000fe2000fffe03f */
[----:B------:R-:W-:Y:S01]  /*a63c0*/  STL.64 [R1+0x190], R4 ;  /* 0x0001900401007387 */ /* 0x000fe20000100a00 */
[----:B------:R0:W-:Y:S02]  /*a63d0*/  STL.64 [R1+0x198], R6 ;  /* 0x0001980601007387 */ /* 0x0001e40000100a00 */
[----:B0-----:R-:W-:Y:S01]  /*a63e0*/  HMMA.16816.F32 R4, R20, R18, R12 ;  /* 0x000000121404723c */ /* 0x001fe2000000180c */
[----:B------:R-:W-:Y:S01]  /*a63f0*/  STL [R1+0x5acc], R3 ;  /* 0x005acc0301007387 */ /* 0x000fe20000100800 */
[----:B------:R-:W-:Y:S02]  /*a6400*/  STL [R1+0x5ac8], R2 ;  /* 0x005ac80201007387 */ /* 0x000fe40000100800 */
[----:B------:R-:W-:Y:S02]  /*a6410*/  IMAD.MOV.U32 R28, RZ, RZ, R18 ;  /* 0x000000ffff1c7224 */ /* 0x000fe400078e0012 */
[----:B------:R-:W-:Y:S11]  /*a6420*/  IMAD.MOV.U32 R0, RZ, RZ, R19 ;  /* 0x000000ffff007224 */ /* 0x000ff600078e0013 */
[----:B------:R-:W-:Y:S06]  /*a6430*/  @!UPT UIADD3 URZ, URZ, URZ, URZ ;  /* 0x0000003f3f3ff290 */ /* 0x000fec000fffe03f */
[----:B------:R-:W-:Y:S01]  /*a6440*/  STL.64 [R1+0x180], R4 ;  /* 0x0001800401007387 */ /* 0x000fe20000100a00 */
[----:B------:R-:W-:Y:S02]  /*a6450*/  STL.64 [R1+0x188], R6 ;  /* 0x0001880601007387 */ /* 0x000fe40000100a00 */
[----:B------:R-:W2:Y:S02]  /*a6460*/  LDL.LU R16, [R1+0x60] ;  /* 0x0000600001107983 */ /* 0x000ea40000300800 */
[----:B------:R-:W2:Y:S01]  /*a6470*/  LDL.LU R17, [R1+0x64] ;  /* 0x0000640001117983 */ /* 0x000ea20000300800 */
[----:B------:R-:W3:Y:S01]  /*a6480*/  LDL.LU R18, [R1+0x68] ;  /* 0x0000680001127983 */ /* 0x000ee20000300800 */
[----:B------:R-:W3:Y:S02]  /*a6490*/  LDL.LU R19, [R1+0x6c] ;  /* 0x00006c0001137983 */ /* 0x000ee40000300800 */
[----:B------:R-:W-:Y:S02]  /*a64a0*/  IMAD.MOV.U32 R26, RZ, RZ, R8 ;  /* 0x000000ffff1a7224 */ /* 0x000fe400078e0008 */
        /* <DEDUP_REMOVED lines=18> */
[----:B------:R-:W4:Y:S01]  /*a65d0*/  LDL.LU R19, [R1+0x8c] ;  /* 0x00008c0001137983 */ /* 0x000f220000300800 */
[----:B------:R-:W2:Y:S04]  /*a65e0*/  LDL.LU.64 R10, [R1+0xe8] ;  /* 0x0000e800010a7983 */ /* 0x000ea80000300a00 */
[----:B--2---:R0:W-:Y:S04]  /*a65f0*/  STL.64 [R1+0x5b90], R10 ;  /* 0x005b900a01007387 */ /* 0x0041e80000100a00 */
[----:B0-----:R-:W2:Y:S04]  /*a6600*/  LDL.LU.64 R10, [R1+0xf8] ;  /* 0x0000f800010a7983 */ /* 0x001ea80000300a00 */
[----:B--2---:R0:W-:Y:S01]  /*a6610*/  STL.64 [R1+0x5ba8], R10 ;  /* 0x005ba80a01007387 */ /* 0x0041e20000100a00 */
[----:B----4-:R-:W-:Y:S02]  /*a6620*/  STL.64 [R1+0x5b58], R18 ;  /* 0x005b581201007387 */ /* 0x010fe40000100a00 */
[----:B------:R-:W-:Y:S02]  /*a6630*/  STL.64 [R1+0x5b50], R16 ;  /* 0x005b501001007387 */ /* 0x000fe40000100a00 */
[----:B------:R-:W2:Y:S01]  /*a6640*/  LDL.LU R4, [R1+0x170] ;  /* 0x0001700001047983 */ /* 0x000ea20000300800 */
[----:B------:R-:W2:Y:S01]  /*a6650*/  LDL.LU R5, [R1+0x174] ;  /* 0x0001740001057983 */ /* 0x000ea20000300800 */
[----:B------:R-:W2:Y:S02]  /*a6660*/  LDL.LU R6, [R1+0x178] ;  /* 0x0001780001067983 */ /* 0x000ea40000300800 */
[----:B------:R-:W2:Y:S01]  /*a6670*/  LDL.LU R7, [R1+0x17c] ;  /* 0x00017c0001077983 */ /* 0x000ea20000300800 */
[----:B0-----:R-:W4:Y:S01]  /*a6680*/  LDL.LU.64 R10, [R1+0x108] ;  /* 0x00010800010a7983 */ /* 0x001f220000300a00 */
[----:B---3--:R-:W-:-:S02]  /*a6690*/  IMAD.MOV.U32 R26, RZ, RZ, R9 ;  /* 0x000000ffff1a7224 */ /* 0x008fc400078e0009 */
[----:B------:R-:W-:Y:S01]  /*a66a0*/  IMAD.MOV.U32 R27, RZ, RZ, R8 ;  /* 0x000000ffff1b7224 */ /* 0x000fe200078e0008 */
[----:B----4-:R0:W-:Y:S04]  /*a66b0*/  STL.64 [R1+0x5bc0], R10 ;  /* 0x005bc00a01007387 */ /* 0x0101e80000100a00 */
[----:B0-----:R-:W2:Y:S01]  /*a66c0*/  LDL.LU.64 R10, [R1+0x118] ;  /* 0x00011800010a7983 */ /* 0x001ea20000300a00 */
[----:B------:R0:W-:Y:S02]  /*a66d0*/  STL.64 [R1+0x5b70], R26 ;  /* 0x005b701a01007387 */ /* 0x0001e40000100a00 */
[----:B------:R-:W3:Y:S02]  /*a66e0*/  LDL.LU R24, [R1+0xa0] ;  /* 0x0000a00001187983 */ /* 0x000ee40000300800 */
[----:B------:R-:W3:Y:S01]  /*a66f0*/  LDL.LU R25, [R1+0xa4] ;  /* 0x0000a40001197983 */ /* 0x000ee20000300800 */
[----:B0-----:R-:W4:Y:S01]  /*a6700*/  LDL.LU R26, [R1+0xa8] ;  /* 0x0000a800011a7983 */ /* 0x001f220000300800 */
[----:B------:R-:W4:Y:S03]  /*a6710*/  LDL.LU R27, [R1+0xac] ;  /* 0x0000ac00011b7983 */ /* 0x000f260000300800 */
[----:B----4-:R-:W-:Y:S01]  /*a6720*/  STL.64 [R1+0x5b88], R26 ;  /* 0x005b881a01007387 */ /* 0x010fe20000100a00 */
[----:B---3--:R0:W-:Y:S03]  /*a6730*/  STL.64 [R1+0x5b80], R24 ;  /* 0x005b801801007387 */ /* 0x0081e60000100a00 */
[----:B0-----:R-:W3:Y:S01]  /*a6740*/  LDL.LU R24, [R1+0xb0] ;  /* 0x0000b00001187983 */ /* 0x001ee20000300800 */
[----:B------:R-:W3:Y:S02]  /*a6750*/  LDL.LU R25, [R1+0xb4] ;  /* 0x0000b40001197983 */ /* 0x000ee40000300800 */
[----:B------:R-:W4:Y:S02]  /*a6760*/  LDL.LU R26, [R1+0xb8] ;  /* 0x0000b800011a7983 */ /* 0x000f240000300800 */
[----:B------:R-:W4:Y:S01]  /*a6770*/  LDL.LU R27, [R1+0xbc] ;  /* 0x0000bc00011b7983 */ /* 0x000f220000300800 */
[----:B--2---:R-:W-:Y:S01]  /*a6780*/  HMMA.16816.F32 R4, R20, R10, R4 ;  /* 0x0000000a1404723c */ /* 0x004fe20000001804 */
[----:B----4-:R-:W-:Y:S01]  /*a6790*/  STL.64 [R1+0x5ba0], R26 ;  /* 0x005ba01a01007387 */ /* 0x010fe20000100a00 */
[----:B---3--:R0:W-:Y:S03]  /*a67a0*/  STL.64 [R1+0x5b98], R24 ;  /* 0x005b981801007387 */ /* 0x0081e60000100a00 */
[----:B0-----:R-:W2:Y:S01]  /*a67b0*/  LDL.LU R24, [R1+0xc0] ;  /* 0x0000c00001187983 */ /* 0x001ea20000300800 */
[----:B------:R-:W2:Y:S02]  /*a67c0*/  LDL.LU R25, [R1+0xc4] ;  /* 0x0000c40001197983 */ /* 0x000ea40000300800 */
[----:B------:R-:W3:Y:S02]  /*a67d0*/  LDL.LU R26, [R1+0xc8] ;  /* 0x0000c800011a7983 */ /* 0x000ee40000300800 */
[----:B------:R-:W3:Y:S02]  /*a67e0*/  LDL.LU R27, [R1+0xcc] ;  /* 0x0000cc00011b7983 */ /* 0x000ee40000300800 */
        /* <DEDUP_REMOVED lines=11> */
[----:B------:R-:W4:Y:S01]  /*a68a0*/  LDL.LU R12, [R1+0x50] ;  /* 0x00005000010c7983 */ /* 0x000f220000300800 */
[----:B------:R-:W4:Y:S02]  /*a68b0*/  LDL.LU R13, [R1+0x54] ;  /* 0x00005400010d7983 */ /* 0x000f240000300800 */
[----:B------:R-:W4:Y:S02]  /*a68c0*/  LDL.LU R14, [R1+0x58] ;  /* 0x00005800010e7983 */ /* 0x000f240000300800 */
[----:B------:R-:W4:Y:S01]  /*a68d0*/  LDL.LU R15, [R1+0x5c] ;  /* 0x00005c00010f7983 */ /* 0x000f220000300800 */
[----:B------:R-:W-:Y:S01]  /*a68e0*/  STL [R1+0x5ad4], R0 ;  /* 0x005ad40001007387 */ /* 0x000fe20000100800 */
[----:B------:R-:W-:Y:S02]  /*a68f0*/  STL [R1+0x5ad0], R28 ;  /* 0x005ad01c01007387 */ /* 0x000fe40000100800 */
[----:B------:R-:W-:Y:S02]  /*a6900*/  STL.64 [R1+0x170], R4 ;  /* 0x0001700401007387 */ /* 0x000fe40000100a00 */
[----:B------:R0:W-:Y:S02]  /*a6910*/  STL.64 [R1+0x178], R6 ;  /* 0x0001780601007387 */ /* 0x0001e40000100a00 */
[----:B0-----:R-:W2:Y:S01]  /*a6920*/  LDL.LU R7, [R1+0x5bc8] ;  /* 0x005bc80001077983 */ /* 0x001ea20000300800 */
[----:B------:R-:W-:-:S02]  /*a6930*/  IMAD.MOV.U32 R6, RZ, RZ, R10 ;  /* 0x000000ffff067224 */ /* 0x000fc400078e000a */
[----:B------:R-:W2:Y:S02]  /*a6940*/  LDL.LU.64 R10, [R1+0x5bc0] ;  /* 0x005bc000010a7983 */ /* 0x000ea40000300a00 */
[----:B------:R-:W-:Y:S01]  /*a6950*/  STL [R1+0x5adc], R29 ;  /* 0x005adc1d01007387 */ /* 0x000fe20000100800 */
[----:B------:R-:W-:Y:S01]  /*a6960*/  STL [R1+0x5ad8], R6 ;  /* 0x005ad80601007387 */ /* 0x000fe20000100800 */
        /* <DEDUP_REMOVED lines=28> */
[----:B------:R-:W3:Y:S01]  /*a6b30*/  LDL.LU.64 R26, [R1+0x5b70] ;  /* 0x005b7000011a7983 */ /* 0x000ee20000300a00 */
[----:B------:R-:W-:-:S02]  /*a6b40*/  IMAD.MOV.U32 R29, RZ, RZ, R10 ;  /* 0x000000ffff1d7224 */ /* 0x000fc400078e000a */
[----:B------:R-:W-:Y:S11]  /*a6b50*/  IMAD.MOV.U32 R6, RZ, RZ, R11 ;  /* 0x000000ffff067224 */ /* 0x000ff600078e000b */
[----:B------:R-:W-:Y:S08]  /*a6b60*/  @!UPT UIADD3 URZ, URZ, URZ, URZ ;  /* 0x0000003f3f3ff290 */ /* 0x000ff0000fffe03f */
[----:B------:R-:W-:Y:S01]  /*a6b70*/  STL.64 [R1+0x540], R20 ;  /* 0x0005401401007387 */ /* 0x000fe20000100a00 */
[----:B------:R-:W-:Y:S02]  /*a6b80*/  STL.64 [R1+0x548], R22 ;  /* 0x0005481601007387 */ /* 0x000fe40000100a00 */
[----:B------:R-:W3:Y:S02]  /*a6b90*/  LDL.LU.64 R10, [R1+0x5b68] ;  /* 0x005b6800010a7983 */ /* 0x000ee40000300a00 */
[----:B------:R-:W3:Y:S01]  /*a6ba0*/  LDL.LU.64 R8, [R1+0x5b60] ;  /* 0x005b600001087983 */ /* 0x000ee20000300a00 */
[----:B------:R-:W-:Y:S01]  /*a6bb0*/  STL.64 [R1+0x5ae8], R6 ;  /* 0x005ae80601007387 */ /* 0x000fe20000100a00 */
[----:B------:R0:W-:Y:S03]  /*a6bc0*/  STL.64 [R1+0x5ae0], R4 ;  /* 0x005ae00401007387 */ /* 0x0001e60000100a00 */
[----:B0-----:R-:W2:Y:S01]  /*a6bd0*/  LDL.LU R4, [R1+0x40] ;  /* 0x0000400001047983 */ /* 0x001ea20000300800 */
[----:B------:R-:W2:Y:S02]  /*a6be0*/  LDL.LU R5, [R1+0x44] ;  /* 0x0000440001057983 */ /* 0x000ea40000300800 */
[----:B------:R-:W2:Y:S02]  /*a6bf0*/  LDL.LU R6, [R1+0x48] ;  /* 0x0000480001067983 */ /* 0x000ea40000300800 */
[----:B------:R-:W2:Y:S01]  /*a6c00*/  LDL.LU R7, [R1+0x4c] ;  /* 0x00004c0001077983 */ /* 0x000ea20000300800 */
[----:B------:R-:W2:Y:S01]  /*a6c10*/  LDL R23, [R1+0x9c4] ;  /* 0x0009c40001177983 */ /* 0x000ea20000100800 */
[C---:B---3--:R-:W-:Y:S03]  /*a6c20*/  HMMA.16816.F32 R24, R8.reuse, R26, R16 ;  /* 0x0000001a0818723c */ /* 0x048fe60000001810 */
[----:B------:R-:W3:Y:S01]  /*a6c30*/  LDL.LU.64 R18, [R1+0x5b58] ;  /* 0x005b580001127983 */ /* 0x000ee20000300a00 */
[----:B------:R-:W3:Y:S03]  /*a6c40*/  LDL.LU.64 R16, [R1+0x5b50] ;  /* 0x005b500001107983 */ /* 0x000ee60000300a00 */
[----:B--2---:R-:W0:Y:S11]  /*a6c50*/  LDSM.16.MT88.4 R20, [R23+0x45000] ;  /* 0x045000001714783b */ /* 0x004e360000004200 */
[----:B------:R-:W-:Y:S05]  /*a6c60*/  @!UPT UIADD3 URZ, URZ, URZ, URZ ;  /* 0x0000003f3f3ff290 */ /* 0x000fea000fffe03f */
[----:B------:R-:W-:Y:S01]  /*a6c70*/  STL.64 [R1+0x530], R24 ;  /* 0x0005301801007387 */ /* 0x000fe20000100a00 */
[----:B------:R1:W-:Y:S03]  /*a6c80*/  STL.64 [R1+0x538], R26 ;  /* 0x0005381a01007387 */ /* 0x0003e60000100a00 */
[----:B-1----:R-:W3:Y:S02]  /*a6c90*/  LDL.LU.64 R26, [R1+0x5b48] ;  /* 0x005b4800011a7983 */ /* 0x002ee40000300a00 */
[C---:B---3--:R-:W-:Y:S02]  /*a6ca0*/  HMMA.16816.F32 R24, R8.reuse, R26, R16 ;  /* 0x0000001a0818723c */ /* 0x048fe40000001810 */
[----:B------:R-:W2:Y:S01]  /*a6cb0*/  LDL.LU.64 R18, [R1+0x5b40] ;  /* 0x005b400001127983 */ /* 0x000ea20000300a00 */
[----:B------:R-:W2:Y:S11]  /*a6cc0*/  LDL.LU.64 R16, [R1+0x5b38] ;  /* 0x005b380001107983 */ /* 0x000eb60000300a00 */
[----:B------:R-:W-:Y:S09]  /*a6cd0*/  @!UPT UIADD3 URZ, URZ, URZ, URZ ;  /* 0x0000003f3f3ff290 */ /* 0x000ff2000fffe03f */
[----:B------:R-:W-:Y:S01]  /*a6ce0*/  STL.64 [R1+0x520], R24 ;  /* 0x0005201801007387 */ /* 0x000fe20000100a00 */
[----:B------:R1:W-:Y:S03]  /*a6cf0*/  STL.64 [R1+0x528], R26 ;  /* 0x0005281a01007387 */ /* 0x0003e60000100a00 */
[----:B-1----:R-:W2:Y:S02]  /*a6d00*/  LDL.LU.64 R26, [R1+0x5b30] ;  /* 0x005b3000011a7983 */ /* 0x002ea40000300a00 */
[C---:B--2---:R-:W-:Y:S02]  /*a6d10*/  HMMA.16816.F32 R24, R8.reuse, R26, R16 ;  /* 0x0000001a0818723c */ /* 0x044fe40000001810 */
[----:B------:R-:W2:Y:S01]  /*a6d20*/  LDL.LU.64 R18, [R1+0x5b28] ;  /* 0x005b280001127983 */ /* 0x000ea20000300a00 */
[----:B------:R-:W2:Y:S11]  /*a6d30*/  LDL.LU.64 R16, [R1+0x5b20] ;  /* 0x005b200001107983 */ /* 0x000eb60000300a00 */
[----:B------:R-:W-:Y:S09]  /*a6d40*/  @!UPT UIADD3 URZ, URZ, URZ, URZ ;  /* 0x0000003f3f3ff290 */ /* 0x000ff2000fffe03f */
[----:B------:R-:W-:Y:S01]  /*a6d50*/  STL.64 [R1+0x510], R24 ;  /* 0x0005101801007387 */ /* 0x000fe20000100a00 */
[----:B------:R1:W-:Y:S03]  /*a6d60*/  STL.64 [R1+0x518], R26 ;  /* 0x0005181a01007387 */ /* 0x0003e60000100a00 */
[----:B-1----:R-:W2:Y:S01]  /*a6d70*/  LDL.LU.64 R26, [R1+0x5b18] ;  /* 0x005b1800011a7983 */ /* 0x002ea20000300a00 */
[----:B------:R-:W3:Y:S01]  /*a6d80*/  LDL.LU.64 R24, [R1+0x5b10] ;  /* 0x005b100001187983 */ /* 0x000ee20000300a00 */
[C---:B--2---:R-:W-:Y:S11]  /*a6d90*/  HMMA.16816.F32 R16, R8.reuse, R26, R16 ;  /* 0x0000001a0810723c */ /* 0x044ff60000001810 */
[----:B------:R-:W-:Y:S11]  /*a6da0*/  @!UPT UIADD3 URZ, URZ, URZ, URZ ;  /* 0x0000003f3f3ff290 */ /* 0x000ff6000fffe03f */
[----:B------:R-:W-:Y:S01]  /*a6db0*/  @!UPT UIADD3 URZ, URZ, URZ, URZ ;  /* 0x0000003f3f3ff290 */ /* 0x000fe2000fffe03f */
[----:B------:R-:W-:Y:S01]  /*a6dc0*/  STL.64 [R1+0x500], R16 ;  /* 0x0005001001007387 */ /* 0x000fe20000100a00 */
[----:B------:R1:W-:Y:S03]  /*a6dd0*/  STL.64 [R1+0x508], R18 ;  /* 0x0005081201007387 */ /* 0x0003e60000100a00 */
[----:B-1----:R-:W4:Y:S01]  /*a6de0*/  LDL.LU.64 R18, [R1+0x5b08] ;  /* 0x005b080001127983 */ /* 0x002f220000300a00 */
[----:B------:R-:W2:Y:S01]  /*a6df0*/  LDL.LU.64 R16, [R1+0x5b00] ;  /* 0x005b000001107983 */ /* 0x000ea20000300a00 */
[C---:B----4-:R-:W-:Y:S11]  /*a6e00*/  HMMA.16816.F32 R12, R8.reuse, R18, R12 ;  /* 0x00000012080c723c */ /* 0x050ff6000000180c */
[----:B------:R-:W-:Y:S11]  /*a6e10*/  @!UPT UIADD3 URZ, URZ, URZ, URZ ;  /* 0x0000003f3f3ff290 */ /* 0x000ff6000fffe03f */
[----:B------:R-:W-:Y:S01]  /*a6e20*/  @!UPT UIADD3 URZ, URZ, URZ, URZ ;  /* 0x0000003f3f3ff290 */ /* 0x000fe2000fffe03f */
[----:B------:R-:W-:Y:S01]  /*a6e30*/  STL.64 [R1+0x4f0], R12 ;  /* 0x0004f00c01007387 */ /* 0x000fe20000100a00 */
[----:B------:R1:W-:Y:S03]  /*a6e40*/  STL.64 [R1+0x4f8], R14 ;  /* 0x0004f80e01007387 */ /* 0x0003e60000100a00 */
[----:B-1----:R-:W4:Y:S01]  /*a6e50*/  LDL.LU.64 R14, [R1+0x5af8] ;  /* 0x005af800010e7983 */ /* 0x002f220000300a00 */
[----:B------:R-:W2:Y:S01]  /*a6e60*/  LDL.LU.64 R12, [R1+0x5af0] ;  /* 0x005af000010c7983 */ /* 0x000ea20000300a00 */
[----:B----4-:R-:W-:Y:S11]  /*a6e70*/  HMMA.16816.F32 R4, R8, R14, R4 ;  /* 0x0000000e0804723c */ /* 0x010ff60000001804 */
[----:B------:R-:W-:Y:S11]  /*a6e80*/  @!UPT UIADD3 URZ, URZ, URZ, URZ ;  /* 0x0000003f3f3ff290 */ /* 0x000ff6000fffe03f */
[----:B------:R-:W-:Y:S01]  /*a6e90*/  @!UPT UIADD3 URZ, URZ, URZ, URZ ;  /* 0x0000003f3f3ff290 */ /* 0x000fe2000fffe03f */
[----:B------:R-:W-:Y:S01]  /*a6ea0*/  STL.64 [R1+0x4e0], R4 ;  /* 0x0004e00401007387 */ /* 0x000fe20000100a00 */
[----:B------:R1:W-:Y:S03]  /*a6eb0*/  STL.64 [R1+0x4e8], R6 ;  /* 0x0004e80601007387 */ /* 0x0003e60000100a00 */
[----:B-1----:R-:W4:Y:S01]  /*a6ec0*/  LDL.LU.64 R6, [R1+0x5ae8] ;  /* 0x005ae80001067983 */ /* 0x002f220000300a00 */
[----:B------:R-:W2:Y:S02]  /*a6ed0*/  LDL.LU.64 R4, [R1+0x5ae0] ;  /* 0x005ae00001047983 */ /* 0x000ea40000300a00 */
[----:B0-----:R3:W-:Y:S02]  /*a6ee0*/  STL.64 [R1+0x59e0], R22 ;  /* 0x0059e01601007387 */ /* 0x0017e40000100a00 */
[----:B---3--:R-:W-:Y:S02]  /*a6ef0*/  IMAD.MOV.U32 R22, RZ, RZ, R25 ;  /* 0x000000ffff167224 */ /* 0x008fe400078e0019 */
[----:B------:R-:W-:Y:S01]  /*a6f00*/  IMAD.MOV.U32 R23, RZ, RZ, R24 ;  /* 0x000000ffff177224 */ /* 0x000fe200078e0018 */
[----:B------:R-:W-:Y:S04]  /*a6f10*/  STL.64 [R1+0x59d8], R20 ;  /* 0x0059d81401007387 */ /* 0x000fe80000100a00 */
[----:B----4-:R-:W0:Y:S04]  /*a6f20*/  LDSM.16.M88.4 R24, [R7+0x100] ;  /* 0x000100000718783b */ /* 0x010e280000000200 */
[----:B0-----:R-:W-:Y:S01]  /*a6f30*/  STL.64 [R1+0x20], R24 ;  /* 0x0000201801007387 */ /* 0x001fe20000100a00 */
[----:B------:R-:W-:Y:S02]  /*a6f40*/  STL.64 [R1+0x28], R26 ;  /* 0x0000281a01007387 */ /* 0x000fe40000100a00 */
[----:B------:R-:W0:Y:S02]  /*a6f50*/  LDSM.16.M88.4 R24, [R7+0x4100] ;  /* 0x004100000718783b */ /* 0x000e240000000200 */
[----:B0-----:R-:W-:Y:S02]  /*a6f60*/  STL.64 [R1+0x10], R24 ;  /* 0x0000101801007387 */ /* 0x001fe40000100a00 */
[----:B------:R-:W-:Y:S02]  /*a6f70*/  STL.64 [R1+0x18], R26 ;  /* 0x0000181a01007387 */ /* 0x000fe40000100a00 */
[----:B------:R-:W0:Y:S02]  /*a6f80*/  LDSM.16.M88.4 R24, [R7+0x8100] ;  /* 0x008100000718783b */ /* 0x000e240000000200 */
[----:B0-----:R-:W-:Y:S02]  /*a6f90*/  STL.64 [R1], R24 ;  /* 0x0000001801007387 */ /* 0x001fe40000100a00 */
[----:B------:R-:W-:Y:S02]  /*a6fa0*/  STL.64 [R1+0x8], R26 ;  /* 0x0000081a01007387 */ /* 0x000fe40000100a00 */
[----:B------:R-:W0:Y:S02]  /*a6fb0*/  LDSM.16.M88.4 R24, [R7+0xc100] ;  /* 0x00c100000718783b */ /* 0x000e240000000200 */
[----:B0-----:R2:W-:Y:S02]  /*a6fc0*/  STL [R1+0x5514], R26 ;  /* 0x0055141a01007387 */ /* 0x0015e40000100800 */
[----:B------:R0:W-:Y:S02]  /*a6fd0*/  STL [R1+0x5510], R27 ;  /* 0x0055101b01007387 */ /* 0x0001e40000100800 */
[----:B------:R1:W-:Y:S02]  /*a6fe0*/  STL.64 [R1+0x59c8], R24 ;  /* 0x0059c81801007387 */ /* 0x0003e40000100a00 */
[----:B--2---:R-:W-:-:S02]  /*a6ff0*/  IMAD.MOV.U32 R26, RZ, RZ, R13 ;  /* 0x000000ffff1a7224 */ /* 0x004fc400078e000d */
[----:B0-----:R-:W-:Y:S02]  /*a7000*/  IMAD.MOV.U32 R27, RZ, RZ, R12 ;  /* 0x000000ffff1b7224 */ /* 0x001fe400078e000c */
[----:B------:R-:W-:Y:S01]  /*a7010*/  LDSM.16.M88.4 R12, [R7+0x14100] ;  /* 0x01410000070c783b */ /* 0x000fe20000000200 */
[----:B-1----:R-:W-:Y:S02]  /*a7020*/  IMAD.MOV.U32 R24, RZ, RZ, R17 ;  /* 0x000000ffff187224 */ /* 0x002fe400078e0011 */
[----:B------:R-:W-:Y:S02]  /*a7030*/  IMAD.MOV.U32 R25, RZ, RZ, R16 ;  /* 0x000000ffff197224 */ /* 0x000fe400078e0010 */
[----:B------:R-:W0:Y:S04]  /*a7040*/  LDSM.16.M88.4 R16, [R7+0x10100] ;  /* 0x010100000710783b */ /* 0x000e280000000200 */
[----:B0-----:R-:W-:Y:S01]  /*a7050*/  STL [R1+0x5874], R18 ;  /* 0x0058741201007387 */ /* 0x001fe20000100800 */
[----:B------:R-:W-:Y:S02]  /*a7060*/  STL [R1+0x5870], R19 ;  /* 0x0058701301007387 */ /* 0x000fe40000100800 */
[----:B------:R-:W-:Y:S02]  /*a7070*/  STL.64 [R1+0x59a0], R16 ;  /* 0x0059a01001007387 */ /* 0x000fe40000100a00 */
[----:B------:R-:W-:Y:S01]  /*a7080*/  STL [R1+0x55f4], R14 ;  /* 0x0055f40e01007387 */ /* 0x000fe20000100800 */
[----:B------:R-:W-:Y:S01]  /*a7090*/  STL [R1+0x55f0], R15 ;  /* 0x0055f00f01007387 */ /* 0x000fe20000100800 */
[----:B------:R0:W-:Y:S03]  /*a70a0*/  STL.64 [R1+0x59a8], R12 ;  /* 0x0059a80c01007387 */ /* 0x0001e60000100a00 */
[----:B------:R-:W-:Y:S01]  /*a70b0*/  LDSM.16.M88.4 R16, [R7+0x1c100] ;  /* 0x01c100000710783b */ /* 0x000fe20000000200 */
[----:B0-----:R-:W-:Y:S03]  /*a70c0*/  HMMA.16816.F32 R12, R8, R22, R24 ;  /* 0x00000016080c723c */ /* 0x001fe60000001818 */
[----:B------:R-:W0:Y:S11]  /*a70d0*/  LDSM.16.M88.4 R20, [R7+0x18100] ;  /* 0x018100000714783b */ /* 0x000e360000000200 */
[----:B------:R-:W-:Y:S09]  /*a70e0*/  @!UPT UIADD3 URZ, URZ, URZ, URZ ;  /* 0x0000003f3f3ff290 */ /* 0x000ff2000fffe03f */
[----:B------:R-:W-:Y:S01]  /*a70f0*/  STL.64 [R1+0x4a0], R12 ;  /* 0x0004a00c01007387 */ /* 0x000fe20000100a00 */
[----:B------:R-:W-:Y:S02]  /*a7100*/  STL.64 [R1+0x4a8], R14 ;  /* 0x0004a80e01007387 */ /* 0x000fe40000100a00 */
[----:B------:R-:W1:Y:S01]  /*a7110*/  LDSM.16.M88.4 R12, [R7+0x20100] ;  /* 0x02010000070c783b */ /* 0x000e620000000200 */
[----:B0-----:R-:W-:Y:S03]  /*a7120*/  STL.64 [R1+0x30], R20 ;  /* 0x0000301401007387 */ /* 0x001fe60000100a00 */
[----:B------:R-:W-:Y:S02]  /*a7130*/  STL.64 [R1+0x38], R22 ;  /* 0x0000381601007387 */ /* 0x000fe40000100a00 */
[----:B------:R-:W0:Y:S04]  /*a7140*/  LDSM.16.M88.4 R20, [R7+0x24100] ;  /* 0x024100000714783b */ /* 0x000e280000000200 */
[----:B------:R-:W-:Y:S01]  /*a7150*/  STL.64 [R1+0xc0], R16 ;  /* 0x0000c01001007387 */ /* 0x000fe20000100a00 */
[----:B------:R-:W-:Y:S02]  /*a7160*/  STL.64 [R1+0xc8], R18 ;  /* 0x0000c81201007387 */ /* 0x000fe40000100a00 */
[----:B------:R-:W2:Y:S02]  /*a7170*/  LDSM.16.M88.4 R16, [R7+0x28100] ;  /* 0x028100000710783b */ /* 0x000ea40000000200 */
[----:B-1----:R-:W-:Y:S02]  /*a7180*/  STL.64 [R1+0xb0], R12 ;  /* 0x0000b00c01007387 */ /* 0x002fe40000100a00 */
[----:B------:R-:W-:Y:S02]  /*a7190*/  STL.64 [R1+0xb8], R14 ;  /* 0x0000b80e01007387 */ /* 0x000fe40000100a00 */
[----:B------:R-:W1:Y:S01]  /*a71a0*/  LDSM.16.M88.4 R12, [R7+0x2c100] ;  /* 0x02c10000070c783b */ /* 0x000e620000000200 */
[----:B0-----:R-:W-:Y:S03]  /*a71b0*/  STL.64 [R1+0xa0], R20 ;  /* 0x0000a01401007387 */ /* 0x001fe60000100a00 */
[----:B------:R-:W-:Y:S02]  /*a71c0*/  STL.64 [R1+0xa8], R22 ;  /* 0x0000a81601007387 */ /* 0x000fe40000100a00 */
[----:B------:R-:W0:Y:S04]  /*a71d0*/  LDSM.16.M88.4 R20, [R7+0x30100] ;  /* 0x030100000714783b */ /* 0x000e280000000200 */
[----:B--2---:R-:W-:Y:S01]  /*a71e0*/  STL.64 [R1+0x90], R16 ;  /* 0x0000901001007387 */ /* 0x004fe20000100a00 */
[----:B------:R-:W-:Y:S02]  /*a71f0*/  STL.64 [R1+0x98], R18 ;  /* 0x0000981201007387 */ /* 0x000fe40000100a00 */
[----:B------:R-:W2:Y:S02]  /*a7200*/  LDSM.16.M88.4 R16, [R7+0x34100] ;  /* 0x034100000710783b */ /* 0x000ea40000000200 */
[----:B-1----:R-:W-:Y:S02]  /*a7210*/  STL.64 [R1+0x80], R12 ;  /* 0x0000800c01007387 */ /* 0x002fe40000100a00 */
[----:B------:R-:W-:Y:S02]  /*a7220*/  STL.64 [R1+0x88], R14 ;  /* 0x0000880e01007387 */ /* 0x000fe40000100a00 */
[----:B------:R-:W1:Y:S01]  /*a7230*/  LDSM.16.M88.4 R12, [R7+0x38100] ;  /* 0x03810000070c783b */ /* 0x000e620000000200 */
[----:B0-----:R-:W-:Y:S03]  /*a7240*/  STL.64 [R1+0x70], R20 ;  /* 0x0000701401007387 */ /* 0x001fe60000100a00 */
[----:B------:R0:W-:Y:S02]  /*a7250*/  STL.64 [R1+0x78], R22 ;  /* 0x0000781601007387 */ /* 0x0001e40000100a00 */
[----:B--2---:R-:W-:Y:S02]  /*a7260*/  STL.64 [R1+0x60], R16 ;  /* 0x0000601001007387 */ /* 0x004fe40000100a00 */
[----:B------:R-:W-:Y:S02]  /*a7270*/  STL.64 [R1+0x68], R18 ;  /* 0x0000681201007387 */ /* 0x000fe40000100a00 */
[----:B0-----:R-:W-:-:S02]  /*a7280*/  IMAD.MOV.U32 R22, RZ, RZ, R29 ;  /* 0x000000ffff167224 */ /* 0x001fc400078e001d */
[----:B------:R-:W-:Y:S01]  /*a7290*/  IMAD.MOV.U32 R23, RZ, RZ, R6 ;  /* 0x000000ffff177224 */ /* 0x000fe200078e0006 */
[----:B------:R-:W2:Y:S04]  /*a72a0*/  LDL.LU R29, [R1+0x5adc] ;  /* 0x005adc00011d7983 */ /* 0x000ea80000300800 */
[----:B-1----:R-:W-:Y:S01]  /*a72b0*/  STL.64 [R1+0x50], R12 ;  /* 0x0000500c01007387 */ /* 0x002fe20000100a00 */
[----:B------:R-:W-:Y:S02]  /*a72c0*/  STL.64 [R1+0x58], R14 ;  /* 0x0000580e01007387 */ /* 0x000fe40000100a00 */
[----:B------:R-:W3:Y:S02]  /*a72d0*/  LDL.LU R6, [R1+0x5ad8] ;  /* 0x005ad80001067983 */ /* 0x000ee40000300800 */
[----:B------:R-:W-:Y:S01]  /*a72e0*/  STL.64 [R1+0x59f8], R22 ;  /* 0x0059f81601007387 */ /* 0x000fe20000100a00 */
[----:B------:R-:W4:Y:S04]  /*a72f0*/  LDL.64 R24, [R1+0x10] ;  /* 0x0000100001187983 */ /* 0x000f280000100a00 */
[----:B----4-:R0:W-:Y:S04]  /*a7300*/  STL.64 [R1+0x59d0], R24 ;  /* 0x0059d01801007387 */ /* 0x0101e80000100a00 */
[----:B0-----:R-:W4:Y:S01]  /*a7310*/  LDL.LU R24, [R1+0x2b0] ;  /* 0x0002b00001187983 */ /* 0x001f220000300800 */
        /* <DEDUP_REMOVED lines=10> */
[----:B0-----:R-:W2:Y:S01]  /*a73c0*/  LDL.LU R24, [R1+0x2c0] ;  /* 0x0002c00001187983 */ /* 0x001ea20000300800 */
        /* <DEDUP_REMOVED lines=53> */
[----:B------:R-:W-:Y:S02]  /*a7720*/  IMAD.MOV.U32 R23, RZ, RZ, R4 ;  /* 0x000000ffff177224 */ /* 0x000fe400078e0004 */
[----:B---3--:R-:W-:Y:S02]  /*a7730*/  IMAD.MOV.U32 R18, RZ, RZ, R29 ;  /* 0x000000ffff127224 */ /* 0x008fe400078e001d */
[----:B------:R-:W3:Y:S01]  /*a7740*/  LDL R29, [R1+0x9e4] ;  /* 0x0009e400011d7983 */ /* 0x000ee20000100800 */
[----:B------:R0:W-:Y:S02]  /*a7750*/  STL.64 [R1+0x5aa0], R22 ;  /* 0x005aa01601007387 */ /* 0x0001e40000100a00 */
[----:B------:R-:W3:Y:S02]  /*a7760*/  LDL.LU R20, [R1+0x4d0] ;  /* 0x0004d00001147983 */ /* 0x000ee40000300800 */
[----:B------:R-:W3:Y:S01]  /*a7770*/  LDL.LU R21, [R1+0x4d4] ;  /* 0x0004d40001157983 */ /* 0x000ee20000300800 */
[----:B0-----:R-:W3:Y:S01]  /*a7780*/  LDL.LU R22, [R1+0x4d8] ;  /* 0x0004d80001167983 */ /* 0x001ee20000300800 */
        /* <DEDUP_REMOVED lines=13> */
[----:B------:R-:W-:-:S02]  /*a7860*/  IMAD.MOV.U32 R19, RZ, RZ, R6 ;  /* 0x000000ffff137224 */ /* 0x000fc400078e0006 */
[----:B------:R-:W0:Y:S04]  /*a7870*/  LDSM.16.M88.4 R4, [R7+0x3c100] ;  /* 0x03c100000704783b */ /* 0x000e280000000200 */
[----:B----4-:R-:W-:Y:S01]  /*a7880*/  STL.64 [R1+0x5a98], R26 ;  /* 0x005a981a01007387 */ /* 0x010fe20000100a00 */
[----:B--2---:R1:W-:Y:S03]  /*a7890*/  STL.64 [R1+0x5a90], R24 ;  /* 0x005a901801007387 */ /* 0x0043e60000100a00 */
[----:B-1----:R-:W2:Y:S01]  /*a78a0*/  LDL.LU R24, [R1+0x4c0] ;  /* 0x0004c00001187983 */ /* 0x002ea20000300800 */
[----:B------:R-:W2:Y:S02]  /*a78b0*/  LDL.LU R25, [R1+0x4c4] ;  /* 0x0004c40001197983 */ /* 0x000ea40000300800 */
[----:B------:R-:W2:Y:S02]  /*a78c0*/  LDL.LU R26, [R1+0x4c8] ;  /* 0x0004c800011a7983 */ /* 0x000ea40000300800 */
[----:B------:R-:W2:Y:S01]  /*a78d0*/  LDL.LU R27, [R1+0x4cc] ;  /* 0x0004cc00011b7983 */ /* 0x000ea20000300800 */
[----:B------:R-:W4:Y:S01]  /*a78e0*/  LDL.64 R12, [R1] ;  /* 0x00000000010c7983 */ /* 0x000f220000100a00 */
[C---:B---3--:R-:W-:Y:S03]  /*a78f0*/  HMMA.16816.F32 R16, R8.reuse, R18, R20 ;  /* 0x000000120810723c */ /* 0x048fe60000001814 */
[----:B----4-:R1:W-:Y:S04]  /*a7900*/  STL.64 [R1+0x59c0], R12 ;  /* 0x0059c00c01007387 */ /* 0x0103e80000100a00 */
[----:B-1----:R-:W3:Y:S01]  /*a7910*/  LDL.LU R12, [R1+0x2a0] ;  /* 0x0002a000010c7983 */ /* 0x002ee20000300800 */
[----:B------:R-:W3:Y:S02]  /*a7920*/  LDL.LU R13, [R1+0x2a4] ;  /* 0x0002a400010d7983 */ /* 0x000ee40000300800 */
[----:B------:R-:W3:Y:S02]  /*a7930*/  LDL.LU R14, [R1+0x2a8] ;  /* 0x0002a800010e7983 */ /* 0x000ee40000300800 */
[----:B------:R-:W3:Y:S01]  /*a7940*/  LDL.LU R15, [R1+0x2ac] ;  /* 0x0002ac00010f7983 */ /* 0x000ee20000300800 */
[----:B0-----:R-:W-:Y:S01]  /*a7950*/  STL.64 [R1+0x40], R4 ;  /* 0x0000400401007387 */ /* 0x001fe20000100a00 */
[----:B------:R-:W-:Y:S02]  /*a7960*/  STL.64 [R1+0x48], R6 ;  /* 0x0000480601007387 */ /* 0x000fe40000100a00 */
[----:B------:R-:W0:Y:S02]  /*a7970*/  LDSM.16.MT88.4 R4, [R29+0x45000] ;  /* 0x045000001d04783b */ /* 0x000e240000004200 */
[----:B0-----:R-:W-:Y:S02]  /*a7980*/  STL.64 [R1+0x58e8], R6 ;  /* 0x0058e80601007387 */ /* 0x001fe40000100a00 */
[----:B------:R0:W-:Y:S02]  /*a7990*/  STL.64 [R1+0x58e0], R4 ;  /* 0x0058e00401007387 */ /* 0x0001e40000100a00 */
[----:B0-----:R-:W4:Y:S01]  /*a79a0*/  LDL.64 R4, [R1+0x20] ;  /* 0x0000200001047983 */ /* 0x001f220000100a00 */
[----:B------:R-:W2:Y:S02]  /*a79b0*/  LDL.LU.64 R22, [R1+0x5aa0] ;  /* 0x005aa00001167983 */ /* 0x000ea40000300a00 */
[----:B------:R0:W-:Y:S02]  /*a79c0*/  STL.64 [R1+0x4d0], R16 ;  /* 0x0004d01001007387 */ /* 0x0001e40000100a00 */
[----:B------:R1:W-:Y:S01]  /*a79d0*/  STL.64 [R1+0x4d8], R18 ;  /* 0x0004d81201007387 */ /* 0x0003e20000100a00 */
        /* <DEDUP_REMOVED lines=59> */
[----:B------:R-:W4:Y:S01]  /*a7d90*/  LDL.LU.64 R26, [R1+0x59f0] ;  /* 0x0059f000011a7983 */ /* 0x000f220000300a00 */
[----:B------:R-:W4:Y:S02]  /*a7da0*/  LDL.LU.64 R24, [R1+0x59e8] ;  /* 0x0059e80001187983 */ /* 0x000f240000300a00 */
[----:B------:R-:W4:Y:S02]  /*a7db0*/  LDL.LU.64 R22, [R1+0x59e0] ;  /* 0x0059e00001167983 */ /* 0x000f240000300a00 */
[----:B------:R-:W4:Y:S11]  /*a7dc0*/  LDL.LU.64 R20, [R1+0x59d8] ;  /* 0x0059d80001147983 */ /* 0x000f360000300a00 */
[----:B------:R-:W-:Y:S05]  /*a7dd0*/  @!UPT UIADD3 URZ, URZ, URZ, URZ ;  /* 0x0000003f3f3ff290 */ /* 0x000fea000fffe03f */
[----:B------:R0:W-:Y:S01]  /*a7de0*/  STL.64 [R1+0x2c0], R8 ;  /* 0x0002c00801007387 */ /* 0x0001e20000100a00 */
[----:B------:R1:W-:Y:S03]  /*a7df0*/  STL.64 [R1+0x2c8], R10 ;  /* 0x0002c80a01007387 */ /* 0x0003e60000100a00 */
[----:B0-----:R-:W3:Y:S01]  /*a7e00*/  LDL.LU R8, [R1+0x260] ;  /* 0x0002600001087983 */ /* 0x001ee20000300800 */
[----:B------:R-:W3:Y:S02]  /*a7e10*/  LDL.LU R9, [R1+0x264] ;  /* 0x0002640001097983 */ /* 0x000ee40000300800 */
[----:B-1----:R-:W3:Y:S02]  /*a7e20*/  LDL.LU R10, [R1+0x268] ;  /* 0x00026800010a7983 */ /* 0x002ee40000300800 */
[----:B------:R-:W3:Y:S01]  /*a7e30*/  LDL.LU R11, [R1+0x26c] ;  /* 0x00026c00010b7983 */ /* 0x000ee20000300800 */
[C---:B----4-:R-:W-:Y:S11]  /*a7e40*/  HMMA.16816.F32 R24, R20.reuse, R4, R24 ;  /* 0x000000041418723c */ /* 0x050ff60000001818 */
[----:B------:R-:W-:Y:S11]  /*a7e50*/  @!UPT UIADD3 URZ, URZ, URZ, URZ ;  /* 0x0000003f3f3ff290 */ /* 0x000ff6000fffe03f */
[----:B------:R-:W-:Y:S01]  /*a7e60*/  @!UPT UIADD3 URZ, URZ, URZ, URZ ;  /* 0x0000003f3f3ff290 */ /* 0x000fe2000fffe03f */
[----:B------:R0:W-:Y:S01]  /*a7e70*/  STL.64 [R1+0x2b0], R24 ;  /* 0x0002b01801007387 */ /* 0x0001e20000100a00 */
[----:B------:R-:W-:Y:S03]  /*a7e80*/  STL.64 [R1+0x2b8], R26 ;  /* 0x0002b81a01007387 */ /* 0x000fe60000100a00 */
[----:B0-----:R-:W4:Y:S01]  /*a7e90*/  LDL.LU.64 R24, [R1+0x59d0] ;  /* 0x0059d00001187983 */ /* 0x001f220000300a00 */
[----:B------:R-:W-:Y:S01]  /*a7ea0*/  IMAD.MOV.U32 R29, RZ, RZ, R5 ;  /* 0x000000ffff1d7224 */ /* 0x000fe200078e0005 */
[----:B----4-:R-:W-:Y:S01]  /*a7eb0*/  HMMA.16816.F32 R12, R20, R24, R12 ;  /* 0x00000018140c723c */ /* 0x010fe2000000180c */
[----:B------:R-:W-:Y:S02]  /*a7ec0*/  IMAD.MOV.U32 R5, RZ, RZ, R24 ;  /* 0x000000ffff057224 */ /* 0x000fe400078e0018 */
[----:B------:R-:W-:Y:S02]  /*a7ed0*/  IMAD.MOV.U32 R4, RZ, RZ, R25 ;  /* 0x000000ffff047224 */ /* 0x000fe400078e0019 */
[----:B------:R-:W4:Y:S11]  /*a7ee0*/  LDL.LU.64 R24, [R1+0x59c8] ;  /* 0x0059c80001187983 */ /* 0x000f360000300a00 */
[----:B------:R-:W-:Y:S07]  /*a7ef0*/  @!UPT UIADD3 URZ, URZ, URZ, URZ ;  /* 0x0000003f3f3ff290 */ /* 0x000fee000fffe03f */
[----:B------:R0:W-:Y:S04]  /*a7f00*/  STL.64 [R1+0x2a0], R12 ;  /* 0x0002a00c01007387 */ /* 0x0001e80000100a00 */
[----:B0-----:R-:W2:Y:S01]  /*a7f10*/  LDL.LU.64 R12, [R1+0x59c0] ;  /* 0x0059c000010c7983 */ /* 0x001ea20000300a00 */
[----:B------:R-:W-:Y:S02]  /*a7f20*/  IMAD.MOV.U32 R27, RZ, RZ, R15 ;  /* 0x000000ffff1b7224 */ /* 0x000fe400078e000f */
[----:B------:R-:W-:-:S03]  /*a7f30*/  IMAD.MOV.U32 R26, RZ, RZ, R14 ;  /* 0x000000ffff1a7224 */ /* 0x000fc600078e000e */
[----:B------:R-:W-:Y:S02]  /*a7f40*/  STL [R1+0x55fc], R27 ;  /* 0x0055fc1b01007387 */ /* 0x000fe40000100800 */
[----:B------:R-:W-:Y:S01]  /*a7f50*/  STL [R1+0x55f8], R26 ;  /* 0x0055f81a01007387 */ /* 0x000fe20000100800 */
[C---:B--2---:R-:W-:Y:S11]  /*a7f60*/  HMMA.16816.F32 R16, R20.reuse, R12, R16 ;  /* 0x0000000c1410723c */ /* 0x044ff60000001810 */
[----:B------:R-:W-:Y:S11]  /*a7f70*/  @!UPT UIADD3 URZ, URZ, URZ, URZ ;  /* 0x0000003f3f3ff290 */ /* 0x000ff6000fffe03f */
[----:B------:R-:W-:Y:S01]  /*a7f80*/  @!UPT UIADD3 URZ, URZ, URZ, URZ ;  /* 0x0000003f3f3ff290 */ /* 0x000fe2000fffe03f */
[----:B------:R-:W-:Y:S01]  /*a7f90*/  STL.64 [R1+0x290], R16 ;  /* 0x0002901001007387 */ /* 0x000fe20000100a00 */
[----:B------:R0:W-:Y:S03]  /*a7fa0*/  STL.64 [R1+0x298], R18 ;  /* 0x0002981201007387 */ /* 0x0001e60000100a00 */
[----:B0-----:R-:W4:Y:S01]  /*a7fb0*/  LDL.LU.64 R18, [R1+0x59b8] ;  /* 0x0059b80001127983 */ /* 0x001f220000300a00 */
[----:B------:R-:W4:Y:S02]  /*a7fc0*/  LDL.LU.64 R16, [R1+0x59b0] ;  /* 0x0059b00001107983 */ /* 0x000f240000300a00 */
[----:B------:R-:W-:Y:S02]  /*a7fd0*/  IMAD.MOV.U32 R7, RZ, RZ, R12 ;  /* 0x000000ffff077224 */ /* 0x000fe400078e000c */
[----:B------:R-:W-:Y:S02]  /*a7fe0*/  IMAD.MOV.U32 R6, RZ, RZ, R13 ;  /* 0x000000ffff067224 */ /* 0x000fe400078e000d */
[----:B------:R-:W3:Y:S03]  /*a7ff0*/  LDL.LU.64 R12, [R1+0x59a8] ;  /* 0x0059a800010c7983 */ /* 0x000ee60000300a00 */
[----:B------:R-:W-:Y:S02]  /*a8000*/  STL.64 [R1+0x5948], R6 ;  /* 0x0059480601007387 */ /* 0x000fe40000100a00 */
[----:B------:R0:W-:Y:S02]  /*a8010*/  STL.64 [R1+0x5940], R4 ;  /* 0x0059400401007387 */ /* 0x0001e40000100a00 */
[----:B0-----:R-:W2:Y:S01]  /*a8020*/  LDL.LU R4, [R1+0x270] ;  /* 0x0002700001047983 */ /* 0x001ea20000300800 */
[C---:B----4-:R-:W-:Y:S11]  /*a8030*/  HMMA.16816.F32 R16, R20.reuse, R24, R16 ;  /* 0x000000181410723c */ /* 0x050ff60000001810 */
[----:B------:R-:W-:Y:S11]  /*a8040*/  @!UPT UIADD3 URZ, URZ, URZ, URZ ;  /* 0x0000003f3f3ff290 */ /* 0x000ff6000fffe03f */
[----:B------:R-:W-:Y:S01]  /*a8050*/  @!UPT UIADD3 URZ, URZ, URZ, URZ ;  /* 0x0000003f3f3ff290 */ /* 0x000fe2000fffe03f */
[----:B------:R0:W-:Y:S01]  /*a8060*/  STL.64 [R1+0x280], R16 ;  /* 0x0002801001007387 */ /* 0x0001e20000100a00 */
[----:B------:R-:W-:Y:S03]  /*a8070*/  STL.64 [R1+0x288], R18 ;  /* 0x0002881201007387 */ /* 0x000fe60000100a00 */
[----:B0-----:R-:W2:Y:S01]  /*a8080*/  LDL.LU.64 R16, [R1+0x59a0] ;  /* 0x0059a00001107983 */ /* 0x001ea20000300a00 */
[----:B------:R-:W-:Y:S02]  /*a8090*/  IMAD.MOV.U32 R5, RZ, RZ, R3 ;  /* 0x000000ffff057224 */ /* 0x000fe400078e0003 */
[----:B------:R-:W-:Y:S02]  /*a80a0*/  IMAD.MOV.U32 R6, RZ, RZ, R2 ;  /* 0x000000ffff067224 */ /* 0x000fe400078e0002 */
[----:B------:R-:W-:Y:S01]  /*a80b0*/  IMAD.MOV.U32 R7, RZ, RZ, R0 ;  /* 0x000000ffff077224 */ /* 0x000fe200078e0000 */
[----:B------:R-:W-:Y:S06]  /*a80c0*/  STL.64 [R1+0x5900], R24 ;  /* 0x0059001801007387 */ /* 0x000fec0000100a00 */
[C---:B--2---:R-:W-:Y:S01]  /*a80d0*/  HMMA.16816.F32 R4, R20.reuse, R16, R4 ;  /* 0x000000101404723c */ /* 0x044fe20000001804 */
[----:B------:R-:W-:Y:S01]  /*a80e0*/  STL [R1+0x587c], R16 ;  /* 0x00587c1001007387 */ /* 0x000fe20000100800 */
[----:B------:R-:W-:Y:S11]  /*a80f0*/  STL [R1+0x5878], R17 ;  /* 0x0058781101007387 */ /* 0x000ff60000100800 */
[----:B------:R-:W-:Y:S10]  /*a8100*/  @!UPT UIADD3 URZ, URZ, URZ, URZ ;  /* 0x0000003f3f3ff290 */ /* 0x000ff4000fffe03f */
[----:B------:R-:W-:Y:S01]  /*a8110*/  STL.64 [R1+0x270], R4 ;  /* 0x0002700401007387 */ /* 0x000fe20000100a00 */
[----:B------:R3:W-:Y:S02]  /*a8120*/  STL.64 [R1+0x278], R6 ;  /* 0x0002780601007387 */ /* 0x0007e40000100a00 */
[----:B---3--:R-:W-:Y:S11]  /*a8130*/  HMMA.16816.F32 R4, R20, R12, R8 ;  /* 0x0000000c1404723c */ /* 0x008ff60000001808 */
[----:B------:R-:W-:Y:S11]  /*a8140*/  @!UPT UIADD3 URZ, URZ, URZ, URZ ;  /* 0x0000003f3f3ff290 */ /* 0x000ff6000fffe03f */
[----:B------:R-:W-:Y:S01]  /*a8150*/  @!UPT UIADD3 URZ, URZ, URZ, URZ ;  /* 0x0000003f3f3ff290 */ /* 0x000fe2000fffe03f */
[----:B------:R0:W-:Y:S01]  /*a8160*/  STL [R1+0x260], R4 ;  /* 0x0002600401007387 */ /* 0x0001e20000100800 */
[----:B------:R-:W-:-:S03]  /*a8170*/  IMAD.MOV.U32 R3, RZ, RZ, R5 ;  /* 0x000000ffff037224 */ /* 0x000fc600078e0005 */
[----:B0-----:R-:W2:Y:S04]  /*a8180*/  LDL.64 R4, [R1+0xa0] ;  /* 0x0000a00001047983 */ /* 0x001ea80000100a00 */
[----:B--2---:R0:W-:Y:S04]  /*a8190*/  STL.64 [R1+0x5960], R4 ;  /* 0x0059600401007387 */ /* 0x0041e80000100a00 */
[----:B0-----:R-:W2:Y:S04]  /*a81a0*/  LDL.64 R4, [R1+0xb0] ;  /* 0x0000b00001047983 */ /* 0x001ea80000100a00 */
[----:B--2---:R0:W-:Y:S04]  /*a81b0*/  STL.64 [R1+0x5968], R4 ;  /* 0x0059680401007387 */ /* 0x0041e80000100a00 */
[----:B0-----:R-:W2:Y:S04]  /*a81c0*/  LDL.64 R4, [R1+0xc0] ;  /* 0x0000c00001047983 */ /* 0x001ea80000100a00 */
[----:B--2---:R0:W-:Y:S04]  /*a81d0*/  STL.64 [R1+0x5980], R4 ;  /* 0x0059800401007387 */ /* 0x0041e80000100a00 */
[----:B0-----:R-:W2:Y:S01]  /*a81e0*/  LDL.64 R4, [R1+0x30] ;  /* 0x0000300001047983 */ /* 0x001ea20000100a00 */
[----:B------:R-:W3:Y:S02]  /*a81f0*/  LDL.LU R16, [R1+0x400] ;  /* 0x0004000001107983 */ /* 0x000ee40000300800 */
[----:B------:R-:W3:Y:S02]  /*a8200*/  LDL.LU R17, [R1+0x404] ;  /* 0x0004040001117983 */ /* 0x000ee40000300800 */
[----:B------:R-:W4:Y:S01]  /*a8210*/  LDL.LU R18, [R1+0x408] ;  /* 0x0004080001127983 */ /* 0x000f220000300800 */
[----:B------:R-:W4:Y:S04]  /*a8220*/  LDL.LU R19, [R1+0x40c] ;  /* 0x00040c0001137983 */ /* 0x000f280000300800 */
[----:B----4-:R-:W-:Y:S01]  /*a8230*/  STL.64 [R1+0x5958], R18 ;  /* 0x0059581201007387 */ /* 0x010fe20000100a00 */
[----:B---3--:R0:W-:Y:S03]  /*a8240*/  STL.64 [R1+0x5950], R16 ;  /* 0x0059501001007387 */ /* 0x0081e60000100a00 */
[----:B0-----:R-:W3:Y:S01]  /*a8250*/  LDL.LU R16, [R1+0x410] ;  /* 0x0004100001107983 */ /* 0x001ee20000300800 */
[----:B------:R-:W3:Y:S02]  /*a8260*/  LDL.LU R17, [R1+0x414] ;  /* 0x0004140001117983 */ /* 0x000ee40000300800 */
[----:B------:R-:W4:Y:S02]  /*a8270*/  LDL.LU R18, [R1+0x418] ;  /* 0x0004180001127983 */ /* 0x000f240000300800 */
[----:B------:R-:W-:-:S02]  /*a8280*/  IMAD.MOV.U32 R19, RZ, RZ, R28 ;  /* 0x000000ffff137224 */ /* 0x000fc400078e001c */
[----:B------:R-:W2:Y:S04]  /*a8290*/  LDL.LU R28, [R1+0x5998] ;  /* 0x00599800011c7983 */ /* 0x000ea80000300800 */
[----:B----4-:R-:W-:Y:S01]  /*a82a0*/  STL.64 [R1+0x5978], R18 ;  /* 0x0059781201007387 */ /* 0x010fe20000100a00 */
[----:B---3--:R0:W-:Y:S03]  /*a82b0*/  STL.64 [R1+0x5970], R16 ;  /* 0x0059701001007387 */ /* 0x0081e60000100a00 */
[----:B--2---:R-:W1:Y:S04]  /*a82c0*/  LDSM.16.MT88.4 R8, [R28+0x45000] ;  /* 0x045000001c08783b */ /* 0x004e680000004200 */
        /* <DEDUP_REMOVED lines=10> */
[----:B------:R-:W3:Y:S01]  /*a8370*/  LDL.64 R24, [R1+0x80] ;  /* 0x0000800001187983 */ /* 0x000ee20000100a00 */
[----:B------:R0:W-:Y:S02]  /*a8380*/  STL [R1+0x5884], R12 ;  /* 0x0058840c01007387 */ /* 0x0001e40000100800 */
[----:B------:R-:W-:-:S02]  /*a8390*/  IMAD.MOV.U32 R0, RZ, RZ, R7 ;  /* 0x000000ffff007224 */ /* 0x000fc400078e0007 */
[----:B------:R4:W-:Y:S02]  /*a83a0*/  STL [R1+0x5880], R13 ;  /* 0x0058800d01007387 */ /* 0x0009e40000100800 */
[----:B------:R-:W-:Y:S01]  /*a83b0*/  IMAD.MOV.U32 R2, RZ, RZ, R6 ;  /* 0x000000ffff027224 */ /* 0x000fe200078e0006 */
[----:B0-----:R-:W3:Y:S01]  /*a83c0*/  LDL.LU R12, [R1+0x420] ;  /* 0x00042000010c7983 */ /* 0x001ee20000300800 */
[----:B----4-:R-:W3:Y:S02]  /*a83d0*/  LDL.LU R13, [R1+0x424] ;  /* 0x00042400010d7983 */ /* 0x010ee40000300800 */
[----:B------:R-:W3:Y:S02]  /*a83e0*/  LDL.LU R14, [R1+0x428] ;  /* 0x00042800010e7983 */ /* 0x000ee40000300800 */
[----:B------:R-:W3:Y:S01]  /*a83f0*/  LDL.LU R15, [R1+0x42c] ;  /* 0x00042c00010f7983 */ /* 0x000ee20000300800 */
[----:B------:R0:W-:Y:S01]  /*a8400*/  STL [R1+0x55d8], R0 ;  /* 0x0055d80001007387 */ /* 0x0001e20000100800 */
[----:B------:R4:W-:Y:S02]  /*a8410*/  STL [R1+0x5578], R2 ;  /* 0x0055780201007387 */ /* 0x0009e40000100800 */
[----:B------:R-:W-:Y:S02]  /*a8420*/  STL [R1+0x5574], R3 ;  /* 0x0055740301007387 */ /* 0x000fe40000100800 */
[----:B-1----:R-:W-:Y:S01]  /*a8430*/  STL.64 [R1+0x5780], R10 ;  /* 0x0057800a01007387 */ /* 0x002fe20000100a00 */
[----:B------:R1:W-:Y:S01]  /*a8440*/  STL.64 [R1+0x5778], R8 ;  /* 0x0057780801007387 */ /* 0x0003e20000100a00 */
[----:B0-----:R-:W-:-:S02]  /*a8450*/  IMAD.MOV.U32 R0, RZ, RZ, R5 ;  /* 0x000000ffff007224 */ /* 0x001fc400078e0005 */
[----:B----4-:R-:W-:Y:S01]  /*a8460*/  IMAD.MOV.U32 R2, RZ, RZ, R4 ;  /* 0x000000ffff027224 */ /* 0x010fe200078e0004 */
[----:B-1----:R-:W4:Y:S01]  /*a8470*/  LDL.LU.64 R8, [R1+0x40] ;  /* 0x0000400001087983 */ /* 0x002f220000300a00 */
[----:B------:R-:W-:Y:S01]  /*a8480*/  STL [R1+0x55dc], R28 ;  /* 0x0055dc1c01007387 */ /* 0x000fe20000100800 */
        /* <DEDUP_REMOVED lines=18> */
[----:B------:R-:W3:Y:S02]  /*a85b0*/  LDL.LU.64 R4, [R1+0x5968] ;  /* 0x0059680001047983 */ /* 0x000ee40000300a00 */
[C---:B---3--:R-:W-:Y:S01]  /*a85c0*/  HMMA.16816.F32 R12, R20.reuse, R4, R12 ;  /* 0x00000004140c723c */ /* 0x048fe2000000180c */
[----:B------:R-:W-:Y:S11]  /*a85d0*/  IMAD.MOV.U32 R11, RZ, RZ, R5 ;  /* 0x000000ffff0b7224 */ /* 0x000ff600078e0005 */
[----:B------:R-:W-:Y:S11]  /*a85e0*/  @!UPT UIADD3 URZ, URZ, URZ, URZ ;  /* 0x0000003f3f3ff290 */ /* 0x000ff6000fffe03f */
[----:B------:R-:W-:Y:S01]  /*a85f0*/  STL.64 [R1+0x420], R12 ;  /* 0x0004200c01007387 */ /* 0x000fe20000100a00 */
[----:B------:R0:W-:Y:S02]  /*a8600*/  STL.64 [R1+0x428], R14 ;  /* 0x0004280e01007387 */ /* 0x0001e40000100a00 */
[----:B0-----:R-:W-:Y:S02]  /*a8610*/  IMAD.MOV.U32 R14, RZ, RZ, R4 ;  /* 0x000000ffff0e7224 */ /* 0x001fe400078e0004 */
[----:B------:R-:W2:Y:S01]  /*a8620*/  LDL.LU.64 R4, [R1+0x5960] ;  /* 0x0059600001047983 */ /* 0x000ea20000300a00 */
[----:B------:R-:W-:Y:S02]  /*a8630*/  STL.64 [R1+0x58f8], R10 ;  /* 0x0058f80a01007387 */ /* 0x000fe40000100a00 */
[----:B----4-:R0:W-:Y:S02]  /*a8640*/  STL.64 [R1+0x58f0], R8 ;  /* 0x0058f00801007387 */ /* 0x0101e40000100a00 */
        /* <DEDUP_REMOVED lines=15> */
[----:B------:R-:W2:Y:S01]  /*a8740*/  LDL.64 R12, [R1+0x90] ;  /* 0x00009000010c7983 */ /* 0x000ea20000100a00 */
[C---:B---3--:R-:W-:Y:S08]  /*a8750*/  HMMA.16816.F32 R8, R20.reuse, R24, R8 ;  /* 0x000000181408723c */ /* 0x048ff00000001808 */
[----:B--2---:R-:W-:Y:S11]  /*a8760*/  HMMA.16816.F32 R16, R20, R12, R16 ;  /* 0x0000000c1410723c */ /* 0x004ff60000001810 */
[----:B------:R-:W-:Y:S11]  /*a8770*/  @!UPT UIADD3 URZ, URZ, URZ, URZ ;  /* 0x0000003f3f3ff290 */ /* 0x000ff6000fffe03f */
[----:B------:R-:W-:Y:S01]  /*a8780*/  @!UPT UIADD3 URZ, URZ, URZ, URZ ;  /* 0x0000003f3f3ff290 */ /* 0x000fe2000fffe03f */
[----:B------:R-:W-:Y:S01]  /*a8790*/  STL.64 [R1+0x400], R16 ;  /* 0x0004001001007387 */ /* 0x000fe20000100a00 */
[----:B------:R0:W-:Y:S02]  /*a87a0*/  STL.64 [R1+0x408], R18 ;  /* 0x0004081201007387 */ /* 0x0001e40000100a00 */
[----:B0-----:R-:W-:Y:S02]  /*a87b0*/  IMAD.MOV.U32 R18, RZ, RZ, R12 ;  /* 0x000000ffff127224 */ /* 0x001fe400078e000c */
[----:B------:R-:W-:Y:S01]  /*a87c0*/  IMAD.MOV.U32 R19, RZ, RZ, R13 ;  /* 0x000000ffff137224 */ /* 0x000fe200078e000d */
[----:B------:R-:W2:Y:S01]  /*a87d0*/  LDL.LU R12, [R1+0x3e0] ;  /* 0x0003e000010c7983 */ /* 0x000ea20000300800 */
[----:B------:R-:W2:Y:S02]  /*a87e0*/  LDL.LU R13, [R1+0x3e4] ;  /* 0x0003e400010d7983 */ /* 0x000ea40000300800 */
[----:B------:R-:W2:Y:S02]  /*a87f0*/  LDL.LU R14, [R1+0x3e8] ;  /* 0x0003e800010e7983 */ /* 0x000ea40000300800 */
[----:B------:R-:W-:-:S02]  /*a8800*/  IMAD.MOV.U32 R16, RZ, RZ, R24 ;  /* 0x000000ffff107224 */ /* 0x000fc400078e0018 */
[----:B------:R-:W-:Y:S01]  /*a8810*/  IMAD.MOV.U32 R17, RZ, RZ, R25 ;  /* 0x000000ffff117224 */ /* 0x000fe200078e0019 */
[----:B------:R-:W2:Y:S01]  /*a8820*/  LDL.LU R15, [R1+0x3ec] ;  /* 0x0003ec00010f7983 */ /* 0x000ea20000300800 */
[----:B------:R-:W-:Y:S02]  /*a8830*/  STL.64 [R1+0x3f0], R8 ;  /* 0x0003f00801007387 */ /* 0x000fe40000100a00 */
[----:B------:R-:W-:Y:S02]  /*a8840*/  STL.64 [R1+0x3f8], R10 ;  /* 0x0003f80a01007387 */ /* 0x000fe40000100a00 */
[----:B------:R-:W-:Y:S01]  /*a8850*/  STL.64 [R1+0x5898], R18 ;  /* 0x0058981201007387 */ /* 0x000fe20000100a00 */
[----:B------:R4:W-:Y:S02]  /*a8860*/  STL.64 [R1+0x5890], R16 ;  /* 0x0058901001007387 */ /* 0x0009e40000100a00 */
[----:B----4-:R-:W-:Y:S02]  /*a8870*/  IMAD.MOV.U32 R16, RZ, RZ, R7 ;  /* 0x000000ffff107224 */ /* 0x010fe400078e0007 */
[----:B------:R-:W-:-:S05]  /*a8880*/  IMAD.MOV.U32 R17, RZ, RZ, R6 ;  /* 0x000000ffff117224 */ /* 0x000fca00078e0006 */
[----:B------:R-:W-:Y:S01]  /*a8890*/  STL.64 [R1+0x58b0], R16 ;  /* 0x0058b01001007387 */ /* 0x000fe20000100a00 */
[----:B------:R-:W3:Y:S02]  /*a88a0*/  LDL.LU R24, [R1+0x3c0] ;  /* 0x0003c00001187983 */ /* 0x000ee40000300800 */
[----:B------:R-:W3:Y:S02]  /*a88b0*/  LDL.LU R25, [R1+0x3c4] ;  /* 0x0003c40001197983 */ /* 0x000ee40000300800 */
[----:B------:R-:W4:Y:S01]  /*a88c0*/  LDL.LU R26, [R1+0x3c8] ;  /* 0x0003c800011a7983 */ /* 0x000f220000300800 */
[----:B------:R-:W4:Y:S04]  /*a88d0*/  LDL.LU R27, [R1+0x3cc] ;  /* 0x0003cc00011b7983 */ /* 0x000f280000300800 */
[----:B----4-:R-:W-:Y:S01]  /*a88e0*/  STL.64 [R1+0x5910], R26 ;  /* 0x0059101a01007387 */ /* 0x010fe20000100a00 */
[----:B---3--:R0:W-:Y:S03]  /*a88f0*/  STL.64 [R1+0x5908], R24 ;  /* 0x0059081801007387 */ /* 0x0081e60000100a00 */
[----:B0-----:R-:W3:Y:S04]  /*a8900*/  LDL.64 R24, [R1+0x60] ;  /* 0x0000600001187983 */ /* 0x001ee80000100a00 */
[----:B---3--:R0:W-:Y:S01]  /*a8910*/  STL.64 [R1+0x5928], R24 ;  /* 0x0059281801007387 */ /* 0x0081e20000100a00 */
[----:B------:R-:W3:Y:S03]  /*a8920*/  LDL.64 R8, [R1+0x50] ;  /* 0x0000500001087983 */ /* 0x000ee60000100a00 */
[----:B0-----:R-:W2:Y:S01]  /*a8930*/  LDL.64 R24, [R1+0x70] ;  /* 0x0000700001187983 */ /* 0x001ea20000100a00 */
[----:B------:R-:W-:-:S02]  /*a8940*/  IMAD.MOV.U32 R16, RZ, RZ, R5 ;  /* 0x000000ffff107224 */ /* 0x000fc400078e0005 */
[----:B------:R-:W-:Y:S01]  /*a8950*/  IMAD.MOV.U32 R17, RZ, RZ, R4 ;  /* 0x000000ffff117224 */ /* 0x000fe200078e0004 */
[----:B---3--:R0:W-:Y:S01]  /*a8960*/  STL.64 [R1+0x5918], R8 ;  /* 0x0059180801007387 */ /* 0x0081e20000100a00 */
[----:B--2---:R-:W-:Y:S03]  /*a8970*/  HMMA.16816.F32 R12, R20, R24, R12 ;  /* 0x00000018140c723c */ /* 0x004fe6000000180c */
        /* <DEDUP_REMOVED lines=8> */
[----:B------:R0:W-:Y:S04]  /*a8a00*/  STL.64 [R1+0x58c8], R16 ;  /* 0x0058c81001007387 */ /* 0x0001e80000100a00 */
[----:B0-----:R-:W4:Y:S01]  /*a8a10*/  LDL R16, [R1+0x20] ;  /* 0x0000200001107983 */ /* 0x001f220000100800 */
[----:B------:R-:W-:-:S02]  /*a8a20*/  IMAD.MOV.U32 R17, RZ, RZ, R29 ;  /* 0x000000ffff117224 */ /* 0x000fc400078e001d */
[----:B------:R-:W2:Y:S02]  /*a8a30*/  LDL.LU R29, [R1+0x5938] ;  /* 0x00593800011d7983 */ /* 0x000ea40000300800 */
[----:B------:R-:W-:Y:S01]  /*a8a40*/  STL.64 [R1+0x3e0], R12 ;  /* 0x0003e00c01007387 */ /* 0x000fe20000100a00 */
[----:B------:R0:W-:Y:S04]  /*a8a50*/  STL.64 [R1+0x3e8], R14 ;  /* 0x0003e80e01007387 */ /* 0x0001e80000100a00 */
[----:B0-----:R-:W2:Y:S01]  /*a8a60*/  LDL.LU.64 R14, [R1+0x5930] ;  /* 0x00593000010e7983 */ /* 0x001ea20000300a00 */
[----:B------:R-:W-:Y:S02]  /*a8a70*/  IMAD.MOV.U32 R12, RZ, RZ, R24 ;  /* 0x000000ffff0c7224 */ /* 0x000fe400078e0018 */
[----:B------:R-:W-:-:S02]  /*a8a80*/  IMAD.MOV.U32 R13, RZ, RZ, R25 ;  /* 0x000000ffff0d7224 */ /* 0x000fc400078e0019 */
[----:B------:R-:W3:Y:S04]  /*a8a90*/  LDL.LU.64 R24, [R1+0x5928] ;  /* 0x0059280001187983 */ /* 0x000ee80000300a00 */
[----:B--2---:R-:W-:Y:S01]  /*a8aa0*/  STL.64 [R1+0x58a8], R14 ;  /* 0x0058a80e01007387 */ /* 0x004fe20000100a00 */
[----:B------:R0:W-:Y:S03]  /*a8ab0*/  STL.64 [R1+0x58a0], R12 ;  /* 0x0058a00c01007387 */ /* 0x0001e60000100a00 */
[----:B0-----:R-:W2:Y:S01]  /*a8ac0*/  LDL.LU R12, [R1+0x390] ;  /* 0x00039000010c7983 */ /* 0x001ea20000300800 */
[----:B------:R-:W2:Y:S02]  /*a8ad0*/  LDL.LU R13, [R1+0x394] ;  /* 0x00039400010d7983 */ /* 0x000ea40000300800 */
[----:B------:R-:W2:Y:S02]  /*a8ae0*/  LDL.LU R14, [R1+0x398] ;  /* 0x00039800010e7983 */ /* 0x000ea40000300800 */
[----:B------:R-:W-:-:S02]  /*a8af0*/  IMAD.MOV.U32 R15, RZ, RZ, R29 ;  /* 0x000000ffff0f7224 */ /* 0x000fc400078e001d */
[----:B------:R-:W4:Y:S01]  /*a8b00*/  LDL.LU R29, [R1+0x5920] ;  /* 0x00592000011d7983 */ /* 0x000f220000300800 */
[----:B---3--:R-:W-:Y:S03]  /*a8b10*/  HMMA.16816.F32 R8, R20, R24, R8 ;  /* 0x000000181408723c */ /* 0x008fe60000001808 */
[----:B--2---:R-:W-:Y:S01]  /*a8b20*/  STL.64 [R1+0x58c0], R14 ;  /* 0x0058c00e01007387 */ /* 0x004fe20000100a00 */
[----:B------:R0:W-:Y:S03]  /*a8b30*/  STL.64 [R1+0x58b8], R12 ;  /* 0x0058b80c01007387 */ /* 0x0001e60000100a00 */
        /* <DEDUP_REMOVED lines=11> */
[----:B------:R0:W-:Y:S01]  /*a8bf0*/  STL.64 [R1+0x3d0], R8 ;  /* 0x0003d00801007387 */ /* 0x0001e20000100a00 */
[----:B------:R-:W-:Y:S04]  /*a8c00*/  STL.64 [R1+0x3d8], R10 ;  /* 0x0003d80a01007387 */ /* 0x000fe80000100a00 */
        /* <DEDUP_REMOVED lines=11> */
[----:B------:R-:W2:Y:S01]  /*a8cc0*/  LDL.LU.64 R10, [R1+0x58f8] ;  /* 0x0058f800010a7983 */ /* 0x000ea20000300a00 */
[----:B------:R-:W2:Y:S01]  /*a8cd0*/  LDL.LU.64 R8, [R1+0x58f0] ;  /* 0x0058f00001087983 */ /* 0x000ea20000300a00 */
[----:B----4-:R-:W-:Y:S01]  /*a8ce0*/  IMAD.MOV.U32 R15, RZ, RZ, R29 ;  /* 0x000000ffff0f7224 */ /* 0x010fe200078e001d */
[----:B--2---:R-:W-:Y:S02]  /*a8cf0*/  HMMA.16816.F32 R20, R20, R8, R4 ;  /* 0x000000081414723c */ /* 0x004fe40000001804 */
[----:B------:R-:W2:Y:S01]  /*a8d00*/  LDL.LU.64 R6, [R1+0x58e8] ;  /* 0x0058e80001067983 */ /* 0x000ea20000300a00 */
[----:B------:R-:W2:Y:S11]  /*a8d10*/  LDL.LU.64 R4, [R1+0x58e0] ;  /* 0x0058e00001047983 */ /* 0x000eb60000300a00 */
[----:B------:R-:W-:Y:S09]  /*a8d20*/  @!UPT UIADD3 URZ, URZ, URZ, URZ ;  /* 0x0000003f3f3ff290 */ /* 0x000ff2000fffe03f */
[----:B------:R0:W-:Y:S01]  /*a8d30*/  STL.64 [R1+0x240], R20 ;  /* 0x0002401401007387 */ /* 0x0001e20000100a00 */
[----:B------:R1:W-:Y:S02]  /*a8d40*/  STL [R1+0x248], R22 ;  /* 0x0002481601007387 */ /* 0x0003e40000100800 */
[----:B------:R-:W-:Y:S01]  /*a8d50*/  IMAD.MOV.U32 R29, RZ, RZ, R23 ;  /* 0x000000ffff1d7224 */ /* 0x000fe200078e0017 */
[----:B0-----:R-:W3:Y:S01]  /*a8d60*/  LDL.LU R20, [R1+0x380] ;  /* 0x0003800001147983 */ /* 0x001ee20000300800 */
[----:B------:R-:W3:Y:S02]  /*a8d70*/  LDL.LU R21, [R1+0x384] ;  /* 0x0003840001157983 */ /* 0x000ee40000300800 */
[----:B-1----:R-:W3:Y:S02]  /*a8d80*/  LDL.LU R22, [R1+0x388] ;  /* 0x0003880001167983 */ /* 0x002ee40000300800 */
[----:B------:R-:W3:Y:S01]  /*a8d90*/  LDL.LU R23, [R1+0x38c] ;  /* 0x00038c0001177983 */ /* 0x000ee20000300800 */
[----:B------:R-:W-:Y:S01]  /*a8da0*/  STL.64 [R1+0x5790], R8 ;  /* 0x0057900801007387 */ /* 0x000fe20000100a00 */
[----:B------:R-:W-:Y:S01]  /*a8db0*/  STL [R1+0x5600], R29 ;  /* 0x0056001d01007387 */ /* 0x000fe20000100800 */
        /* <DEDUP_REMOVED lines=13> */
[----:B0-----:R-:W2:Y:S01]  /*a8e90*/  LDL.LU.64 R16, [R1+0x58b0] ;  /* 0x0058b00001107983 */ /* 0x001ea20000300a00 */
[----:B---3--:R-:W-:Y:S01]  /*a8ea0*/  HMMA.16816.F32 R20, R4, R24, R20 ;  /* 0x000000180414723c */ /* 0x008fe20000001814 */
[----:B------:R-:W-:Y:S02]  /*a8eb0*/  IMAD.MOV.U32 R8, RZ, RZ, R27 ;  /* 0x000000ffff087224 */ /* 0x000fe400078e001b */
[----:B------:R-:W-:-:S05]  /*a8ec0*/  IMAD.MOV.U32 R9, RZ, RZ, R26 ;  /* 0x000000ffff097224 */ /* 0x000fca00078e001a */
[----:B--2---:R-:W-:Y:S01]  /*a8ed0*/  HMMA.16816.F32 R16, R4, R16, R12 ;  /* 0x000000100410723c */ /* 0x004fe2000000180c */
[----:B------:R-:W2:Y:S01]  /*a8ee0*/  LDL.LU.64 R14, [R1+0x58a8] ;  /* 0x0058a800010e7983 */ /* 0x000ea20000300a00 */
[----:B------:R-:W3:Y:S11]  /*a8ef0*/  LDL.LU.64 R12, [R1+0x58a0] ;  /* 0x0058a000010c7983 */ /* 0x000ef60000300a00 */
[----:B------:R-:W-:Y:S10]  /*a8f00*/  @!UPT UIADD3 URZ, URZ, URZ, URZ ;  /* 0x0000003f3f3ff290 */ /* 0x000ff4000fffe03f */
[----:B------:R-:W-:Y:S01]  /*a8f10*/  STL.64 [R1+0x390], R16 ;  /* 0x0003901001007387 */ /* 0x000fe20000100a00 */
[----:B------:R0:W-:Y:S03]  /*a8f20*/  STL.64 [R1+0x398], R18 ;  /* 0x0003981201007387 */ /* 0x0001e60000100a00 */
[----:B0-----:R-:W4:Y:S01]  /*a8f30*/  LDL.LU.64 R18, [R1+0x5898] ;  /* 0x0058980001127983 */ /* 0x001f220000300a00 */
[----:B------:R-:W2:Y:S02]  /*a8f40*/  LDL.LU.64 R16, [R1+0x5890] ;  /* 0x0058900001107983 */ /* 0x000ea40000300a00 */
[----:B------:R-:W-:Y:S02]  /*a8f50*/  STL.64 [R1+0x380], R20 ;  /* 0x0003801401007387 */ /* 0x000fe40000100a00 */
[----:B------:R-:W-:Y:S01]  /*a8f60*/  STL.64 [R1+0x388], R22 ;  /* 0x0003881601007387 */ /* 0x000fe20000100a00 */
[----:B------:R-:W-:Y:S01]  /*a8f70*/  STL.64 [R1+0x57a8], R8 ;  /* 0x0057a80801007387 */ /* 0x000fe20000100a00 */
[----:B------:R0:W-:Y:S03]  /*a8f80*/  STL.64 [R1+0x5768], R24 ;  /* 0x0057681801007387 */ /* 0x0001e60000100a00 */
[----:B0-----:R-:W2:Y:S01]  /*a8f90*/  LDL.LU.64 R24, [R1+0x10] ;  /* 0x0000100001187983 */ /* 0x001ea20000300a00 */
[----:B------:R-:W-:-:S02]  /*a8fa0*/  IMAD.MOV.U32 R8, RZ, RZ, R0 ;  /* 0x000000ffff087224 */ /* 0x000fc400078e0000 */
[----:B------:R-:W-:Y:S01]  /*a8fb0*/  IMAD.MOV.U32 R9, RZ, RZ, R2 ;  /* 0x000000ffff097224 */ /* 0x000fe200078e0002 */
[----:B--2---:R0:W-:Y:S04]  /*a8fc0*/  STL.64 [R1+0x5788], R24 ;  /* 0x0057881801007387 */ /* 0x0041e80000100a00 */
[----:B0-----:R-:W2:Y:S01]  /*a8fd0*/  LDL.LU R24, [R1+0x230] ;  /* 0x0002300001187983 */ /* 0x001ea20000300800 */
[----:B------:R-:W2:Y:S02]  /*a8fe0*/  LDL.LU R25, [R1+0x234] ;  /* 0x0002340001197983 */ /* 0x000ea40000300800 */
[----:B------:R-:W2:Y:S02]  /*a8ff0*/  LDL.LU R26, [R1+0x238] ;  /* 0x00023800011a7983 */ /* 0x000ea40000300800 */
[----:B------:R-:W2:Y:S01]  /*a9000*/  LDL.LU R27, [R1+0x23c] ;  /* 0x00023c00011b7983 */ /* 0x000ea20000300800 */
[----:B------:R-:W4:Y:S01]  /*a9010*/  LDL.LU R0, [R1+0x588c] ;  /* 0x00588c0001007983 */ /* 0x000f220000300800 */
[----:B------:R-:W4:Y:S02]  /*a9020*/  LDL.LU R2, [R1+0x5888] ;  /* 0x0058880001027983 */ /* 0x000f240000300800 */
[----:B------:R3:W-:Y:S02]  /*a9030*/  STL.64 [R1+0x57c0], R8 ;  /* 0x0057c00801007387 */ /* 0x0007e40000100a00 */
[----:B---3--:R-:W-:-:S02]  /*a9040*/  IMAD.MOV.U32 R8, RZ, RZ, R12 ;  /* 0x000000ffff087224 */ /* 0x008fc400078e000c */
        /* <DEDUP_REMOVED lines=52> */
[----:B------:R0:W-:Y:S02]  /*a9390*/  STL.64 [R1+0x5850], R8 ;  /* 0x0058500801007387 */ /* 0x0001e40000100a00 */
[----:B0-----:R-:W-:Y:S02]  /*a93a0*/  IMAD.MOV.U32 R8, RZ, RZ, R2 ;  /* 0x000000ffff087224 */ /* 0x001fe400078e0002 */
[----:B------:R-:W-:-:S05]  /*a93b0*/  IMAD.MOV.U32 R9, RZ, RZ, R0 ;  /* 0x000000ffff097224 */ /* 0x000fca00078e0000 */
[----:B------:R0:W-:Y:S04]  /*a93c0*/  STL.64 [R1+0x5868], R8 ;  /* 0x0058680801007387 */ /* 0x0001e80000100a00 */
        /* <DEDUP_REMOVED lines=8> */
[----:B------:R-:W3:Y:S04]  /*a9450*/  LDL R14, [R1+0x9dc] ;  /* 0x0009dc00010e7983 */ /* 0x000ee80000100800 */
        /* <DEDUP_REMOVED lines=12> */
[C---:B---3--:R-:W-:Y:S01]  /*a9520*/  HMMA.16816.F32 R8, R4.reuse, R16, R8 ;  /* 0x000000100408723c */ /* 0x048fe20000001808 */
[----:B--2---:R-:W-:Y:S01]  /*a9530*/  STL.64 [R1+0x5848], R26 ;  /* 0x0058481a01007387 */ /* 0x004fe20000100a00 */
[----:B------:R0:W-:Y:S03]  /*a9540*/  STL.64 [R1+0x5840], R24 ;  /* 0x0058401801007387 */ /* 0x0001e60000100a00 */
[----:B0-----:R-:W2:Y:S01]  /*a9550*/  LDL.LU R24, [R1+0x340] ;  /* 0x0003400001187983 */ /* 0x001ea20000300800 */
[----:B------:R-:W2:Y:S02]  /*a9560*/  LDL.LU R25, [R1+0x344] ;  /* 0x0003440001197983 */ /* 0x000ea40000300800 */
[----:B------:R-:W3:Y:S02]  /*a9570*/  LDL.LU R26, [R1+0x348] ;  /* 0x00034800011a7983 */ /* 0x000ee40000300800 */
[----:B------:R-:W3:Y:S01]  /*a9580*/  LDL.LU R27, [R1+0x34c] ;  /* 0x00034c00011b7983 */ /* 0x000ee20000300800 */
[C---:B------:R-:W-:Y:S01]  /*a9590*/  HMMA.16816.F32 R20, R4.reuse, R12, R20 ;  /* 0x0000000c0414723c */ /* 0x040fe20000001814 */
[----:B---3--:R-:W-:Y:S01]  /*a95a0*/  STL.64 [R1+0x5860], R26 ;  /* 0x0058601a01007387 */ /* 0x008fe20000100a00 */
[----:B--2---:R0:W-:Y:S03]  /*a95b0*/  STL.64 [R1+0x5858], R24 ;  /* 0x0058581801007387 */ /* 0x0041e60000100a00 */
[----:B0-----:R-:W2:Y:S01]  /*a95c0*/  LDL.LU R24, [R1+0x350] ;  /* 0x0003500001187983 */ /* 0x001ea20000300800 */
[----:B------:R-:W2:Y:S02]  /*a95d0*/  LDL.LU R25, [R1+0x354] ;  /* 0x0003540001197983 */ /* 0x000ea40000300800 */
[----:B------:R-:W2:Y:S02]  /*a95e0*/  LDL.LU R26, [R1+0x358] ;  /* 0x00035800011a7983 */ /* 0x000ea40000300800 */
[----:B------:R-:W2:Y:S02]  /*a95f0*/  LDL.LU R27, [R1+0x35c] ;  /* 0x00035c00011b7983 */ /* 0x000ea40000300800 */
[----:B------:R0:W-:Y:S01]  /*a9600*/  STL.64 [R1+0x370], R8 ;  /* 0x0003700801007387 */ /* 0x0001e20000100a00 */
[----:B------:R-:W-:Y:S03]  /*a9610*/  STL.64 [R1+0x378], R10 ;  /* 0x0003780a01007387 */ /* 0x000fe60000100a00 */
[----:B0-----:R-:W2:Y:S01]  /*a9620*/  LDL.LU.64 R8, [R1+0x5868] ;  /* 0x0058680001087983 */ /* 0x001ea20000300a00 */
[----:B----4-:R-:W-:Y:S02]  /*a9630*/  STL.64 [R1+0x5760], R18 ;  /* 0x0057601201007387 */ /* 0x010fe40000100a00 */
[----:B------:R0:W-:Y:S02]  /*a9640*/  STL.64 [R1+0x5758], R16 ;  /* 0x0057581001007387 */ /* 0x0001e40000100a00 */
[----:B0-----:R-:W3:Y:S01]  /*a9650*/  LDL.LU R16, [R1+0x210] ;  /* 0x0002100001107983 */ /* 0x001ee20000300800 */
[----:B------:R-:W3:Y:S02]  /*a9660*/  LDL.LU R17, [R1+0x214] ;  /* 0x0002140001117983 */ /* 0x000ee40000300800 */
[----:B------:R-:W3:Y:S02]  /*a9670*/  LDL.LU R18, [R1+0x218] ;  /* 0x0002180001127983 */ /* 0x000ee40000300800 */
[----:B------:R-:W3:Y:S01]  /*a9680*/  LDL.LU R19, [R1+0x21c] ;  /* 0x00021c0001137983 */ /* 0x000ee20000300800 */
[----:B------:R0:W-:Y:S04]  /*a9690*/  STL.64 [R1+0x5770], R12 ;  /* 0x0057700c01007387 */ /* 0x0001e80000100a00 */
[----:B0-----:R-:W4:Y:S01]  /*a96a0*/  LDL.LU.64 R12, [R1+0x20] ;  /* 0x00002000010c7983 */ /* 0x001f220000300a00 */
[----:B------:R-:W-:Y:S02]  /*a96b0*/  STL.64 [R1+0x360], R20 ;  /* 0x0003601401007387 */ /* 0x000fe40000100a00 */
[----:B------:R-:W-:Y:S02]  /*a96c0*/  STL.64 [R1+0x368], R22 ;  /* 0x0003681601007387 */ /* 0x000fe40000100a00 */
        /* <DEDUP_REMOVED lines=71> */
[----:B------:R-:W2:Y:S01]  /*a9b40*/  LDL.LU.64 R24, [R1+0x5788] ;  /* 0x0057880001187983 */ /* 0x000ea20000300a00 */
[----:B------:R-:W-:Y:S02]  /*a9b50*/  IMAD.MOV.U32 R29, RZ, RZ, R8 ;  /* 0x000000ffff1d7224 */ /* 0x000fe400078e0008 */
[----:B------:R-:W-:Y:S11]  /*a9b60*/  IMAD.MOV.U32 R28, RZ, RZ, R9 ;  /* 0x000000ffff1c7224 */ /* 0x000ff600078e0009 */
[----:B------:R-:W-:Y:S07]  /*a9b70*/  @!UPT UIADD3 URZ, URZ, URZ, URZ ;  /* 0x0000003f3f3ff290 */ /* 0x000fee000fffe03f */
[----:B------:R-:W-:Y:S01]  /*a9b80*/  STL.64 [R1+0x230], R4 ;  /* 0x0002300401007387 */ /* 0x000fe20000100a00 */
[----:B------:R3:W-:Y:S02]  /*a9b90*/  STL.64 [R1+0x238], R6 ;  /* 0x0002380601007387 */ /* 0x0007e40000100a00 */
[----:B-1----:R-:W3:Y:S02]  /*a9ba0*/  LDL.LU.64 R10, [R1+0x5780] ;  /* 0x00578000010a7983 */ /* 0x002ee40000300a00 */
[----:B------:R-:W3:Y:S02]  /*a9bb0*/  LDL.LU.64 R8, [R1+0x5778] ;  /* 0x0057780001087983 */ /* 0x000ee40000300a00 */
[----:B----4-:R-:W-:Y:S02]  /*a9bc0*/  IMAD.MOV.U32 R2, RZ, RZ, R12 ;  /* 0x000000ffff027224 */ /* 0x010fe400078e000c */
[----:B------:R-:W-:Y:S01]  /*a9bd0*/  IMAD.MOV.U32 R0, RZ, RZ, R13 ;  /* 0x000000ffff007224 */ /* 0x000fe200078e000d */
[C---:B---3--:R-:W-:Y:S11]  /*a9be0*/  HMMA.16816.F32 R4, R8.reuse, R12, R20 ;  /* 0x0000000c0804723c */ /* 0x048ff60000001814 */
[----:B------:R-:W-:Y:S11]  /*a9bf0*/  @!UPT UIADD3 URZ, URZ, URZ, URZ ;  /* 0x0000003f3f3ff290 */ /* 0x000ff6000fffe03f */
[----:B------:R-:W-:Y:S01]  /*a9c00*/  @!UPT UIADD3 URZ, URZ, URZ, URZ ;  /* 0x0000003f3f3ff290 */ /* 0x000fe2000fffe03f */
[----:B------:R-:W-:Y:S01]  /*a9c10*/  STL.64 [R1+0x220], R4 ;  /* 0x0002200401007387 */ /* 0x000fe20000100a00 */
[----:B------:R2:W-:Y:S02]  /*a9c20*/  STL.64 [R1+0x228], R6 ;  /* 0x0002280601007387 */ /* 0x0005e40000100a00 */
[C---:B--2---:R-:W-:Y:S01]  /*a9c30*/  HMMA.16816.F32 R4, R8.reuse, R24, R16 ;  /* 0x000000180804723c */ /* 0x044fe20000001810 */
[----:B------:R-:W-:Y:S02]  /*a9c40*/  IMAD.MOV.U32 R20, RZ, RZ, R24 ;  /* 0x000000ffff147224 */ /* 0x000fe400078e0018 */
[----:B------:R-:W-:Y:S11]  /*a9c50*/  IMAD.MOV.U32 R3, RZ, RZ, R25 ;  /* 0x000000ffff037224 */ /* 0x000ff600078e0019 */
[----:B------:R-:W-:Y:S09]  /*a9c60*/  @!UPT UIADD3 URZ, URZ, URZ, URZ ;  /* 0x0000003f3f3ff290 */ /* 0x000ff2000fffe03f */
[----:B------:R-:W-:Y:S01]  /*a9c70*/  STL.64 [R1+0x210], R4 ;  /* 0x0002100401007387 */ /* 0x000fe20000100a00 */
[----:B------:R-:W-:Y:S02]  /*a9c80*/  STL.64 [R1+0x218], R6 ;  /* 0x0002180601007387 */ /* 0x000fe40000100a00 */
[----:B------:R-:W2:Y:S02]  /*a9c90*/  LDL.LU R12, [R1+0x200] ;  /* 0x00020000010c7983 */ /* 0x000ea40000300800 */
[----:B------:R-:W2:Y:S01]  /*a9ca0*/  LDL.LU R13, [R1+0x204] ;  /* 0x00020400010d7983 */ /* 0x000ea20000300800 */
[----:B------:R-:W2:Y:S01]  /*a9cb0*/  LDL.LU R14, [R1+0x208] ;  /* 0x00020800010e7983 */ /* 0x000ea20000300800 */
[----:B------:R-:W2:Y:S02]  /*a9cc0*/  LDL.LU R15, [R1+0x20c] ;  /* 0x00020c00010f7983 */ /* 0x000ea40000300800 */
[----:B------:R-:W2:Y:S02]  /*a9cd0*/  LDL.LU.64 R24, [R1] ;  /* 0x0000000001187983 */ /* 0x000ea40000300a00 */
[----:B------:R-:W3:Y:S01]  /*a9ce0*/  LDL.LU R16, [R1+0x1f0] ;  /* 0x0001f00001107983 */ /* 0x000ee20000300800 */
[----:B------:R-:W3:Y:S01]  /*a9cf0*/  LDL.LU R17, [R1+0x1f4] ;  /* 0x0001f40001117983 */ /* 0x000ee20000300800 */
[----:B------:R-:W3:Y:S02]  /*a9d00*/  LDL.LU R18, [R1+0x1f8] ;  /* 0x0001f80001127983 */ /* 0x000ee40000300800 */
[----:B------:R-:W3:Y:S02]  /*a9d10*/  LDL.LU R19, [R1+0x1fc] ;  /* 0x0001fc0001137983 */ /* 0x000ee40000300800 */
[----:B------:R0:W-:Y:S02]  /*a9d20*/  STL [R1+0x56f8], R20 ;  /* 0x0056f81401007387 */ /* 0x0001e40000100800 */
[----:B0-----:R-:W4:Y:S01]  /*a9d30*/  LDL.LU R20, [R1+0x190] ;  /* 0x0001900001147983 */ /* 0x001f220000300800 */
[----:B------:R-:W4:Y:S02]  /*a9d40*/  LDL.LU R21, [R1+0x194] ;  /* 0x0001940001157983 */ /* 0x000f240000300800 */
[----:B------:R-:W2:Y:S02]  /*a9d50*/  LDL.LU R22, [R1+0x198] ;  /* 0x0001980001167983 */ /* 0x000ea40000300800 */
[----:B------:R-:W2:Y:S01]  /*a9d60*/  LDL.LU R23, [R1+0x19c] ;  /* 0x00019c0001177983 */ /* 0x000ea20000300800 */
[----:B------:R-:W2:Y:S04]  /*a9d70*/  LDL R7, [R1+0x9c4] ;  /* 0x0009c40001077983 */ /* 0x000ea80000100800 */
[----:B--2---:R-:W-:Y:S01]  /*a9d80*/  STL [R1+0x5730], R7 ;  /* 0x0057300701007387 */ /* 0x004fe20000100800 */
[----:B------:R-:W2:Y:S03]  /*a9d90*/  LDL.LU.64 R4, [R1+0x30] ;  /* 0x0000300001047983 */ /* 0x000ea60000300a00 */
        /* <DEDUP_REMOVED lines=12> */
[----:B----4-:R0:W-:Y:S03]  /*a9e60*/  STL.64 [R1+0x5700], R20 ;  /* 0x0057001401007387 */ /* 0x0101e60000100a00 */
[----:B0-----:R-:W4:Y:S01]  /*a9e70*/  LDL.LU.64 R20, [R1+0xb0] ;  /* 0x0000b00001147983 */ /* 0x001f220000300a00 */
[----:B------:R-:W-:Y:S03]  /*a9e80*/  HMMA.16816.F32 R12, R8, R24, R12 ;  /* 0x00000018080c723c */ /* 0x000fe6000000180c */
[----:B----4-:R0:W-:Y:S04]  /*a9e90*/  STL.64 [R1+0x5718], R20 ;  /* 0x0057181401007387 */ /* 0x0101e80000100a00 */
[----:B0-----:R-:W4:Y:S04]  /*a9ea0*/  LDL.64 R20, [R1+0xc0] ;  /* 0x0000c00001147983 */ /* 0x001f280000100a00 */
[----:B----4-:R0:W-:Y:S04]  /*a9eb0*/  STL.64 [R1+0x5738], R20 ;  /* 0x0057381401007387 */ /* 0x0101e80000100a00 */
[----:B0-----:R-:W4:Y:S01]  /*a9ec0*/  LDL.LU R20, [R1+0x1c0] ;  /* 0x0001c00001147983 */ /* 0x001f220000300800 */
[----:B------:R-:W4:Y:S02]  /*a9ed0*/  LDL.LU R21, [R1+0x1c4] ;  /* 0x0001c40001157983 */ /* 0x000f240000300800 */
[----:B------:R-:W4:Y:S02]  /*a9ee0*/  LDL.LU R22, [R1+0x1c8] ;  /* 0x0001c80001167983 */ /* 0x000f240000300800 */
[----:B------:R-:W4:Y:S03]  /*a9ef0*/  LDL.LU R23, [R1+0x1cc] ;  /* 0x0001cc0001177983 */ /* 0x000f260000300800 */
[----:B------:R0:W-:Y:S01]  /*a9f00*/  STL.64 [R1+0x200], R12 ;  /* 0x0002000c01007387 */ /* 0x0001e20000100a00 */
[----:B------:R1:W-:Y:S03]  /*a9f10*/  STL.64 [R1+0x208], R14 ;  /* 0x0002080e01007387 */ /* 0x0003e60000100a00 */
[----:B0-----:R-:W2:Y:S01]  /*a9f20*/  LDL.LU.64 R12, [R1+0x5770] ;  /* 0x00577000010c7983 */ /* 0x001ea20000300a00 */
[----:B-1----:R-:W-:-:S02]  /*a9f30*/  IMAD.MOV.U32 R15, RZ, RZ, R24 ;  /* 0x000000ffff0f7224 */ /* 0x002fc400078e0018 */
[----:B------:R-:W-:Y:S02]  /*a9f40*/  IMAD.MOV.U32 R14, RZ, RZ, R25 ;  /* 0x000000ffff0e7224 */ /* 0x000fe400078e0019 */
        /* <DEDUP_REMOVED lines=15> */
[----:B---3--:R-:W-:Y:S02]  /*aa040*/  STL.64 [R1+0x5638], R18 ;  /* 0x0056381201007387 */ /* 0x008fe40000100a00 */
[----:B------:R0:W-:Y:S02]  /*aa050*/  STL.64 [R1+0x5630], R16 ;  /* 0x0056301001007387 */ /* 0x0001e40000100a00 */
[----:B0-----:R-:W3:Y:S04]  /*aa060*/  LDL.LU.64 R16, [R1+0xa0] ;  /* 0x0000a00001107983 */ /* 0x001ee80000300a00 */
[----:B---3--:R0:W-:Y:S04]  /*aa070*/  STL.64 [R1+0x5710], R16 ;  /* 0x0057101001007387 */ /* 0x0081e80000100a00 */
        /* <DEDUP_REMOVED lines=14> */
[----:B0-----:R-:W4:Y:S02]  /*aa160*/  LDL.LU.64 R4, [R1+0x5740] ;  /* 0x0057400001047983 */ /* 0x001f240000300a00 */
[----:B----4-:R-:W-:Y:S11]  /*aa170*/  HMMA.16816.F32 R20, R8, R4, R20 ;  /* 0x000000040814723c */ /* 0x010ff60000001814 */
[----:B------:R-:W-:Y:S11]  /*aa180*/  @!UPT UIADD3 URZ, URZ, URZ, URZ ;  /* 0x0000003f3f3ff290 */ /* 0x000ff6000fffe03f */
[----:B------:R-:W-:Y:S01]  /*aa190*/  @!UPT UIADD3 URZ, URZ, URZ, URZ ;  /* 0x0000003f3f3ff290 */ /* 0x000fe2000fffe03f */
[----:B------:R0:W-:Y:S01]  /*aa1a0*/  STL.64 [R1+0x1c0], R20 ;  /* 0x0001c01401007387 */ /* 0x0001e20000100a00 */
[----:B------:R-:W-:Y:S03]  /*aa1b0*/  STL.64 [R1+0x1c8], R22 ;  /* 0x0001c81601007387 */ /* 0x000fe60000100a00 */
[----:B0-----:R-:W2:Y:S01]  /*aa1c0*/  LDL.LU.64 R20, [R1+0x5738] ;  /* 0x0057380001147983 */ /* 0x001ea20000300a00 */
[----:B------:R-:W3:Y:S02]  /*aa1d0*/  LDL.LU R7, [R1+0x5730] ;  /* 0x0057300001077983 */ /* 0x000ee40000300800 */
[----:B------:R-:W-:Y:S02]  /*aa1e0*/  IMAD.MOV.U32 R27, RZ, RZ, R4 ;  /* 0x000000ffff1b7224 */ /* 0x000fe400078e0004 */
[----:B------:R-:W-:-:S05]  /*aa1f0*/  IMAD.MOV.U32 R26, RZ, RZ, R5 ;  /* 0x000000ffff1a7224 */ /* 0x000fca00078e0005 */
[----:B------:R-:W-:Y:S01]  /*aa200*/  STL [R1+0x5608], R26 ;  /* 0x0056081a01007387 */ /* 0x000fe20000100800 */
[----:B------:R-:W-:Y:S03]  /*aa210*/  STL [R1+0x5604], R27 ;  /* 0x0056041b01007387 */ /* 0x000fe60000100800 */
[----:B---3--:R-:W0:Y:S01]  /*aa220*/  LDSM.16.MT88.4 R4, [R7+0x45800] ;  /* 0x045800000704783b */ /* 0x008e220000004200 */
[C---:B--2---:R-:W-:Y:S03]  /*aa230*/  HMMA.16816.F32 R16, R8.reuse, R20, R16 ;  /* 0x000000140810723c */ /* 0x044fe60000001810 */
[----:B0-----:R-:W-:Y:S01]  /*aa240*/  STL.64 [R1+0x5530], R6 ;  /* 0x0055300601007387 */ /* 0x001fe20000100a00 */
[----:B------:R0:W-:Y:S11]  /*aa250*/  STL.64 [R1+0x5528], R4 ;  /* 0x0055280401007387 */ /* 0x0001f60000100a00 */
[----:B------:R-:W-:Y:S08]  /*aa260*/  @!UPT UIADD3 URZ, URZ, URZ, URZ ;  /* 0x0000003f3f3ff290 */ /* 0x000ff0000fffe03f */
[----:B------:R-:W-:Y:S02]  /*aa270*/  STL.64 [R1+0x1b0], R16 ;  /* 0x0001b01001007387 */ /* 0x000fe40000100a00 */
[----:B------:R1:W-:Y:S02]  /*aa280*/  STL.64 [R1+0x1b8], R18 ;  /* 0x0001b81201007387 */ /* 0x0003e40000100a00 */
[----:B0-----:R-:W-:Y:S02]  /*aa290*/  IMAD.MOV.U32 R4, RZ, RZ, R29 ;  /* 0x000000ffff047224 */ /* 0x001fe400078e001d */
[----:B------:R-:W-:Y:S01]  /*aa2a0*/  IMAD.MOV.U32 R29, RZ, RZ, R21 ;  /* 0x000000ffff1d7224 */ /* 0x000fe200078e0015 */
[----:B-1----:R-:W2:Y:S01]  /*aa2b0*/  LDL.LU.64 R18, [R1+0x5728] ;  /* 0x0057280001127983 */ /* 0x002ea20000300a00 */
[----:B------:R-:W2:Y:S02]  /*aa2c0*/  LDL.LU.64 R16, [R1+0x5720] ;  /* 0x0057200001107983 */ /* 0x000ea40000300a00 */
[----:B------:R-:W2:Y:S01]  /*aa2d0*/  LDL.LU.64 R20, [R1+0x5718] ;  /* 0x0057180001147983 */ /* 0x000ea20000300a00 */
[----:B------:R-:W-:Y:S01]  /*aa2e0*/  STL [R1+0x560c], R29 ;  /* 0x00560c1d01007387 */ /* 0x000fe20000100800 */
        /* <DEDUP_REMOVED lines=9> */
[----:B------:R-:W-:Y:S01]  /*aa380*/  IMAD.MOV.U32 R5, RZ, RZ, R28 ;  /* 0x000000ffff057224 */ /* 0x000fe200078e001c */
[----:B------:R-:W-:Y:S01]  /*aa390*/  STL [R1+0x5614], R6 ;  /* 0x0056140601007387 */ /* 0x000fe20000100800 */
[----:B------:R-:W-:Y:S03]  /*aa3a0*/  STL [R1+0x5610], R7 ;  /* 0x0056100701007387 */ /* 0x000fe60000100800 */
[----:B------:R0:W-:Y:S04]  /*aa3b0*/  STL.64 [R1+0x56f0], R4 ;  /* 0x0056f00401007387 */ /* 0x0001e80000100a00 */
[----:B0-----:R-:W3:Y:S01]  /*aa3c0*/  LDL.LU.64 R4, [R1+0x90] ;  /* 0x0000900001047983 */ /* 0x001ee20000300a00 */
[----:B--2---:R-:W-:Y:S01]  /*aa3d0*/  HMMA.16816.F32 R20, R8, R16, R20 ;  /* 0x000000100814723c */ /* 0x004fe20000001814 */
[----:B------:R-:W-:-:S02]  /*aa3e0*/  IMAD.MOV.U32 R26, RZ, RZ, R16 ;  /* 0x000000ffff1a7224 */ /* 0x000fc400078e0010 */
[----:B------:R-:W-:Y:S11]  /*aa3f0*/  IMAD.MOV.U32 R27, RZ, RZ, R17 ;  /* 0x000000ffff1b7224 */ /* 0x000ff600078e0011 */
[----:B------:R-:W-:Y:S09]  /*aa400*/  @!UPT UIADD3 URZ, URZ, URZ, URZ ;  /* 0x0000003f3f3ff290 */ /* 0x000ff2000fffe03f */
[----:B------:R0:W-:Y:S01]  /*aa410*/  STL.64 [R1+0x190], R20 ;  /* 0x0001901401007387 */ /* 0x0001e20000100a00 */
[----:B------:R-:W-:Y:S03]  /*aa420*/  STL.64 [R1+0x198], R22 ;  /* 0x0001981601007387 */ /* 0x000fe60000100a00 */
[----:B0-----:R-:W2:Y:S01]  /*aa430*/  LDL.LU R20, [R1+0x56f8] ;  /* 0x0056f80001147983 */ /* 0x001ea20000300800 */
[----:B------:R-:W4:Y:S02]  /*aa440*/  LDL.LU R16, [R1+0x500] ;  /* 0x0005000001107983 */ /* 0x000f240000300800 */
[----:B------:R-:W4:Y:S02]  /*aa450*/  LDL.LU R17, [R1+0x504] ;  /* 0x0005040001117983 */ /* 0x000f240000300800 */
[----:B------:R-:W2:Y:S01]  /*aa460*/  LDL.LU R18, [R1+0x508] ;  /* 0x0005080001127983 */ /* 0x000ea20000300800 */
[----:B------:R-:W2:Y:S04]  /*aa470*/  LDL.LU R19, [R1+0x50c] ;  /* 0x00050c0001137983 */ /* 0x000ea80000300800 */
[----:B--2---:R-:W-:Y:S01]  /*aa480*/  STL.64 [R1+0x5648], R18 ;  /* 0x0056481201007387 */ /* 0x004fe20000100a00 */
[----:B----4-:R0:W-:Y:S02]  /*aa490*/  STL.64 [R1+0x5640], R16 ;  /* 0x0056401001007387 */ /* 0x0101e40000100a00 */
[----:B0-----:R-:W-:-:S02]  /*aa4a0*/  IMAD.MOV.U32 R16, RZ, RZ, R15 ;  /* 0x000000ffff107224 */ /* 0x001fc400078e000f */
[----:B------:R-:W-:-:S05]  /*aa4b0*/  IMAD.MOV.U32 R17, RZ, RZ, R14 ;  /* 0x000000ffff117224 */ /* 0x000fca00078e000e */
[----:B------:R0:W-:Y:S04]  /*aa4c0*/  STL.64 [R1+0x5660], R16 ;  /* 0x0056601001007387 */ /* 0x0001e80000100a00 */
[----:B0-----:R-:W2:Y:S01]  /*aa4d0*/  LDL.LU R16, [R1+0x180] ;  /* 0x0001800001107983 */ /* 0x001ea20000300800 */
[----:B------:R-:W2:Y:S02]  /*aa4e0*/  LDL.LU R17, [R1+0x184] ;  /* 0x0001840001117983 */ /* 0x000ea40000300800 */
[----:B------:R-:W2:Y:S02]  /*aa4f0*/  LDL.LU R18, [R1+0x188] ;  /* 0x0001880001127983 */ /* 0x000ea40000300800 */
[----:B------:R-:W2:Y:S01]  /*aa500*/  LDL.LU R19, [R1+0x18c] ;  /* 0x00018c0001137983 */ /* 0x000ea20000300800 */
[----:B------:R-:W-:Y:S01]  /*aa510*/  STL [R1+0x5618], R26 ;  /* 0x0056181a01007387 */ /* 0x000fe20000100800 */
[----:B------:R-:W-:Y:S02]  /*aa520*/  STL [R1+0x56b0], R27 ;  /* 0x0056b01b01007387 */ /* 0x000fe40000100800 */
[----:B------:R-:W-:Y:S02]  /*aa530*/  STL.64 [R1+0x56a8], R24 ;  /* 0x0056a81801007387 */ /* 0x000fe40000100a00 */
[----:B---3--:R-:W-:-:S02]  /*aa540*/  IMAD.MOV.U32 R14, RZ, RZ, R4 ;  /* 0x000000ffff0e7224 */ /* 0x008fc400078e0004 */
[----:B------:R-:W-:Y:S01]  /*aa550*/  IMAD.MOV.U32 R15, RZ, RZ, R5 ;  /* 0x000000ffff0f7224 */ /* 0x000fe200078e0005 */
[----:B--2---:R-:W-:Y:S11]  /*aa560*/  HMMA.16816.F32 R16, R8, R4, R16 ;  /* 0x000000040810723c */ /* 0x004ff60000001810 */
[----:B------:R-:W-:Y:S11]  /*aa570*/  @!UPT UIADD3 URZ, URZ, URZ, URZ ;  /* 0x0000003f3f3ff290 */ /* 0x000ff6000fffe03f */
[----:B------:R-:W-:Y:S01]  /*aa580*/  @!UPT UIADD3 URZ, URZ, URZ, URZ ;  /* 0x0000003f3f3ff290 */ /* 0x000fe2000fffe03f */
[----:B------:R0:W-:Y:S01]  /*aa590*/  STL.64 [R1+0x180], R16 ;  /* 0x0001801001007387 */ /* 0x0001e20000100a00 */
[----:B------:R-:W-:Y:S02]  /*aa5a0*/  STL.64 [R1+0x188], R18 ;  /* 0x0001881201007387 */ /* 0x000fe40000100a00 */
[----:B0-----:R-:W-:Y:S02]  /*aa5b0*/  IMAD.MOV.U32 R16, RZ, RZ, R20 ;  /* 0x000000ffff107224 */ /* 0x001fe400078e0014 */
[----:B------:R-:W-:-:S05]  /*aa5c0*/  IMAD.MOV.U32 R17, RZ, RZ, R3 ;  /* 0x000000ffff117224 */ /* 0x000fca00078e0003 */
[----:B------:R0:W-:Y:S02]  /*aa5d0*/  STL.64 [R1+0x5678], R16 ;  /* 0x0056781001007387 */ /* 0x0001e40000100a00 */
[----:B0-----:R-:W-:Y:S02]  /*aa5e0*/  IMAD.MOV.U32 R16, RZ, RZ, R2 ;  /* 0x000000ffff107224 */ /* 0x001fe400078e0002 */
[----:B------:R-:W-:-:S05]  /*aa5f0*/  IMAD.MOV.U32 R17, RZ, RZ, R0 ;  /* 0x000000ffff117224 */ /* 0x000fca00078e0000 */
[----:B------:R-:W-:Y:S01]  /*aa600*/  STL.64 [R1+0x56a0], R16 ;  /* 0x0056a01001007387 */ /* 0x000fe20000100a00 */
        /* <DEDUP_REMOVED lines=10> */
[----:B------:R-:W3:Y:S01]  /*aa6b0*/  LDL.LU R4, [R1+0x170] ;  /* 0x0001700001047983 */ /* 0x000ee20000300800 */
[----:B------:R-:W3:Y:S02]  /*aa6c0*/  LDL.LU R5, [R1+0x174] ;  /* 0x0001740001057983 */ /* 0x000ee40000300800 */
[----:B------:R-:W3:Y:S02]  /*aa6d0*/  LDL.LU R6, [R1+0x178] ;  /* 0x0001780001067983 */ /* 0x000ee40000300800 */
[----:B------:R-:W3:Y:S01]  /*aa6e0*/  LDL.LU R7, [R1+0x17c] ;  /* 0x00017c0001077983 */ /* 0x000ee20000300800 */
[----:B--2---:R-:W-:Y:S01]  /*aa6f0*/  STL.64 [R1+0x56c0], R26 ;  /* 0x0056c01a01007387 */ /* 0x004fe20000100a00 */
[----:B----4-:R0:W-:Y:S03]  /*aa700*/  STL.64 [R1+0x56b8], R24 ;  /* 0x0056b81801007387 */ /* 0x0101e60000100a00 */
[----:B0-----:R-:W2:Y:S04]  /*aa710*/  LDL.LU.64 R24, [R1+0x60] ;  /* 0x0000600001187983 */ /* 0x001ea80000300a00 */
[----:B--2---:R0:W-:Y:S04]  /*aa720*/  STL.64 [R1+0x56d0], R24 ;  /* 0x0056d01801007387 */ /* 0x0041e80000100a00 */
[----:B0-----:R-:W2:Y:S04]  /*aa730*/  LDL.LU.64 R24, [R1+0x70] ;  /* 0x0000700001187983 */ /* 0x001ea80000300a00 */
[----:B--2---:R0:W-:Y:S04]  /*aa740*/  STL.64 [R1+0x56e8], R24 ;  /* 0x0056e81801007387 */ /* 0x0041e80000100a00 */
[----:B0-----:R-:W2:Y:S01]  /*aa750*/  LDL.LU.64 R24, [R1+0x80] ;  /* 0x0000800001187983 */ /* 0x001ea20000300a00 */
[----:B------:R-:W4:Y:S03]  /*aa760*/  LDL.LU.64 R16, [R1+0x50] ;  /* 0x0000500001107983 */ /* 0x000f260000300a00 */
[----:B----4-:R0:W-:Y:S04]  /*aa770*/  STL.64 [R1+0x56c8], R16 ;  /* 0x0056c81001007387 */ /* 0x0101e80000100a00 */
        /* <DEDUP_REMOVED lines=19> */
[----:B------:R-:W2:Y:S01]  /*aa8b0*/  LDL.LU R15, [R1+0x51c] ;  /* 0x00051c00010f7983 */ /* 0x000ea20000300800 */
[----:B------:R-:W-:Y:S01]  /*aa8c0*/  HMMA.16816.F32 R4, R8, R24, R4 ;  /* 0x000000180804723c */ /* 0x000fe20000001804 */
[----:B--2---:R-:W-:Y:S01]  /*aa8d0*/  STL.64 [R1+0x5670], R14 ;  /* 0x0056700e01007387 */ /* 0x004fe20000100a00 */
        /* <DEDUP_REMOVED lines=12> */
[----:B------:R0:W-:Y:S01]  /*aa9a0*/  STL.64 [R1+0x170], R4 ;  /* 0x0001700401007387 */ /* 0x0001e20000100a00 */
[----:B------:R1:W-:Y:S03]  /*aa9b0*/  STL.64 [R1+0x178], R6 ;  /* 0x0001780601007387 */ /* 0x0003e60000100a00 */
[----:B0-----:R-:W4:Y:S01]  /*aa9c0*/  LDL.LU.64 R4, [R1+0x56f0] ;  /* 0x0056f00001047983 */ /* 0x001f220000300a00 */
[----:B-1----:R-:W-:-:S02]  /*aa9d0*/  IMAD.MOV.U32 R7, RZ, RZ, R24 ;  /* 0x000000ffff077224 */ /* 0x002fc400078e0018 */
[----:B------:R-:W3:Y:S02]  /*aa9e0*/  LDL.LU.64 R24, [R1+0x56e8] ;  /* 0x0056e80001187983 */ /* 0x000ee40000300a00 */
        /* <DEDUP_REMOVED lines=9> */
[----:B---3--:R-:W-:Y:S01]  /*aaa80*/  HMMA.16816.F32 R16, R8, R24, R16 ;  /* 0x000000180810723c */ /* 0x008fe20000001810 */
[----:B------:R-:W-:-:S02]  /*aaa90*/  IMAD.MOV.U32 R28, RZ, RZ, R24 ;  /* 0x000000ffff1c7224 */ /* 0x000fc400078e0018 */
[----:B------:R-:W-:Y:S11]  /*aaaa0*/  IMAD.MOV.U32 R0, RZ, RZ, R25 ;  /* 0x000000ffff007224 */ /* 0x000ff600078e0019 */
[----:B------:R-:W-:Y:S09]  /*aaab0*/  @!UPT UIADD3 URZ, URZ, URZ, URZ ;  /* 0x0000003f3f3ff290 */ /* 0x000ff2000fffe03f */
[----:B------:R0:W-:Y:S01]  /*aaac0*/  STL.64 [R1+0x150], R16 ;  /* 0x0001501001007387 */ /* 0x0001e20000100a00 */
[----:B------:R-:W-:Y:S03]  /*aaad0*/  STL.64 [R1+0x158], R18 ;  /* 0x0001581201007387 */ /* 0x000fe60000100a00 */
[----:B0-----:R-:W3:Y:S01]  /*aaae0*/  LDL.LU.64 R16, [R1+0x56c8] ;  /* 0x0056c80001107983 */ /* 0x001ee20000300a00 */
[----:B------:R-:W3:Y:S02]  /*aaaf0*/  LDL.LU.64 R26, [R1+0x56c0] ;  /* 0x0056c000011a7983 */ /* 0x000ee40000300a00 */
[----:B------:R-:W3:Y:S02]  /*aab00*/  LDL.LU.64 R24, [R1+0x56b8] ;  /* 0x0056b80001187983 */ /* 0x000ee40000300a00 */
[----:B---3--:R-:W-:Y:S01]  /*aab10*/  HMMA.16816.F32 R24, R8, R16, R24 ;  /* 0x000000100818723c */ /* 0x008fe20000001818 */
[----:B------:R-:W-:-:S07]  /*aab20*/  IMAD.MOV.U32 R6, RZ, RZ, R17 ;  /* 0x000000ffff067224 */ /* 0x000fce00078e0011 */
[----:B----4-:R-:W-:Y:S11]  /*aab30*/  HMMA.16816.F32 R8, R8, R4, R20 ;  /* 0x000000040808723c */ /* 0x010ff60000001814 */
[----:B------:R-:W-:Y:S04]  /*aab40*/  @!UPT UIADD3 URZ, URZ, URZ, URZ ;  /* 0x0000003f3f3ff290 */ /* 0x000fe8000fffe03f */
[----:B------:R-:W-:Y:S01]  /*aab50*/  STL.64 [R1+0x140], R24 ;  /* 0x0001401801007387 */ /* 0x000fe20000100a00 */
[----:B------:R0:W-:Y:S03]  /*aab60*/  STL.64 [R1+0x148], R26 ;  /* 0x0001481a01007387 */ /* 0x0001e60000100a00 */
[----:B0-----:R-:W3:Y:S01]  /*aab70*/  LDL.LU R27, [R1+0x56b0] ;  /* 0x0056b000011b7983 */ /* 0x001ee20000300800 */
[----:B------:R-:W4:Y:S02]  /*aab80*/  LDL.LU.64 R24, [R1+0x56a8] ;  /* 0x0056a80001187983 */ /* 0x000f240000300a00 */
[----:B------:R-:W-:Y:S02]  /*aab90*/  IMAD.MOV.U32 R26, RZ, RZ, R16 ;  /* 0x000000ffff1a7224 */ /* 0x000fe400078e0010 */
[----:B------:R-:W2:Y:S01]  /*aaba0*/  LDL.LU.64 R16, [R1+0x56a0] ;  /* 0x0056a00001107983 */ /* 0x000ea20000300a00 */
[----:B------:R-:W2:Y:S02]  /*aabb0*/  LDL.LU.64 R22, [R1+0x5698] ;  /* 0x0056980001167983 */ /* 0x000ea40000300a00 */
[----:B------:R-:W2:Y:S02]  /*aabc0*/  LDL.LU.64 R20, [R1+0x5690] ;  /* 0x0056900001147983 */ /* 0x000ea40000300a00 */
[----:B------:R0:W-:Y:S01]  /*aabd0*/  STL.64 [R1+0x130], R8 ;  /* 0x0001300801007387 */ /* 0x0001e20000100a00 */
[----:B------:R1:W-:Y:S04]  /*aabe0*/  STL.64 [R1+0x138], R10 ;  /* 0x0001380a01007387 */ /* 0x0003e80000100a00 */
[----:B0-----:R-:W3:Y:S01]  /*aabf0*/  LDL.LU R8, [R1+0x4e0] ;  /* 0x0004e00001087983 */ /* 0x001ee20000300800 */
[----:B------:R-:W3:Y:S02]  /*aac00*/  LDL.LU R9, [R1+0x4e4] ;  /* 0x0004e40001097983 */ /* 0x000ee40000300800 */
[----:B-1----:R-:W3:Y:S02]  /*aac10*/  LDL.LU R10, [R1+0x4e8] ;  /* 0x0004e800010a7983 */ /* 0x002ee40000300800 */
        /* <DEDUP_REMOVED lines=37> */
[----:B----4-:R-:W-:Y:S01]  /*aae70*/  STL.64 [R1+0x55e8], R18 ;  /* 0x0055e81201007387 */ /* 0x010fe20000100a00 */
[----:B---3--:R-:W-:Y:S11]  /*aae80*/  HMMA.16816.F32 R8, R20, R12, R8 ;  /* 0x0000000c1408723c */ /* 0x008ff60000001808 */
[----:B------:R-:W-:Y:S11]  /*aae90*/  @!UPT UIADD3 URZ, URZ, URZ, URZ ;  /* 0x0000003f3f3ff290 */ /* 0x000ff6000fffe03f */
[----:B------:R-:W-:Y:S01]  /*aaea0*/  @!UPT UIADD3 URZ, URZ, URZ, URZ ;  /* 0x0000003f3f3ff290 */ /* 0x000fe2000fffe03f */
[----:B------:R0:W-:Y:S01]  /*aaeb0*/  STL.64 [R1+0xd0], R8 ;  /* 0x0000d00801007387 */ /* 0x0001e20000100a00 */
[----:B------:R-:W-:Y:S02]  /*aaec0*/  STL [R1+0xd8], R10 ;  /* 0x0000d80a01007387 */ /* 0x000fe40000100800 */
[----:B------:R-:W-:Y:S02]  /*aaed0*/  IMAD.MOV.U32 R24, RZ, RZ, R11 ;  /* 0x000000ffff187224 */ /* 0x000fe400078e000b */
[----:B0-----:R-:W-:Y:S02]  /*aaee0*/  IMAD.MOV.U32 R8, RZ, RZ, R26 ;  /* 0x000000ffff087224 */ /* 0x001fe400078e001a */
[----:B------:R-:W-:Y:S01]  /*aaef0*/  IMAD.MOV.U32 R9, RZ, RZ, R6 ;  /* 0x000000ffff097224 */ /* 0x000fe200078e0006 */
[----:B------:R-:W3:Y:S01]  /*aaf00*/  LDL.LU R26, [R1+0x5618] ;  /* 0x00561800011a7983 */ /* 0x000ee20000300800 */
[----:B------:R-:W4:Y:S03]  /*aaf10*/  LDL.LU R6, [R1+0x5614] ;  /* 0x0056140001067983 */ /* 0x000f260000300800 */
        /* <DEDUP_REMOVED lines=14> */
[----:B------:R-:W-:Y:S01]  /*ab000*/  IMAD.MOV.U32 R9, RZ, RZ, R29 ;  /* 0x000000ffff097224 */ /* 0x000fe200078e001d */
[----:B------:R-:W2:Y:S01]  /*ab010*/  LDL.LU R7, [R1+0x5610] ;  /* 0x0056100001077983 */ /* 0x000ea20000300800 */
[----:B------:R-:W2:Y:S03]  /*ab020*/  LDL.LU R29, [R1+0x560c] ;  /* 0x00560c00011d7983 */ /* 0x000ea60000300800 */
[----:B------:R0:W-:Y:S04]  /*ab030*/  STL.64 [R1+0x5580], R8 ;  /* 0x0055800801007387 */ /* 0x0001e80000100a00 */
[----:B0-----:R-:W2:Y:S01]  /*ab040*/  LDL.LU R8, [R1+0x490] ;  /* 0x0004900001087983 */ /* 0x001ea20000300800 */
[----:B------:R-:W2:Y:S02]  /*ab050*/  LDL.LU R9, [R1+0x494] ;  /* 0x0004940001097983 */ /* 0x000ea40000300800 */
[----:B------:R-:W2:Y:S02]  /*ab060*/  LDL.LU R10, [R1+0x498] ;  /* 0x00049800010a7983 */ /* 0x000ea40000300800 */
[----:B------:R-:W2:Y:S02]  /*ab070*/  LDL.LU R11, [R1+0x49c] ;  /* 0x00049c00010b7983 */ /* 0x000ea40000300800 */
[----:B--2---:R-:W-:Y:S01]  /*ab080*/  STL.64 [R1+0x5590], R10 ;  /* 0x0055900a01007387 */ /* 0x004fe20000100a00 */
[----:B------:R3:W-:Y:S02]  /*ab090*/  STL.64 [R1+0x5588], R8 ;  /* 0x0055880801007387 */ /* 0x0007e40000100a00 */
[----:B---3--:R-:W-:-:S02]  /*ab0a0*/  IMAD.MOV.U32 R8, RZ, RZ, R26 ;  /* 0x000000ffff087224 */ /* 0x008fc400078e001a */
[----:B------:R-:W-:Y:S01]  /*ab0b0*/  IMAD.MOV.U32 R9, RZ, RZ, R27 ;  /* 0x000000ffff097224 */ /* 0x000fe200078e001b */
[----:B------:R-:W2:Y:S01]  /*ab0c0*/  LDL.LU R26, [R1+0x5608] ;  /* 0x00560800011a7983 */ /* 0x000ea20000300800 */
[----:B------:R-:W3:Y:S03]  /*ab0d0*/  LDL.LU R27, [R1+0x5604] ;  /* 0x00560400011b7983 */ /* 0x000ee60000300800 */
[----:B------:R0:W-:Y:S01]  /*ab0e0*/  STL.64 [R1+0x55a8], R8 ;  /* 0x0055a80801007387 */ /* 0x0001e20000100a00 */
[----:B------:R-:W2:Y:S02]  /*ab0f0*/  LDL.LU R16, [R1+0x4a0] ;  /* 0x0004a00001107983 */ /* 0x000ea40000300800 */
[----:B------:R-:W2:Y:S02]  /*ab100*/  LDL.LU R17, [R1+0x4a4] ;  /* 0x0004a40001117983 */ /* 0x000ea40000300800 */
[----:B------:R-:W2:Y:S01]  /*ab110*/  LDL.LU R18, [R1+0x4a8] ;  /* 0x0004a80001127983 */ /* 0x000ea20000300800 */
[----:B------:R-:W2:Y:S01]  /*ab120*/  LDL.LU R19, [R1+0x4ac] ;  /* 0x0004ac0001137983 */ /* 0x000ea20000300800 */
[----:B0-----:R-:W-:-:S02]  /*ab130*/  IMAD.MOV.U32 R8, RZ, RZ, R7 ;  /* 0x000000ffff087224 */ /* 0x001fc400078e0007 */
[----:B----4-:R-:W-:-:S05]  /*ab140*/  IMAD.MOV.U32 R9, RZ, RZ, R6 ;  /* 0x000000ffff097224 */ /* 0x010fca00078e0006 */
[----:B------:R-:W-:Y:S01]  /*ab150*/  STL.64 [R1+0x55c0], R8 ;  /* 0x0055c00801007387 */ /* 0x000fe20000100a00 */
[----:B------:R-:W4:Y:S03]  /*ab160*/  LDL R7, [R1+0x9e4] ;  /* 0x0009e40001077983 */ /* 0x000f260000100800 */
[----:B----4-:R-:W-:Y:S01]  /*ab170*/  STL [R1+0x5570], R7 ;  /* 0x0055700701007387 */ /* 0x010fe20000100800 */
[----:B------:R0:W-:Y:S03]  /*ab180*/  STL.64 [R1+0x5568], R4 ;  /* 0x0055680401007387 */ /* 0x0001e60000100a00 */
[----:B0-----:R-:W4:Y:S01]  /*ab190*/  LDL.LU R4, [R1+0x480] ;  /* 0x0004800001047983 */ /* 0x001f220000300800 */
[----:B------:R-:W4:Y:S02]  /*ab1a0*/  LDL.LU R5, [R1+0x484] ;  /* 0x0004840001057983 */ /* 0x000f240000300800 */
[----:B------:R-:W2:Y:S02]  /*ab1b0*/  LDL.LU R6, [R1+0x488] ;  /* 0x0004880001067983 */ /* 0x000ea40000300800 */
[----:B------:R-:W2:Y:S01]  /*ab1c0*/  LDL.LU R7, [R1+0x48c] ;  /* 0x00048c0001077983 */ /* 0x000ea20000300800 */
[----:B------:R-:W2:Y:S01]  /*ab1d0*/  LDL.LU R8, [R1+0xc0] ;  /* 0x0000c00001087983 */ /* 0x000ea20000300800 */
[----:B------:R-:W-:-:S02]  /*ab1e0*/  IMAD.MOV.U32 R9, RZ, RZ, R29 ;  /* 0x000000ffff097224 */ /* 0x000fc400078e001d */
[----:B------:R-:W3:Y:S03]  /*ab1f0*/  LDL.LU R29, [R1+0x5600] ;  /* 0x00560000011d7983 */ /* 0x000ee60000300800 */
[----:B--2---:R3:W-:Y:S02]  /*ab200*/  STL.64 [R1+0x55e0], R8 ;  /* 0x0055e00801007387 */ /* 0x0047e40000100a00 */
[----:B---3--:R-:W-:Y:S02]  /*ab210*/  IMAD.MOV.U32 R8, RZ, RZ, R27 ;  /* 0x000000ffff087224 */ /* 0x008fe400078e001b */
[----:B------:R-:W-:Y:S01]  /*ab220*/  IMAD.MOV.U32 R9, RZ, RZ, R26 ;  /* 0x000000ffff097224 */ /* 0x000fe200078e001a */
[----:B------:R-:W2:Y:S01]  /*ab230*/  LDL.LU R27, [R1+0x55fc] ;  /* 0x0055fc00011b7983 */ /* 0x000ea20000300800 */
[----:B------:R-:W2:Y:S02]  /*ab240*/  LDL.LU R26, [R1+0x55f8] ;  /* 0x0055f800011a7983 */ /* 0x000ea40000300800 */
[----:B------:R-:W-:Y:S02]  /*ab250*/  STL.64 [R1+0x55a0], R6 ;  /* 0x0055a00601007387 */ /* 0x000fe40000100a00 */
[----:B----4-:R0:W-:Y:S02]  /*ab260*/  STL.64 [R1+0x5598], R4 ;  /* 0x0055980401007387 */ /* 0x0101e40000100a00 */
        /* <DEDUP_REMOVED lines=9> */
[----:B------:R-:W4:Y:S02]  /*ab300*/  LDL.LU R6, [R1+0x4c8] ;  /* 0x0004c80001067983 */ /* 0x000f240000300800 */
[----:B------:R-:W4:Y:S02]  /*ab310*/  LDL.LU R7, [R1+0x4cc] ;  /* 0x0004cc0001077983 */ /* 0x000f240000300800 */
[----:B------:R-:W-:Y:S11]  /*ab320*/  IMAD.MOV.U32 R25, RZ, RZ, R15 ;  /* 0x000000ffff197224 */ /* 0x000ff600078e000f */
[----:B------:R-:W-:Y:S01]  /*ab330*/  @!UPT UIADD3 URZ, URZ, URZ, URZ ;  /* 0x0000003f3f3ff290 */ /* 0x000fe2000fffe03f */
        /* <DEDUP_REMOVED lines=8> */
[----:B--2---:R-:W-:Y:S01]  /*ab3c0*/  STL.64 [R1+0x5520], R26 ;  /* 0x0055201a01007387 */ /* 0x004fe20000100a00 */
[----:B------:R0:W-:Y:S02]  /*ab3d0*/  STL [R1+0x5518], R24 ;  /* 0x0055181801007387 */ /* 0x0001e40000100800 */
[----:B0-----:R-:W-:-:S02]  /*ab3e0*/  IMAD.MOV.U32 R24, RZ, RZ, R14 ;  /* 0x000000ffff187224 */ /* 0x001fc400078e000e */
[----:B------:R-:W2:Y:S01]  /*ab3f0*/  LDL.LU R14, [R1+0x55f4] ;  /* 0x0055f400010e7983 */ /* 0x000ea20000300800 */
[----:B------:R-:W2:Y:S02]  /*ab400*/  LDL.LU R15, [R1+0x55f0] ;  /* 0x0055f000010f7983 */ /* 0x000ea40000300800 */
[----:B------:R-:W4:Y:S02]  /*ab410*/  LDL.LU.64 R18, [R1+0x55e8] ;  /* 0x0055e80001127983 */ /* 0x000f240000300a00 */
[----:B------:R-:W3:Y:S02]  /*ab420*/  LDL.LU.64 R8, [R1+0x55e0] ;  /* 0x0055e00001087983 */ /* 0x000ee40000300a00 */
[----:B------:R-:W-:Y:S02]  /*ab430*/  IMAD.MOV.U32 R13, RZ, RZ, R10 ;  /* 0x000000ffff0d7224 */ /* 0x000fe400078e000a */
[----:B------:R-:W-:Y:S02]  /*ab440*/  IMAD.MOV.U32 R12, RZ, RZ, R11 ;  /* 0x000000ffff0c7224 */ /* 0x000fe400078e000b */
[----:B---3--:R-:W-:Y:S01]  /*ab450*/  HMMA.16816.F32 R8, R20, R8, R4 ;  /* 0x000000081408723c */ /* 0x008fe20000001804 */
[----:B----4-:R-:W-:Y:S01]  /*ab460*/  STL.64 [R1+0x54e0], R18 ;  /* 0x0054e01201007387 */ /* 0x010fe20000100a00 */
[----:B------:R0:W-:Y:S02]  /*ab470*/  STL.64 [R1+0x54d8], R16 ;  /* 0x0054d81001007387 */ /* 0x0001e40000100a00 */
[----:B0-----:R-:W-:-:S02]  /*ab480*/  IMAD.MOV.U32 R16, RZ, RZ, R28 ;  /* 0x000000ffff107224 */ /* 0x001fc400078e001c */
[----:B------:R-:W-:Y:S01]  /*ab490*/  IMAD.MOV.U32 R17, RZ, RZ, R0 ;  /* 0x000000ffff117224 */ /* 0x000fe200078e0000 */
[----:B------:R-:W3:Y:S01]  /*ab4a0*/  LDL.LU R28, [R1+0x55dc] ;  /* 0x0055dc00011c7983 */ /* 0x000ee20000300800 */
[----:B------:R-:W4:Y:S02]  /*ab4b0*/  LDL.LU R0, [R1+0x55d8] ;  /* 0x0055d80001007983 */ /* 0x000f240000300800 */
[----:B--2---:R-:W-:Y:S02]  /*ab4c0*/  STL.64 [R1+0x54d0], R14 ;  /* 0x0054d00e01007387 */ /* 0x004fe40000100a00 */
[----:B------:R0:W-:Y:S02]  /*ab4d0*/  STL.64 [R1+0x54c8], R12 ;  /* 0x0054c80c01007387 */ /* 0x0001e40000100a00 */
[----:B0-----:R-:W2:Y:S01]  /*ab4e0*/  LDL.LU R12, [R1+0x440] ;  /* 0x00044000010c7983 */ /* 0x001ea20000300800 */
[----:B------:R-:W2:Y:S02]  /*ab4f0*/  LDL.LU R13, [R1+0x444] ;  /* 0x00044400010d7983 */ /* 0x000ea40000300800 */
[----:B------:R-:W2:Y:S02]  /*ab500*/  LDL.LU R14, [R1+0x448] ;  /* 0x00044800010e7983 */ /* 0x000ea40000300800 */
[----:B------:R-:W2:Y:S01]  /*ab510*/  LDL.LU R15, [R1+0x44c] ;  /* 0x00044c00010f7983 */ /* 0x000ea20000300800 */
        /* <DEDUP_REMOVED lines=23> */
[----:B------:R-:W-:Y:S01]  /*ab690*/  STL.64 [R1+0x490], R24 ;  /* 0x0004901801007387 */ /* 0x000fe20000100a00 */
[----:B------:R0:W-:Y:S03]  /*ab6a0*/  STL.64 [R1+0x498], R26 ;  /* 0x0004981a01007387 */ /* 0x0001e60000100a00 */
[----:B0-----:R-:W3:Y:S01]  /*ab6b0*/  LDL.64 R26, [R1+0x28] ;  /* 0x00002800011a7983 */ /* 0x001ee20000100a00 */
[----:B------:R-:W-:Y:S02]  /*ab6c0*/  IMAD.MOV.U32 R24, RZ, RZ, R2 ;  /* 0x000000ffff187224 */ /* 0x000fe400078e0002 */
[----:B------:R-:W-:Y:S01]  /*ab6d0*/  IMAD.MOV.U32 R25, RZ, RZ, R3 ;  /* 0x000000ffff197224 */ /* 0x000fe200078e0003 */
[C---:B--2---:R-:W-:Y:S01]  /*ab6e0*/  HMMA.16816.F32 R8, R20.reuse, R8, R4 ;  /* 0x000000081408723c */ /* 0x044fe20000001804 */
[----:B---3--:R-:W-:Y:S01]  /*ab6f0*/  STL.64 [R1+0x5538], R26 ;  /* 0x0055381a01007387 */ /* 0x008fe20000100a00 */
[----:B------:R-:W2:Y:S02]  /*ab700*/  LDL.LU R2, [R1+0x5578] ;  /* 0x0055780001027983 */ /* 0x000ea40000300800 */
[----:B------:R-:W3:Y:S02]  /*ab710*/  LDL.LU R3, [R1+0x5574] ;  /* 0x0055740001037983 */ /* 0x000ee40000300800 */
[----:B------:R-:W2:Y:S01]  /*ab720*/  LDL.LU R7, [R1+0x5570] ;  /* 0x0055700001077983 */ /* 0x000ea20000300800 */
[----:B------:R-:W2:Y:S11]  /*ab730*/  LDL.LU.64 R4, [R1+0x5568] ;  /* 0x0055680001047983 */ /* 0x000eb60000300a00 */
[----:B------:R-:W-:Y:S05]  /*ab740*/  @!UPT UIADD3 URZ, URZ, URZ, URZ ;  /* 0x0000003f3f3ff290 */ /* 0x000fea000fffe03f */
[----:B------:R-:W-:Y:S02]  /*ab750*/  STL.64 [R1+0x480], R8 ;  /* 0x0004800801007387 */ /* 0x000fe40000100a00 */
[----:B------:R0:W-:Y:S02]  /*ab760*/  STL.64 [R1+0x488], R10 ;  /* 0x0004880a01007387 */ /* 0x0001e40000100a00 */
[----:B0-----:R-:W2:Y:S01]  /*ab770*/  LDL.LU.64 R10, [R1+0x5560] ;  /* 0x00556000010a7983 */ /* 0x001ea20000300a00 */
[----:B------:R-:W2:Y:S02]  /*ab780*/  LDL.LU.64 R8, [R1+0x5558] ;  /* 0x0055580001087983 */ /* 0x000ea40000300a00 */
[C---:B--2---:R-:W-:Y:S01]  /*ab790*/  HMMA.16816.F32 R24, R20.reuse, R24, R8 ;  /* 0x000000181418723c */ /* 0x044fe20000001808 */
[----:B------:R-:W2:Y:S01]  /*ab7a0*/  LDL.LU.64 R10, [R1+0x5550] ;  /* 0x00555000010a7983 */ /* 0x000ea20000300a00 */
        /* <DEDUP_REMOVED lines=8> */
[C---:B--2---:R-:W-:Y:S01]  /*ab830*/  HMMA.16816.F32 R16, R20.reuse, R16, R8 ;  /* 0x000000101410723c */ /* 0x044fe20000001808 */
[----:B------:R-:W2:Y:S11]  /*ab840*/  LDL.LU.64 R8, [R1+0x5540] ;  /* 0x0055400001087983 */ /* 0x000eb60000300a00 */
[----:B------:R-:W-:Y:S11]  /*ab850*/  @!UPT UIADD3 URZ, URZ, URZ, URZ ;  /* 0x0000003f3f3ff290 */ /* 0x000ff6000fffe03f */
[----:B------:R0:W-:Y:S01]  /*ab860*/  STL.64 [R1+0x460], R16 ;  /* 0x0004601001007387 */ /* 0x0001e20000100a00 */
[----:B------:R1:W-:Y:S03]  /*ab870*/  STL.64 [R1+0x468], R18 ;  /* 0x0004681201007387 */ /* 0x0003e60000100a00 */
[----:B0-----:R-:W2:Y:S01]  /*ab880*/  LDL.LU R16, [R1+0x280] ;  /* 0x0002800001107983 */ /* 0x001ea20000300800 */
[----:B------:R-:W2:Y:S02]  /*ab890*/  LDL.LU R17, [R1+0x284] ;  /* 0x0002840001117983 */ /* 0x000ea40000300800 */
[----:B-1----:R-:W2:Y:S02]  /*ab8a0*/  LDL.LU R18, [R1+0x288] ;  /* 0x0002880001127983 */ /* 0x002ea40000300800 */
[----:B------:R-:W2:Y:S02]  /*ab8b0*/  LDL.LU R19, [R1+0x28c] ;  /* 0x00028c0001137983 */ /* 0x000ea40000300800 */
[----:B--2---:R0:W-:Y:S01]  /*ab8c0*/  STL.64 [R1+0x54f0], R18 ;  /* 0x0054f01201007387 */ /* 0x0041e20000100a00 */
[----:B------:R-:W-:Y:S03]  /*ab8d0*/  STL.64 [R1+0x54e8], R16 ;  /* 0x0054e81001007387 */ /* 0x000fe60000100a00 */
[----:B0-----:R-:W2:Y:S01]  /*ab8e0*/  LDL.64 R18, [R1+0x8] ;  /* 0x0000080001127983 */ /* 0x001ea20000100a00 */
[C---:B------:R-:W-:Y:S01]  /*ab8f0*/  HMMA.16816.F32 R12, R20.reuse, R8, R12 ;  /* 0x00000008140c723c */ /* 0x040fe2000000180c */
[----:B------:R-:W0:Y:S02]  /*ab900*/  LDSM.16.MT88.4 R8, [R7+0x45800] ;  /* 0x045800000708783b */ /* 0x000e240000004200 */
[----:B--2---:R1:W-:Y:S04]  /*ab910*/  STL.64 [R1+0x5508], R18 ;  /* 0x0055081201007387 */ /* 0x0043e80000100a00 */
[----:B-1----:R-:W2:Y:S11]  /*ab920*/  LDL.64 R18, [R1+0x18] ;  /* 0x0000180001127983 */ /* 0x002eb60000100a00 */
[----:B------:R-:W-:Y:S05]  /*ab930*/  @!UPT UIADD3 URZ, URZ, URZ, URZ ;  /* 0x0000003f3f3ff290 */ /* 0x000fea000fffe03f */
[----:B------:R1:W-:Y:S02]  /*ab940*/  STL.64 [R1+0x440], R12 ;  /* 0x0004400c01007387 */ /* 0x0003e40000100a00 */
[----:B------:R0:W-:Y:S01]  /*ab950*/  STL.64 [R1+0x448], R14 ;  /* 0x0004480e01007387 */ /* 0x0001e20000100a00 */
[----:B-1----:R-:W2:Y:S01]  /*ab960*/  LDL.LU R12, [R1+0x270] ;  /* 0x00027000010c7983 */ /* 0x002ea20000300800 */
[----:B------:R-:W2:Y:S02]  /*ab970*/  LDL.LU R13, [R1+0x274] ;  /* 0x00027400010d7983 */ /* 0x000ea40000300800 */
[----:B0-----:R-:W2:Y:S02]  /*ab980*/  LDL.LU R14, [R1+0x278] ;  /* 0x00027800010e7983 */ /* 0x001ea40000300800 */
[----:B------:R-:W2:Y:S01]  /*ab990*/  LDL.LU R15, [R1+0x27c] ;  /* 0x00027c00010f7983 */ /* 0x000ea20000300800 */
[----:B---3--:R-:W-:Y:S01]  /*ab9a0*/  HMMA.16816.F32 R20, R20, R4, R24 ;  /* 0x000000041414723c */ /* 0x008fe20000001818 */
[----:B--2---:R-:W-:Y:S01]  /*ab9b0*/  STL.64 [R1+0x5500], R14 ;  /* 0x0055000e01007387 */ /* 0x004fe20000100a00 */
[----:B------:R0:W-:Y:S03]  /*ab9c0*/  STL.64 [R1+0x54f8], R12 ;  /* 0x0054f80c01007387 */ /* 0x0001e60000100a00 */
[----:B0-----:R-:W2:Y:S01]  /*ab9d0*/  LDL.LU R12, [R1+0x290] ;  /* 0x00029000010c7983 */ /* 0x001ea20000300800 */
[----:B------:R-:W2:Y:S02]  /*ab9e0*/  LDL.LU R13, [R1+0x294] ;  /* 0x00029400010d7983 */ /* 0x000ea40000300800 */
[----:B------:R-:W2:Y:S02]  /*ab9f0*/  LDL.LU R14, [R1+0x298] ;  /* 0x00029800010e7983 */ /* 0x000ea40000300800 */
[----:B------:R-:W2:Y:S01]  /*aba00*/  LDL.LU R15, [R1+0x29c] ;  /* 0x00029c00010f7983 */ /* 0x000ea20000300800 */
[----:B------:R0:W-:Y:S01]  /*aba10*/  STL [R1+0x5404], R8 ;  /* 0x0054040801007387 */ /* 0x0001e20000100800 */
[----:B------:R1:W-:Y:S02]  /*aba20*/  STL [R1+0x5400], R9 ;  /* 0x0054000901007387 */ /* 0x0003e40000100800 */
[----:B------:R3:W-:Y:S02]  /*aba30*/  STL [R1+0x53fc], R10 ;  /* 0x0053fc0a01007387 */ /* 0x0007e40000100800 */
[----:B------:R4:W-:Y:S01]  /*aba40*/  STL [R1+0x53f8], R11 ;  /* 0x0053f80b01007387 */ /* 0x0009e20000100800 */
[----:B0-----:R-:W2:Y:S01]  /*aba50*/  LDL.LU R8, [R1+0x2b0] ;  /* 0x0002b00001087983 */ /* 0x001ea20000300800 */
[----:B-1----:R-:W2:Y:S02]  /*aba60*/  LDL.LU R9, [R1+0x2b4] ;  /* 0x0002b40001097983 */ /* 0x002ea40000300800 */
[----:B---3--:R-:W2:Y:S02]  /*aba70*/  LDL.LU R10, [R1+0x2b8] ;  /* 0x0002b800010a7983 */ /* 0x008ea40000300800 */
[----:B----4-:R-:W2:Y:S01]  /*aba80*/  LDL.LU R11, [R1+0x2bc] ;  /* 0x0002bc00010b7983 */ /* 0x010ea20000300800 */
[----:B------:R-:W2:Y:S01]  /*aba90*/  LDL.LU.64 R26, [R1+0x5538] ;  /* 0x00553800011a7983 */ /* 0x000ea20000300a00 */
[----:B------:R-:W2:Y:S02]  /*abaa0*/  LDL.LU.64 R6, [R1+0x5530] ;  /* 0x0055300001067983 */ /* 0x000ea40000300a00 */
[----:B------:R-:W2:Y:S02]  /*abab0*/  LDL.LU.64 R4, [R1+0x5528] ;  /* 0x0055280001047983 */ /* 0x000ea40000300a00 */
[----:B------:R-:W-:Y:S01]  /*abac0*/  STL.64 [R1+0x2c0], R20 ;  /* 0x0002c01401007387 */ /* 0x000fe20000100a00 */
[----:B------:R0:W-:Y:S04]  /*abad0*/  STL.64 [R1+0x2c8], R22 ;  /* 0x0002c81601007387 */ /* 0x0001e80000100a00 */
[----:B0-----:R-:W3:Y:S01]  /*abae0*/  LDL.64 R22, [R1+0x38] ;  /* 0x0000380001167983 */ /* 0x001ee20000100a00 */
[----:B--2---:R-:W-:Y:S01]  /*abaf0*/  HMMA.16816.F32 R8, R4, R26, R8 ;  /* 0x0000001a0408723c */ /* 0x004fe20000001808 */
[----:B------:R-:W-:Y:S11]  /*abb00*/  IMAD.MOV.U32 R25, RZ, RZ, R27 ;  /* 0x000000ffff197224 */ /* 0x000ff600078e001b */
[----:B------:R-:W-:Y:S11]  /*abb10*/  @!UPT UIADD3 URZ, URZ, URZ, URZ ;  /* 0x0000003f3f3ff290 */ /* 0x000ff6000fffe03f */
[----:B------:R-:W-:Y:S01]  /*abb20*/  STL.64 [R1+0x2b0], R8 ;  /* 0x0002b00801007387 */ /* 0x000fe20000100a00 */
[----:B------:R0:W-:Y:S02]  /*abb30*/  STL.64 [R1+0x2b8], R10 ;  /* 0x0002b80a01007387 */ /* 0x0001e40000100a00 */
[----:B0-----:R-:W-:Y:S02]  /*abb40*/  IMAD.MOV.U32 R11, RZ, RZ, R26 ;  /* 0x000000ffff0b7224 */ /* 0x001fe400078e001a */
[----:B------:R-:W2:Y:S01]  /*abb50*/  LDL.LU.64 R26, [R1+0x5520] ;  /* 0x00552000011a7983 */ /* 0x000ea20000300a00 */
[----:B------:R-:W4:Y:S02]  /*abb60*/  LDL.LU R24, [R1+0x5518] ;  /* 0x0055180001187983 */ /* 0x000f240000300800 */
[----:B------:R-:W-:Y:S02]  /*abb70*/  STL [R1+0x540c], R25 ;  /* 0x00540c1901007387 */ /* 0x000fe40000100800 */
[----:B------:R0:W-:Y:S01]  /*abb80*/  STL [R1+0x5408], R11 ;  /* 0x0054080b01007387 */ /* 0x0001e20000100800 */
[----:B------:R-:W3:Y:S01]  /*abb90*/  LDL.LU R8, [R1+0x2a0] ;  /* 0x0002a00001087983 */ /* 0x000ee20000300800 */
[----:B------:R-:W3:Y:S02]  /*abba0*/  LDL.LU R9, [R1+0x2a4] ;  /* 0x0002a40001097983 */ /* 0x000ee40000300800 */
[----:B--2---:R-:W-:-:S02]  /*abbb0*/  IMAD.MOV.U32 R10, RZ, RZ, R26 ;  /* 0x000000ffff0a7224 */ /* 0x004fc400078e001a */
[----:B0-----:R-:W-:Y:S01]  /*abbc0*/  IMAD.MOV.U32 R11, RZ, RZ, R27 ;  /* 0x000000ffff0b7224 */ /* 0x001fe200078e001b */
[----:B------:R-:W2:Y:S01]  /*abbd0*/  LDL.LU R26, [R1+0x5514] ;  /* 0x00551400011a7983 */ /* 0x000ea20000300800 */
[----:B------:R-:W2:Y:S05]  /*abbe0*/  LDL.LU R27, [R1+0x5510] ;  /* 0x00551000011b7983 */ /* 0x000eaa0000300800 */
[C---:B---3--:R-:W-:Y:S11]  /*abbf0*/  HMMA.16816.F32 R8, R4.reuse, R18, R8 ;  /* 0x000000120408723c */ /* 0x048ff60000001808 */
[----:B------:R-:W-:Y:S11]  /*abc00*/  @!UPT UIADD3 URZ, URZ, URZ, URZ ;  /* 0x0000003f3f3ff290 */ /* 0x000ff6000fffe03f */
[----:B------:R-:W-:Y:S01]  /*abc10*/  @!UPT UIADD3 URZ, URZ, URZ, URZ ;  /* 0x0000003f3f3ff290 */ /* 0x000fe2000fffe03f */
[----:B------:R0:W-:Y:S01]  /*abc20*/  STL.64 [R1+0x2a0], R8 ;  /* 0x0002a00801007387 */ /* 0x0001e20000100a00 */
[----:B------:R1:W-:Y:S02]  /*abc30*/  STL.64 [R1+0x2a8], R10 ;  /* 0x0002a80a01007387 */ /* 0x0003e40000100a00 */
[----:B0-----:R-:W-:Y:S02]  /*abc40*/  IMAD.MOV.U32 R9, RZ, RZ, R18 ;  /* 0x000000ffff097224 */ /* 0x001fe400078e0012 */
[----:B-1----:R-:W-:Y:S02]  /*abc50*/  IMAD.MOV.U32 R10, RZ, RZ, R19 ;  /* 0x000000ffff0a7224 */ /* 0x002fe400078e0013 */
[----:B------:R-:W3:Y:S01]  /*abc60*/  LDL.LU.64 R18, [R1+0x5508] ;  /* 0x0055080001127983 */ /* 0x000ee20000300a00 */
        /* <DEDUP_REMOVED lines=9> */
[----:B------:R-:W2:Y:S02]  /*abd00*/  LDL.LU.64 R18, [R1+0x54f0] ;  /* 0x0054f00001127983 */ /* 0x000ea40000300a00 */
[----:B------:R-:W2:Y:S01]  /*abd10*/  LDL.LU.64 R16, [R1+0x54e8] ;  /* 0x0054e80001107983 */ /* 0x000ea20000300a00 */
[----:B------:R-:W-:Y:S01]  /*abd20*/  STL.64 [R1+0x5438], R10 ;  /* 0x0054380a01007387 */ /* 0x000fe20000100a00 */
[----:B------:R0:W-:Y:S03]  /*abd30*/  STL [R1+0x5430], R8 ;  /* 0x0054300801007387 */ /* 0x0001e60000100800 */
        /* <DEDUP_REMOVED lines=9> */
[----:B0-----:R-:W3:Y:S01]  /*abdd0*/  LDL.LU.64 R18, [R1+0x54e0] ;  /* 0x0054e00001127983 */ /* 0x001ee20000300a00 */
[----:B------:R-:W2:Y:S02]  /*abde0*/  LDL.LU.64 R16, [R1+0x54d8] ;  /* 0x0054d80001107983 */ /* 0x000ea40000300a00 */
[----:B------:R-:W-:Y:S02]  /*abdf0*/  STL.64 [R1+0x53b0], R26 ;  /* 0x0053b01a01007387 */ /* 0x000fe40000100a00 */
[----:B----4-:R0:W-:Y:S02]  /*abe00*/  STL [R1+0x53a8], R24 ;  /* 0x0053a81801007387 */ /* 0x0101e40000100800 */
[----:B0-----:R-:W4:Y:S01]  /*abe10*/  LDL.LU R24, [R1+0x260] ;  /* 0x0002600001187983 */ /* 0x001f220000300800 */
[----:B------:R-:W-:-:S02]  /*abe20*/  IMAD.MOV.U32 R26, RZ, RZ, R2 ;  /* 0x000000ffff1a7224 */ /* 0x000fc400078e0002 */
[----:B------:R-:W-:Y:S02]  /*abe30*/  IMAD.MOV.U32 R27, RZ, RZ, R0 ;  /* 0x000000ffff1b7224 */ /* 0x000fe400078e0000 */
[----:B------:R-:W-:Y:S01]  /*abe40*/  IMAD.MOV.U32 R25, RZ, RZ, R3 ;  /* 0x000000ffff197224 */ /* 0x000fe200078e0003 */
[----:B---3--:R-:W-:Y:S11]  /*abe50*/  HMMA.16816.F32 R12, R4, R18, R12 ;  /* 0x00000012040c723c */ /* 0x008ff6000000180c */
[----:B------:R-:W-:Y:S11]  /*abe60*/  @!UPT UIADD3 URZ, URZ, URZ, URZ ;  /* 0x0000003f3f3ff290 */ /* 0x000ff6000fffe03f */
[----:B------:R-:W-:Y:S01]  /*abe70*/  @!UPT UIADD3 URZ, URZ, URZ, URZ ;  /* 0x0000003f3f3ff290 */ /* 0x000fe2000fffe03f */
[----:B------:R0:W-:Y:S01]  /*abe80*/  STL [R1+0x270], R12 ;  /* 0x0002700c01007387 */ /* 0x0001e20000100800 */
[----:B------:R-:W-:Y:S02]  /*abe90*/  IMAD.MOV.U32 R2, RZ, RZ, R14 ;  /* 0x000000ffff027224 */ /* 0x000fe400078e000e */
[----:B------:R-:W-:Y:S02]  /*abea0*/  IMAD.MOV.U32 R0, RZ, RZ, R15 ;  /* 0x000000ffff007224 */ /* 0x000fe400078e000f */
[----:B------:R-:W4:Y:S01]  /*abeb0*/  LDL.LU.64 R14, [R1+0x54d0] ;  /* 0x0054d000010e7983 */ /* 0x000f220000300a00 */
[----:B------:R-:W-:-:S03]  /*abec0*/  IMAD.MOV.U32 R3, RZ, RZ, R13 ;  /* 0x000000ffff037224 */ /* 0x000fc600078e000d */
[----:B0-----:R-:W3:Y:S01]  /*abed0*/  LDL.LU.64 R12, [R1+0x54c8] ;  /* 0x0054c800010c7983 */ /* 0x001ee20000300a00 */
[----:B------:R-:W-:Y:S02]  /*abee0*/  STL.64 [R1+0x53a0], R18 ;  /* 0x0053a01201007387 */ /* 0x000fe40000100a00 */
[----:B--2---:R-:W-:Y:S02]  /*abef0*/  STL.64 [R1+0x5398], R16 ;  /* 0x0053981001007387 */ /* 0x004fe40000100a00 */
[----:B------:R0:W-:Y:S01]  /*abf00*/  STL [R1+0x50b8], R0 ;  /* 0x0050b80001007387 */ /* 0x0001e20000100800 */
[----:B------:R1:W-:Y:S01]  /*abf10*/  STL [R1+0x50b4], R2 ;  /* 0x0050b40201007387 */ /* 0x0003e20000100800 */
[----:B------:R-:W-:Y:S01]  /*abf20*/  HMMA.16816.F32 R8, R4, R22, R8 ;  /* 0x000000160408723c */ /* 0x000fe20000001808 */
[----:B0-----:R-:W-:Y:S02]  /*abf30*/  IMAD.MOV.U32 R0, RZ, RZ, R23 ;  /* 0x000000ffff007224 */ /* 0x001fe400078e0017 */
[----:B-1----:R-:W-:-:S02]  /*abf40*/  IMAD.MOV.U32 R2, RZ, RZ, R22 ;  /* 0x000000ffff027224 */ /* 0x002fc400078e0016 */
[----:B------:R-:W0:Y:S04]  /*abf50*/  LDSM.16.MT88.4 R20, [R28+0x45800] ;  /* 0x045800001c14783b */ /* 0x000e280000004200 */
[----:B------:R-:W-:Y:S01]  /*abf60*/  STL [R1+0x50b0], R3 ;  /* 0x0050b00301007387 */ /* 0x000fe20000100800 */
[C---:B----4-:R-:W-:Y:S03]  /*abf70*/  HMMA.16816.F32 R16, R4.reuse, R14, R24 ;  /* 0x0000000e0410723c */ /* 0x050fe60000001818 */
[----:B------:R-:W-:Y:S04]  /*abf80*/  STL.64 [R1+0x5390], R14 ;  /* 0x0053900e01007387 */ /* 0x000fe80000100a00 */
[----:B---3--:R-:W-:Y:S11]  /*abf90*/  STL.64 [R1+0x5388], R12 ;  /* 0x0053880c01007387 */ /* 0x008ff60000100a00 */
[----:B------:R-:W-:Y:S05]  /*abfa0*/  @!UPT UIADD3 URZ, URZ, URZ, URZ ;  /* 0x0000003f3f3ff290 */ /* 0x000fea000fffe03f */
[----:B------:R-:W-:Y:S01]  /*abfb0*/  STL.64 [R1+0x260], R16 ;  /* 0x0002601001007387 */ /* 0x000fe20000100a00 */
[----:B------:R-:W-:Y:S02]  /*abfc0*/  STL.64 [R1+0x268], R18 ;  /* 0x0002681201007387 */ /* 0x000fe40000100a00 */
[----:B------:R-:W-:Y:S02]  /*abfd0*/  STL.64 [R1+0x250], R8 ;  /* 0x0002500801007387 */ /* 0x000fe40000100a00 */
[----:B------:R-:W-:Y:S01]  /*abfe0*/  STL.64 [R1+0x258], R10 ;  /* 0x0002580a01007387 */ /* 0x000fe20000100a00 */
[----:B0-----:R0:W-:Y:S04]  /*abff0*/  STL.64 [R1+0x52a0], R22 ;  /* 0x0052a01601007387 */ /* 0x0011e80000100a00 */
[----:B0-----:R-:W2:Y:S01]  /*ac000*/  LDL R23, [R1+0x9dc] ;  /* 0x0009dc0001177983 */ /* 0x001ea20000100800 */
[----:B------:R-:W-:Y:S03]  /*ac010*/  STL.64 [R1+0x5298], R20 ;  /* 0x0052981401007387 */ /* 0x000fe60000100a00 */
[----:B--2---:R0:W-:Y:S01]  /*ac020*/  STL [R1+0x5414], R23 ;  /* 0x0054141701007387 */ /* 0x0041e20000100800 */
[----:B------:R-:W2:Y:S03]  /*ac030*/  LDL R22, [R1+0x48] ;  /* 0x0000480001167983 */ /* 0x000ea60000100800 */
[----:B0-----:R-:W2:Y:S01]  /*ac040*/  LDL R23, [R1+0x4c] ;  /* 0x00004c0001177983 */ /* 0x001ea20000100800 */
[----:B------:R-:W3:Y:S02]  /*ac050*/  LDL.LU R8, [R1+0x3c0] ;  /* 0x0003c00001087983 */ /* 0x000ee40000300800 */
[----:B------:R-:W3:Y:S02]  /*ac060*/  LDL.LU R9, [R1+0x3c4] ;  /* 0x0003c40001097983 */ /* 0x000ee40000300800 */
[----:B------:R-:W4:Y:S01]  /*ac070*/  LDL.LU R10, [R1+0x3c8] ;  /* 0x0003c800010a7983 */ /* 0x000f220000300800 */
[----:B------:R-:W4:Y:S04]  /*ac080*/  LDL.LU R11, [R1+0x3cc] ;  /* 0x0003cc00010b7983 */ /* 0x000f280000300800 */
[----:B----4-:R0:W-:Y:S01]  /*ac090*/  STL.64 [R1+0x5448], R10 ;  /* 0x0054480a01007387 */ /* 0x0101e20000100a00 */
[----:B---3--:R1:W-:Y:S03]  /*ac0a0*/  STL.64 [R1+0x5440], R8 ;  /* 0x0054400801007387 */ /* 0x0083e60000100a00 */
[----:B0-----:R-:W3:Y:S04]  /*ac0b0*/  LDL.64 R10, [R1+0x68] ;  /* 0x00006800010a7983 */ /* 0x001ee80000100a00 */
[----:B---3--:R0:W-:Y:S01]  /*ac0c0*/  STL.64 [R1+0x5458], R10 ;  /* 0x0054580a01007387 */ /* 0x0081e20000100a00 */
[----:B-1----:R-:W3:Y:S02]  /*ac0d0*/  LDL.LU R8, [R1+0x3e0] ;  /* 0x0003e00001087983 */ /* 0x002ee40000300800 */
[----:B------:R-:W3:Y:S01]  /*ac0e0*/  LDL.LU R9, [R1+0x3e4] ;  /* 0x0003e40001097983 */ /* 0x000ee20000300800 */
[----:B0-----:R-:W4:Y:S01]  /*ac0f0*/  LDL.LU R10, [R1+0x3e8] ;  /* 0x0003e800010a7983 */ /* 0x001f220000300800 */
        /* <DEDUP_REMOVED lines=9> */
[----:B------:R-:W3:Y:S02]  /*ac190*/  LDL.LU R12, [R1+0x430] ;  /* 0x00043000010c7983 */ /* 0x000ee40000300800 */
[----:B------:R-:W3:Y:S01]  /*ac1a0*/  LDL.LU R13, [R1+0x434] ;  /* 0x00043400010d7983 */ /* 0x000ee20000300800 */
[----:B------:R-:W3:Y:S01]  /*ac1b0*/  LDL.LU R14, [R1+0x438] ;  /* 0x00043800010e7983 */ /* 0x000ee20000300800 */
[----:B------:R-:W3:Y:S03]  /*ac1c0*/  LDL.LU R15, [R1+0x43c] ;  /* 0x00043c00010f7983 */ /* 0x000ee60000300800 */
        /* <DEDUP_REMOVED lines=9> */
[----:B------:R0:W-:Y:S02]  /*ac260*/  STL.64 [R1+0x5488], R26 ;  /* 0x0054881a01007387 */ /* 0x0001e40000100a00 */
[----:B------:R-:W-:Y:S01]  /*ac270*/  STL.64 [R1+0x5480], R24 ;  /* 0x0054801801007387 */ /* 0x000fe20000100a00 */
[----:B0-----:R-:W2:Y:S04]  /*ac280*/  LDL.64 R26, [R1+0x98] ;  /* 0x00009800011a7983 */ /* 0x001ea80000100a00 */
[----:B--2---:R0:W-:Y:S04]  /*ac290*/  STL.64 [R1+0x5498], R26 ;  /* 0x0054981a01007387 */ /* 0x0041e80000100a00 */
[----:B0-----:R-:W2:Y:S04]  /*ac2a0*/  LDL.64 R26, [R1+0xa8] ;  /* 0x0000a800011a7983 */ /* 0x001ea80000100a00 */
[----:B--2---:R0:W-:Y:S04]  /*ac2b0*/  STL.64 [R1+0x54b0], R26 ;  /* 0x0054b01a01007387 */ /* 0x0041e80000100a00 */
[----:B0-----:R-:W2:Y:S01]  /*ac2c0*/  LDL.64 R26, [R1+0xb8] ;  /* 0x0000b800011a7983 */ /* 0x001ea20000100a00 */
[----:B----4-:R0:W-:Y:S02]  /*ac2d0*/  STL.64 [R1+0x5478], R10 ;  /* 0x0054780a01007387 */ /* 0x0101e40000100a00 */
[----:B---3--:R1:W-:Y:S01]  /*ac2e0*/  STL.64 [R1+0x5470], R8 ;  /* 0x0054700801007387 */ /* 0x0083e20000100a00 */
[----:B0-----:R-:W3:Y:S04]  /*ac2f0*/  LDL.64 R10, [R1+0x88] ;  /* 0x00008800010a7983 */ /* 0x001ee80000100a00 */
[----:B---3--:R0:W-:Y:S01]  /*ac300*/  STL.64 [R1+0x5490], R10 ;  /* 0x0054900a01007387 */ /* 0x0081e20000100a00 */
[----:B-1----:R-:W3:Y:S02]  /*ac310*/  LDL.LU R8, [R1+0x400] ;  /* 0x0004000001087983 */ /* 0x002ee40000300800 */
[----:B------:R-:W3:Y:S01]  /*ac320*/  LDL.LU R9, [R1+0x404] ;  /* 0x0004040001097983 */ /* 0x000ee20000300800 */
[----:B0-----:R-:W3:Y:S01]  /*ac330*/  LDL.LU R10, [R1+0x408] ;  /* 0x00040800010a7983 */ /* 0x001ee20000300800 */
[----:B------:R-:W3:Y:S02]  /*ac340*/  LDL.LU R11, [R1+0x40c] ;  /* 0x00040c00010b7983 */ /* 0x000ee40000300800 */
[----:B------:R0:W-:Y:S02]  /*ac350*/  STL.64 [R1+0x5428], R22 ;  /* 0x0054281601007387 */ /* 0x0001e40000100a00 */
[----:B0-----:R-:W4:Y:S01]  /*ac360*/  LDL.64 R22, [R1+0x58] ;  /* 0x0000580001167983 */ /* 0x001f220000100a00 */
[----:B------:R-:W-:Y:S03]  /*ac370*/  HMMA.16816.F32 R12, R4, R18, R12 ;  /* 0x00000012040c723c */ /* 0x000fe6000000180c */
[----:B----4-:R0:W-:Y:S01]  /*ac380*/  STL.64 [R1+0x5450], R22 ;  /* 0x0054501601007387 */ /* 0x0101e20000100a00 */
[----:B------:R-:W4:Y:S02]  /*ac390*/  LDL.LU R20, [R1+0x3d0] ;  /* 0x0003d00001147983 */ /* 0x000f240000300800 */
[----:B------:R-:W4:Y:S01]  /*ac3a0*/  LDL.LU R21, [R1+0x3d4] ;  /* 0x0003d40001157983 */ /* 0x000f220000300800 */
[----:B0-----:R-:W2:Y:S01]  /*ac3b0*/  LDL.LU R22, [R1+0x3d8] ;  /* 0x0003d80001167983 */ /* 0x001ea20000300800 */
[----:B------:R-:W2:Y:S02]  /*ac3c0*/  LDL.LU R23, [R1+0x3dc] ;  /* 0x0003dc0001177983 */ /* 0x000ea40000300800 */
[----:B------:R-:W-:Y:S01]  /*ac3d0*/  IMAD.MOV.U32 R3, RZ, RZ, R19 ;  /* 0x000000ffff037224 */ /* 0x000fe200078e0013 */
[----:B--2---:R0:W-:Y:S01]  /*ac3e0*/  STL.64 [R1+0x5468], R22 ;  /* 0x0054681601007387 */ /* 0x0041e20000100a00 */
[----:B----4-:R-:W-:Y:S03]  /*ac3f0*/  STL.64 [R1+0x5460], R20 ;  /* 0x0054601401007387 */ /* 0x010fe60000100a00 */
[----:B0-----:R-:W2:Y:S01]  /*ac400*/  LDL.64 R22, [R1+0x78] ;  /* 0x0000780001167983 */ /* 0x001ea20000100a00 */
[----:B------:R-:W-:Y:S07]  /*ac410*/  STL [R1+0x4f88], R28 ;  /* 0x004f881c01007387 */ /* 0x000fee0000100800 */
[----:B------:R0:W-:Y:S02]  /*ac420*/  STL.64 [R1+0x430], R12 ;  /* 0x0004300c01007387 */ /* 0x0001e40000100a00 */
[----:B------:R1:W-:Y:S02]  /*ac430*/  STL.64 [R1+0x438], R14 ;  /* 0x0004380e01007387 */ /* 0x0003e40000100a00 */
[----:B0-----:R-:W-:-:S02]  /*ac440*/  IMAD.MOV.U32 R12, RZ, RZ, R18 ;  /* 0x000000ffff0c7224 */ /* 0x001fc400078e0012 */
[----:B------:R-:W4:Y:S01]  /*ac450*/  LDL.LU.64 R18, [R1+0x54c0] ;  /* 0x0054c00001127983 */ /* 0x000f220000300a00 */
[----:B------:R-:W4:Y:S02]  /*ac460*/  LDL.LU.64 R16, [R1+0x54b8] ;  /* 0x0054b80001107983 */ /* 0x000f240000300a00 */
[----:B-1----:R-:W-:Y:S02]  /*ac470*/  IMAD.MOV.U32 R14, RZ, RZ, R26 ;  /* 0x000000ffff0e7224 */ /* 0x002fe400078e001a */
[----:B------:R-:W-:Y:S01]  /*ac480*/  IMAD.MOV.U32 R13, RZ, RZ, R27 ;  /* 0x000000ffff0d7224 */ /* 0x000fe200078e001b */
[C---:B----4-:R-:W-:Y:S01]  /*ac490*/  HMMA.16816.F32 R16, R4.reuse, R26, R16 ;  /* 0x0000001a0410723c */ /* 0x050fe20000001810 */
[----:B------:R-:W4:Y:S11]  /*ac4a0*/  LDL.LU.64 R26, [R1+0x54b0] ;  /* 0x0054b000011a7983 */ /* 0x000f360000300a00 */
[----:B------:R-:W-:Y:S11]  /*ac4b0*/  @!UPT UIADD3 URZ, URZ, URZ, URZ ;  /* 0x0000003f3f3ff290 */ /* 0x000ff6000fffe03f */
[----:B------:R-:W-:Y:S01]  /*ac4c0*/  STL.64 [R1+0x420], R16 ;  /* 0x0004201001007387 */ /* 0x000fe20000100a00 */
[----:B------:R0:W-:Y:S02]  /*ac4d0*/  STL [R1+0x428], R18 ;  /* 0x0004281201007387 */ /* 0x0001e40000100800 */
[----:B------:R-:W-:Y:S02]  /*ac4e0*/  IMAD.MOV.U32 R28, RZ, RZ, R19 ;  /* 0x000000ffff1c7224 */ /* 0x000fe400078e0013 */
[----:B0-----:R-:W2:Y:S01]  /*ac4f0*/  LDL.LU.64 R18, [R1+0x54a8] ;  /* 0x0054a80001127983 */ /* 0x001ea20000300a00 */
[----:B------:R-:W2:Y:S02]  /*ac500*/  LDL.LU.64 R16, [R1+0x54a0] ;  /* 0x0054a00001107983 */ /* 0x000ea40000300a00 */
[----:B------:R-:W-:Y:S02]  /*ac510*/  STL [R1+0x50bc], R28 ;  /* 0x0050bc1c01007387 */ /* 0x000fe40000100800 */
[----:B----4-:R-:W-:Y:S01]  /*ac520*/  IMAD.MOV.U32 R15, RZ, RZ, R27 ;  /* 0x000000ffff0f7224 */ /* 0x010fe200078e001b */
[C---:B--2---:R-:W-:Y:S11]  /*ac530*/  HMMA.16816.F32 R16, R4.reuse, R26, R16 ;  /* 0x0000001a0410723c */ /* 0x044ff60000001810 */
[----:B------:R-:W-:Y:S11]  /*ac540*/  @!UPT UIADD3 URZ, URZ, URZ, URZ ;  /* 0x0000003f3f3ff290 */ /* 0x000ff6000fffe03f */
[----:B------:R-:W-:Y:S01]  /*ac550*/  @!UPT UIADD3 URZ, URZ, URZ, URZ ;  /* 0x0000003f3f3ff290 */ /* 0x000fe2000fffe03f */
[----:B------:R0:W-:Y:S01]  /*ac560*/  STL.64 [R1+0x410], R16 ;  /* 0x0004101001007387 */ /* 0x0001e20000100a00 */
[----:B------:R-:W-:Y:S02]  /*ac570*/  STL.64 [R1+0x418], R18 ;  /* 0x0004181201007387 */ /* 0x000fe40000100a00 */
[----:B0-----:R-:W-:Y:S02]  /*ac580*/  IMAD.MOV.U32 R16, RZ, RZ, R26 ;  /* 0x000000ffff107224 */ /* 0x001fe400078e001a */
[----:B------:R-:W3:Y:S01]  /*ac590*/  LDL.LU.64 R26, [R1+0x5498] ;  /* 0x00549800011a7983 */ /* 0x000ee20000300a00 */
[----:B------:R-:W-:Y:S02]  /*ac5a0*/  STL.64 [R1+0x5420], R14 ;  /* 0x0054200e01007387 */ /* 0x000fe40000100a00 */
[----:B------:R0:W-:Y:S02]  /*ac5b0*/  STL.64 [R1+0x5418], R12 ;  /* 0x0054180c01007387 */ /* 0x0001e40000100a00 */
[----:B0-----:R-:W2:Y:S01]  /*ac5c0*/  LDL.LU R12, [R1+0x240] ;  /* 0x00024000010c7983 */ /* 0x001ea20000300800 */
[----:B------:R-:W2:Y:S02]  /*ac5d0*/  LDL.LU R13, [R1+0x244] ;  /* 0x00024400010d7983 */ /* 0x000ea40000300800 */
[----:B------:R-:W2:Y:S01]  /*ac5e0*/  LDL.LU R14, [R1+0x248] ;  /* 0x00024800010e7983 */ /* 0x000ea20000300800 */
        /* <DEDUP_REMOVED lines=10> */
[----:B------:R-:W-:Y:S11]  /*ac690*/  IMAD.MOV.U32 R19, RZ, RZ, R11 ;  /* 0x000000ffff137224 */ /* 0x000ff600078e000b */
[----:B------:R-:W-:Y:S11]  /*ac6a0*/  @!UPT UIADD3 URZ, URZ, URZ, URZ ;  /* 0x0000003f3f3ff290 */ /* 0x000ff6000fffe03f */
[----:B------:R0:W-:Y:S01]  /*ac6b0*/  STL.64 [R1+0x3f0], R24 ;  /* 0x0003f01801007387 */ /* 0x0001e20000100a00 */
[----:B------:R1:W-:Y:S02]  /*ac6c0*/  STL.64 [R1+0x3f8], R26 ;  /* 0x0003f81a01007387 */ /* 0x0003e40000100a00 */
[----:B0-----:R-:W-:Y:S02]  /*ac6d0*/  IMAD.MOV.U32 R24, RZ, RZ, R10 ;  /* 0x000000ffff187224 */ /* 0x001fe400078e000a */
[----:B------:R-:W3:Y:S01]  /*ac6e0*/  LDL.LU.64 R10, [R1+0x5478] ;  /* 0x00547800010a7983 */ /* 0x000ee20000300a00 */
[----:B------:R-:W3:Y:S02]  /*ac6f0*/  LDL.LU.64 R8, [R1+0x5470] ;  /* 0x0054700001087983 */ /* 0x000ee40000300a00 */
[----:B-1----:R-:W-:Y:S02]  /*ac700*/  IMAD.MOV.U32 R27, RZ, RZ, R22 ;  /* 0x000000ffff1b7224 */ /* 0x002fe400078e0016 */
[----:B------:R-:W-:-:S02]  /*ac710*/  IMAD.MOV.U32 R26, RZ, RZ, R23 ;  /* 0x000000ffff1a7224 */ /* 0x000fc400078e0017 */
[----:B------:R-:W-:Y:S01]  /*ac720*/  IMAD.MOV.U32 R15, RZ, RZ, R29 ;  /* 0x000000ffff0f7224 */ /* 0x000fe200078e001d */
[C---:B---3--:R-:W-:Y:S01]  /*ac730*/  HMMA.16816.F32 R8, R4.reuse, R22, R8 ;  /* 0x000000160408723c */ /* 0x048fe20000001808 */
[----:B------:R-:W3:Y:S01]  /*ac740*/  LDL.LU.64 R22, [R1+0x5468] ;  /* 0x0054680001167983 */ /* 0x000ee20000300a00 */
[----:B------:R-:W3:Y:S11]  /*ac750*/  LDL.LU.64 R20, [R1+0x5460] ;  /* 0x0054600001147983 */ /* 0x000ef60000300a00 */
[----:B------:R-:W-:Y:S10]  /*ac760*/  @!UPT UIADD3 URZ, URZ, URZ, URZ ;  /* 0x0000003f3f3ff290 */ /* 0x000ff4000fffe03f */
[----:B------:R-:W-:Y:S01]  /*ac770*/  STL.64 [R1+0x3e0], R8 ;  /* 0x0003e00801007387 */ /* 0x000fe20000100a00 */
[----:B------:R0:W-:Y:S02]  /*ac780*/  STL [R1+0x3e8], R10 ;  /* 0x0003e80a01007387 */ /* 0x0001e40000100800 */
[----:B------:R-:W-:Y:S02]  /*ac790*/  IMAD.MOV.U32 R29, RZ, RZ, R11 ;  /* 0x000000ffff1d7224 */ /* 0x000fe400078e000b */
[----:B0-----:R-:W3:Y:S03]  /*ac7a0*/  LDL.LU.64 R10, [R1+0x5458] ;  /* 0x00545800010a7983 */ /* 0x001ee60000300a00 */
[----:B------:R0:W-:Y:S01]  /*ac7b0*/  STL [R1+0x50c0], R29 ;  /* 0x0050c01d01007387 */ /* 0x0001e20000100800 */
[----:B---3--:R-:W-:Y:S01]  /*ac7c0*/  HMMA.16816.F32 R20, R4, R10, R20 ;  /* 0x0000000a0414723c */ /* 0x008fe20000001814 */
[----:B0-----:R-:W-:-:S02]  /*ac7d0*/  IMAD.MOV.U32 R29, RZ, RZ, R10 ;  /* 0x000000ffff1d7224 */ /* 0x001fc400078e000a */
[----:B------:R-:W-:Y:S11]  /*ac7e0*/  IMAD.MOV.U32 R28, RZ, RZ, R11 ;  /* 0x000000ffff1c7224 */ /* 0x000ff600078e000b */
[----:B------:R-:W-:Y:S09]  /*ac7f0*/  @!UPT UIADD3 URZ, URZ, URZ, URZ ;  /* 0x0000003f3f3ff290 */ /* 0x000ff2000fffe03f */
[----:B------:R-:W-:Y:S01]  /*ac800*/  STL.64 [R1+0x3d0], R20 ;  /* 0x0003d01401007387 */ /* 0x000fe20000100a00 */
[----:B------:R0:W-:Y:S03]  /*ac810*/  STL.64 [R1+0x3d8], R22 ;  /* 0x0003d81601007387 */ /* 0x0001e60000100a00 */
[----:B0-----:R-:W3:Y:S01]  /*ac820*/  LDL.LU.64 R22, [R1+0x5450] ;  /* 0x0054500001167983 */ /* 0x001ee20000300a00 */
[----:B------:R-:W3:Y:S02]  /*ac830*/  LDL.LU.64 R10, [R1+0x5448] ;  /* 0x00544800010a7983 */ /* 0x000ee40000300a00 */
[----:B------:R-:W3:Y:S02]  /*ac840*/  LDL.LU.64 R8, [R1+0x5440] ;  /* 0x0054400001087983 */ /* 0x000ee40000300a00 */
[C---:B---3--:R-:W-:Y:S01]  /*ac850*/  HMMA.16816.F32 R8, R4.reuse, R22, R8 ;  /* 0x000000160408723c */ /* 0x048fe20000001808 */
[----:B------:R-:W-:Y:S11]  /*ac860*/  IMAD.MOV.U32 R25, RZ, RZ, R23 ;  /* 0x000000ffff197224 */ /* 0x000ff600078e0017 */
[----:B------:R-:W-:Y:S11]  /*ac870*/  @!UPT UIADD3 URZ, URZ, URZ, URZ ;  /* 0x0000003f3f3ff290 */ /* 0x000ff6000fffe03f */
[----:B------:R0:W-:Y:S01]  /*ac880*/  STL.64 [R1+0x3c0], R8 ;  /* 0x0003c00801007387 */ /* 0x0001e20000100a00 */
[----:B------:R1:W-:Y:S02]  /*ac890*/  STL.64 [R1+0x3c8], R10 ;  /* 0x0003c80a01007387 */ /* 0x0003e40000100a00 */
[----:B0-----:R-:W-:Y:S01]  /*ac8a0*/  IMAD.MOV.U32 R9, RZ, RZ, R22 ;  /* 0x000000ffff097224 */ /* 0x001fe200078e0016 */
[----:B-1----:R-:W3:Y:S01]  /*ac8b0*/  LDL.LU.64 R10, [R1+0x5438] ;  /* 0x00543800010a7983 */ /* 0x002ee20000300a00 */
[----:B------:R-:W4:Y:S02]  /*ac8c0*/  LDL.LU R8, [R1+0x5430] ;  /* 0x0054300001087983 */ /* 0x000f240000300800 */
[----:B------:R-:W2:Y:S02]  /*ac8d0*/  LDL.LU.64 R22, [R1+0x5428] ;  /* 0x0054280001167983 */ /* 0x000ea40000300a00 */
[----:B--2---:R-:W-:Y:S01]  /*ac8e0*/  HMMA.16816.F32 R4, R4, R22, R12 ;  /* 0x000000160404723c */ /* 0x004fe2000000180c */
[----:B------:R-:W2:Y:S01]  /*ac8f0*/  LDL.LU.64 R14, [R1+0x5420] ;  /* 0x00542000010e7983 */ /* 0x000ea20000300a00 */
[----:B------:R-:W2:Y:S02]  /*ac900*/  LDL.LU.64 R12, [R1+0x5418] ;  /* 0x00541800010c7983 */ /* 0x000ea40000300a00 */
[----:B------:R-:W2:Y:S11]  /*ac910*/  LDL.LU R23, [R1+0x5414] ;  /* 0x0054140001177983 */ /* 0x000eb60000300800 */
[----:B------:R-:W-:Y:S08]  /*ac920*/  @!UPT UIADD3 URZ, URZ, URZ, URZ ;  /* 0x0000003f3f3ff290 */ /* 0x000ff0000fffe03f */
[----:B------:R-:W-:Y:S01]  /*ac930*/  STL.64 [R1+0x240], R4 ;  /* 0x0002400401007387 */ /* 0x000fe20000100a00 */
[----:B------:R-:W-:Y:S02]  /*ac940*/  STL.64 [R1+0x248], R6 ;  /* 0x0002480601007387 */ /* 0x000fe40000100a00 */
[----:B------:R-:W3:Y:S02]  /*ac950*/  LDL.LU R20, [R1+0x230] ;  /* 0x0002300001147983 */ /* 0x000ee40000300800 */
[----:B------:R-:W3:Y:S01]  /*ac960*/  LDL.LU R21, [R1+0x234] ;  /* 0x0002340001157983 */ /* 0x000ee20000300800 */
[----:B------:R-:W3:Y:S04]  /*ac970*/  LDL.LU R22, [R1+0x238] ;  /* 0x0002380001167983 */ /* 0x000ee80000300800 */
[----:B--2---:R0:W1:Y:S04]  /*ac980*/  LDSM.16.MT88.4 R4, [R23+0x45800] ;  /* 0x045800001704783b */ /* 0x0040680000004200 */
[----:B0-----:R-:W3:Y:S04]  /*ac990*/  LDL.LU R23, [R1+0x23c] ;  /* 0x00023c0001177983 */ /* 0x001ee80000300800 */
[----:B---3--:R0:W-:Y:S01]  /*ac9a0*/  STL.64 [R1+0x52b0], R22 ;  /* 0x0052b01601007387 */ /* 0x0081e20000100a00 */
[----:B------:R-:W-:Y:S02]  /*ac9b0*/  STL.64 [R1+0x52a8], R20 ;  /* 0x0052a81401007387 */ /* 0x000fe40000100a00 */
[----:B0-----:R-:W-:-:S02]  /*ac9c0*/  IMAD.MOV.U32 R22, RZ, RZ, R9 ;  /* 0x000000ffff167224 */ /* 0x001fc400078e0009 */
[----:B------:R-:W-:Y:S01]  /*ac9d0*/  IMAD.MOV.U32 R23, RZ, RZ, R25 ;  /* 0x000000ffff177224 */ /* 0x000fe200078e0019 */
[----:B------:R-:W2:Y:S01]  /*ac9e0*/  LDL.LU R9, [R1+0x5410] ;  /* 0x0054100001097983 */ /* 0x000ea20000300800 */
[----:B------:R-:W3:Y:S03]  /*ac9f0*/  LDL.LU R25, [R1+0x540c] ;  /* 0x00540c0001197983 */ /* 0x000ee60000300800 */
[----:B------:R0:W-:Y:S02]  /*aca00*/  STL.64 [R1+0x52c0], R22 ;  /* 0x0052c01601007387 */ /* 0x0001e40000100a00 */
[----:B0-----:R-:W-:Y:S02]  /*aca10*/  IMAD.MOV.U32 R22, RZ, RZ, R29 ;  /* 0x000000ffff167224 */ /* 0x001fe400078e001d */
[----:B------:R-:W-:-:S05]  /*aca20*/  IMAD.MOV.U32 R23, RZ, RZ, R28 ;  /* 0x000000ffff177224 */ /* 0x000fca00078e001c */
[----:B------:R-:W-:Y:S01]  /*aca30*/  STL.64 [R1+0x52d8], R22 ;  /* 0x0052d81601007387 */ /* 0x000fe20000100a00 */
[----:B-1----:R0:W-:Y:S02]  /*aca40*/  STL.64 [R1+0x5178], R6 ;  /* 0x0051780601007387 */ /* 0x0021e40000100a00 */
[----:B------:R1:W-:Y:S01]  /*aca50*/  STL.64 [R1+0x5170], R4 ;  /* 0x0051700401007387 */ /* 0x0003e20000100a00 */
[----:B0-----:R-:W2:Y:S01]  /*aca60*/  LDL.LU.64 R6, [R1+0x48] ;  /* 0x0000480001067983 */ /* 0x001ea20000300a00 */
[----:B------:R-:W-:Y:S02]  /*aca70*/  IMAD.MOV.U32 R22, RZ, RZ, R27 ;  /* 0x000000ffff167224 */ /* 0x000fe400078e001b */
[----:B------:R-:W-:Y:S01]  /*aca80*/  IMAD.MOV.U32 R23, RZ, RZ, R26 ;  /* 0x000000ffff177224 */ /* 0x000fe200078e001a */
[----:B--2---:R0:W-:Y:S01]  /*aca90*/  STL.64 [R1+0x52b8], R6 ;  /* 0x0052b80601007387 */ /* 0x0041e20000100a00 */
[----:B-1----:R-:W2:Y:S02]  /*acaa0*/  LDL.LU R4, [R1+0x2d0] ;  /* 0x0002d00001047983 */ /* 0x002ea40000300800 */
[----:B------:R-:W2:Y:S01]  /*acab0*/  LDL.LU R5, [R1+0x2d4] ;  /* 0x0002d40001057983 */ /* 0x000ea20000300800 */
[----:B0-----:R-:W2:Y:S01]  /*acac0*/  LDL.LU R6, [R1+0x2d8] ;  /* 0x0002d80001067983 */ /* 0x001ea20000300800 */
[----:B------:R-:W2:Y:S02]  /*acad0*/  LDL.LU R7, [R1+0x2dc] ;  /* 0x0002dc0001077983 */ /* 0x000ea40000300800 */
        /* <DEDUP_REMOVED lines=38> */
[----:B------:R-:W-:Y:S02]  /*acd40*/  IMAD.MOV.U32 R23, RZ, RZ, R3 ;  /* 0x000000ffff177224 */ /* 0x000fe400078e0003 */
[----:B------:R-:W-:-:S03]  /*acd50*/  IMAD.MOV.U32 R26, RZ, RZ, R11 ;  /* 0x000000ffff1a7224 */ /* 0x000fc600078e000b */
[----:B------:R-:W-:Y:S01]  /*acd60*/  STL.64 [R1+0x5368], R22 ;  /* 0x0053681601007387 */ /* 0x000fe20000100a00 */
[----:B----4-:R-:W-:-:S03]  /*acd70*/  IMAD.MOV.U32 R27, RZ, RZ, R8 ;  /* 0x000000ffff1b7224 */ /* 0x010fc600078e0008 */
[----:B--2---:R-:W-:Y:S01]  /*acd80*/  STL.64 [R1+0x5330], R6 ;  /* 0x0053300601007387 */ /* 0x004fe20000100a00 */
[----:B------:R0:W-:Y:S03]  /*acd90*/  STL.64 [R1+0x5328], R4 ;  /* 0x0053280401007387 */ /* 0x0001e60000100a00 */
[----:B0-----:R-:W2:Y:S01]  /*acda0*/  LDL.LU R4, [R1+0x320] ;  /* 0x0003200001047983 */ /* 0x001ea20000300800 */
[----:B------:R-:W2:Y:S02]  /*acdb0*/  LDL.LU R5, [R1+0x324] ;  /* 0x0003240001057983 */ /* 0x000ea40000300800 */
[----:B------:R-:W4:Y:S02]  /*acdc0*/  LDL.LU R6, [R1+0x328] ;  /* 0x0003280001067983 */ /* 0x000f240000300800 */
[----:B------:R-:W4:Y:S01]  /*acdd0*/  LDL.LU R7, [R1+0x32c] ;  /* 0x00032c0001077983 */ /* 0x000f220000300800 */
[----:B------:R-:W2:Y:S01]  /*acde0*/  LDL.LU R11, [R1+0x5408] ;  /* 0x00540800010b7983 */ /* 0x000ea20000300800 */
[----:B------:R-:W2:Y:S02]  /*acdf0*/  LDL.LU R8, [R1+0x5404] ;  /* 0x0054040001087983 */ /* 0x000ea40000300800 */
[----:B------:R0:W-:Y:S02]  /*ace00*/  STL.64 [R1+0x53c8], R26 ;  /* 0x0053c81a01007387 */ /* 0x0001e40000100a00 */
[----:B------:R-:W2:Y:S01]  /*ace10*/  LDL.LU R16, [R1+0x380] ;  /* 0x0003800001107983 */ /* 0x000ea20000300800 */
[----:B------:R-:W2:Y:S01]  /*ace20*/  LDL.LU R17, [R1+0x384] ;  /* 0x0003840001117983 */ /* 0x000ea20000300800 */
[----:B------:R-:W2:Y:S02]  /*ace30*/  LDL.LU R18, [R1+0x388] ;  /* 0x0003880001127983 */ /* 0x000ea40000300800 */
[----:B------:R-:W2:Y:S02]  /*ace40*/  LDL.LU R19, [R1+0x38c] ;  /* 0x00038c0001137983 */ /* 0x000ea40000300800 */
        /* <DEDUP_REMOVED lines=12> */
[----:B------:R-:W3:Y:S04]  /*acf10*/  LDL.LU R11, [R1+0x53f8] ;  /* 0x0053f800010b7983 */ /* 0x000ee80000300800 */
        /* <DEDUP_REMOVED lines=29> */
[----:B---3--:R-:W-:Y:S01]  /*ad0f0*/  IMAD.MOV.U32 R27, RZ, RZ, R25 ;  /* 0x000000ffff1b7224 */ /* 0x008fe200078e0019 */
[----:B--2---:R-:W-:Y:S01]  /*ad100*/  STL.64 [R1+0x5360], R6 ;  /* 0x0053600601007387 */ /* 0x004fe20000100a00 */
[----:B----4-:R0:W-:Y:S03]  /*ad110*/  STL.64 [R1+0x5358], R4 ;  /* 0x0053580401007387 */ /* 0x0101e60000100a00 */
        /* <DEDUP_REMOVED lines=39> */
[----:B----4-:R-:W-:Y:S01]  /*ad390*/  STL [R1+0x5280], R24 ;  /* 0x0052801801007387 */ /* 0x010fe20000100800 */
[----:B0-----:R-:W4:Y:S01]  /*ad3a0*/  LDL.LU.64 R26, [R1+0x18] ;  /* 0x00001800011a7983 */ /* 0x001f220000300a00 */
[C---:B---3--:R-:W-:Y:S11]  /*ad3b0*/  HMMA.16816.F32 R12, R8.reuse, R18, R12 ;  /* 0x00000012080c723c */ /* 0x048ff6000000180c */
[----:B------:R-:W-:Y:S11]  /*ad3c0*/  @!UPT UIADD3 URZ, URZ, URZ, URZ ;  /* 0x0000003f3f3ff290 */ /* 0x000ff6000fffe03f */
[----:B------:R-:W-:Y:S01]  /*ad3d0*/  @!UPT UIADD3 URZ, URZ, URZ, URZ ;  /* 0x0000003f3f3ff290 */ /* 0x000fe2000fffe03f */
[----:B------:R-:W-:Y:S01]  /*ad3e0*/  STL.64 [R1+0x370], R12 ;  /* 0x0003700c01007387 */ /* 0x000fe20000100a00 */
[----:B------:R0:W-:Y:S03]  /*ad3f0*/  STL.64 [R1+0x378], R14 ;  /* 0x0003780e01007387 */ /* 0x0001e60000100a00 */
[----:B0-----:R-:W3:Y:S01]  /*ad400*/  LDL.LU.64 R14, [R1+0x5390] ;  /* 0x00539000010e7983 */ /* 0x001ee20000300a00 */
[----:B------:R-:W4:Y:S02]  /*ad410*/  LDL.LU.64 R12, [R1+0x5388] ;  /* 0x00538800010c7983 */ /* 0x000f240000300a00 */
[----:B------:R0:W-:Y:S02]  /*ad420*/  STL.64 [R1+0x5278], R18 ;  /* 0x0052781201007387 */ /* 0x0001e40000100a00 */
[----:B--2---:R-:W-:Y:S01]  /*ad430*/  STL.64 [R1+0x5270], R16 ;  /* 0x0052701001007387 */ /* 0x004fe20000100a00 */
[----:B0-----:R-:W2:Y:S01]  /*ad440*/  LDL.LU.64 R18, [R1+0x28] ;  /* 0x0000280001127983 */ /* 0x001ea20000300a00 */
[C---:B---3--:R-:W-:Y:S11]  /*ad450*/  HMMA.16816.F32 R20, R8.reuse, R14, R20 ;  /* 0x0000000e0814723c */ /* 0x048ff60000001814 */
[----:B------:R-:W-:Y:S11]  /*ad460*/  @!UPT UIADD3 URZ, URZ, URZ, URZ ;  /* 0x0000003f3f3ff290 */ /* 0x000ff6000fffe03f */
[----:B------:R-:W-:Y:S01]  /*ad470*/  @!UPT UIADD3 URZ, URZ, URZ, URZ ;  /* 0x0000003f3f3ff290 */ /* 0x000fe2000fffe03f */
[----:B------:R-:W-:Y:S01]  /*ad480*/  STL.64 [R1+0x360], R20 ;  /* 0x0003601401007387 */ /* 0x000fe20000100a00 */
[----:B------:R0:W-:Y:S03]  /*ad490*/  STL.64 [R1+0x368], R22 ;  /* 0x0003681601007387 */ /* 0x0001e60000100a00 */
[----:B0-----:R-:W3:Y:S01]  /*ad4a0*/  LDL.LU.64 R22, [R1+0x5380] ;  /* 0x0053800001167983 */ /* 0x001ee20000300a00 */
        /* <DEDUP_REMOVED lines=8> */
[----:B------:R-:W3:Y:S02]  /*ad530*/  LDL.LU R15, [R1+0x21c] ;  /* 0x00021c00010f7983 */ /* 0x000ee40000300800 */
[----:B------:R-:W4:Y:S02]  /*ad540*/  LDL.LU.64 R6, [R1+0x5378] ;  /* 0x0053780001067983 */ /* 0x000f240000300a00 */
        /* <DEDUP_REMOVED lines=61> */
[----:B------:R-:W3:Y:S01]  /*ad920*/  LDL.LU.64 R22, [R1+0x52a0] ;  /* 0x0052a00001167983 */ /* 0x000ee20000300a00 */
[----:B------:R-:W3:Y:S11]  /*ad930*/  LDL.LU.64 R20, [R1+0x5298] ;  /* 0x0052980001147983 */ /* 0x000ef60000300a00 */
[----:B------:R-:W-:Y:S10]  /*ad940*/  @!UPT UIADD3 URZ, URZ, URZ, URZ ;  /* 0x0000003f3f3ff290 */ /* 0x000ff4000fffe03f */
[----:B------:R0:W-:Y:S01]  /*ad950*/  STL.64 [R1+0x230], R8 ;  /* 0x0002300801007387 */ /* 0x0001e20000100a00 */
[----:B------:R1:W-:Y:S03]  /*ad960*/  STL.64 [R1+0x238], R10 ;  /* 0x0002380a01007387 */ /* 0x0003e60000100a00 */
[----:B0-----:R-:W4:Y:S01]  /*ad970*/  LDL.LU R8, [R1+0x200] ;  /* 0x0002000001087983 */ /* 0x001f220000300800 */
[----:B------:R-:W4:Y:S02]  /*ad980*/  LDL.LU R9, [R1+0x204] ;  /* 0x0002040001097983 */ /* 0x000f240000300800 */
[----:B-1----:R-:W4:Y:S02]  /*ad990*/  LDL.LU R10, [R1+0x208] ;  /* 0x00020800010a7983 */ /* 0x002f240000300800 */
[----:B------:R-:W4:Y:S01]  /*ad9a0*/  LDL.LU R11, [R1+0x20c] ;  /* 0x00020c00010b7983 */ /* 0x000f220000300800 */
[----:B------:R0:W-:Y:S01]  /*ad9b0*/  STL.64 [R1+0x5190], R6 ;  /* 0x0051900601007387 */ /* 0x0001e20000100a00 */
[----:B------:R-:W2:Y:S02]  /*ad9c0*/  LDL.LU R4, [R1+0x220] ;  /* 0x0002200001047983 */ /* 0x000ea40000300800 */
[----:B------:R-:W2:Y:S01]  /*ad9d0*/  LDL.LU R5, [R1+0x224] ;  /* 0x0002240001057983 */ /* 0x000ea20000300800 */
[----:B0-----:R-:W2:Y:S01]  /*ad9e0*/  LDL.LU R6, [R1+0x228] ;  /* 0x0002280001067983 */ /* 0x001ea20000300800 */
[----:B------:R-:W2:Y:S01]  /*ad9f0*/  LDL.LU R7, [R1+0x22c] ;  /* 0x00022c0001077983 */ /* 0x000ea20000300800 */
[C---:B---3--:R-:W-:Y:S08]  /*ada00*/  HMMA.16816.F32 R12, R20.reuse, R26, R12 ;  /* 0x0000001a140c723c */ /* 0x048ff0000000180c */
[----:B--2---:R-:W-:Y:S11]  /*ada10*/  HMMA.16816.F32 R4, R20, R18, R4 ;  /* 0x000000121404723c */ /* 0x004ff60000001804 */
[----:B------:R-:W-:Y:S11]  /*ada20*/  @!UPT UIADD3 URZ, URZ, URZ, URZ ;  /* 0x0000003f3f3ff290 */ /* 0x000ff6000fffe03f */
[----:B------:R-:W-:Y:S01]  /*ada30*/  @!UPT UIADD3 URZ, URZ, URZ, URZ ;  /* 0x0000003f3f3ff290 */ /* 0x000fe2000fffe03f */
[----:B------:R0:W-:Y:S01]  /*ada40*/  STL.64 [R1+0x220], R4 ;  /* 0x0002200401007387 */ /* 0x0001e20000100a00 */
[----:B------:R1:W-:Y:S02]  /*ada50*/  STL.64 [R1+0x228], R6 ;  /* 0x0002280601007387 */ /* 0x0003e40000100a00 */
[----:B------:R-:W2:Y:S02]  /*ada60*/  LDL.LU R16, [R1+0x1f0] ;  /* 0x0001f00001107983 */ /* 0x000ea40000300800 */
[----:B------:R-:W2:Y:S02]  /*ada70*/  LDL.LU R17, [R1+0x1f4] ;  /* 0x0001f40001117983 */ /* 0x000ea40000300800 */
[----:B0-----:R-:W-:Y:S02]  /*ada80*/  IMAD.MOV.U32 R5, RZ, RZ, R18 ;  /* 0x000000ffff057224 */ /* 0x001fe400078e0012 */
[----:B------:R-:W-:Y:S01]  /*ada90*/  IMAD.MOV.U32 R4, RZ, RZ, R19 ;  /* 0x000000ffff047224 */ /* 0x000fe200078e0013 */
[----:B------:R-:W2:Y:S01]  /*adaa0*/  LDL.LU R18, [R1+0x1f8] ;  /* 0x0001f80001127983 */ /* 0x000ea20000300800 */
[----:B------:R-:W2:Y:S02]  /*adab0*/  LDL.LU R19, [R1+0x1fc] ;  /* 0x0001fc0001137983 */ /* 0x000ea40000300800 */
[----:B------:R-:W-:Y:S02]  /*adac0*/  STL.64 [R1+0x210], R12 ;  /* 0x0002100c01007387 */ /* 0x000fe40000100a00 */
[----:B-1----:R-:W-:-:S02]  /*adad0*/  IMAD.MOV.U32 R7, RZ, RZ, R26 ;  /* 0x000000ffff077224 */ /* 0x002fc400078e001a */
[----:B------:R-:W-:Y:S01]  /*adae0*/  IMAD.MOV.U32 R6, RZ, RZ, R27 ;  /* 0x000000ffff067224 */ /* 0x000fe200078e001b */
[----:B------:R0:W-:Y:S04]  /*adaf0*/  STL.64 [R1+0x218], R14 ;  /* 0x0002180e01007387 */ /* 0x0001e80000100a00 */
[----:B0-----:R-:W4:Y:S01]  /*adb00*/  LDL.LU.64 R14, [R1+0x5290] ;  /* 0x00529000010e7983 */ /* 0x001f220000300a00 */
[----:B------:R-:W2:Y:S02]  /*adb10*/  LDL.LU.64 R26, [R1+0x5288] ;  /* 0x00528800011a7983 */ /* 0x000ea40000300a00 */
[----:B------:R-:W3:Y:S02]  /*adb20*/  LDL.LU R24, [R1+0x5280] ;  /* 0x0052800001187983 */ /* 0x000ee40000300800 */
[----:B------:R0:W-:Y:S01]  /*adb30*/  STL.64 [R1+0x51f8], R6 ;  /* 0x0051f80601007387 */ /* 0x0001e20000100a00 */
[----:B------:R-:W-:Y:S04]  /*adb40*/  STL.64 [R1+0x51f0], R4 ;  /* 0x0051f00401007387 */ /* 0x000fe80000100a00 */
[----:B0-----:R-:W2:Y:S04]  /*adb50*/  LDL.LU.64 R6, [R1+0xa8] ;  /* 0x0000a80001067983 */ /* 0x001ea80000300a00 */
[----:B--2---:R0:W-:Y:S04]  /*adb60*/  STL.64 [R1+0x5210], R6 ;  /* 0x0052100601007387 */ /* 0x0041e80000100a00 */
[----:B0-----:R-:W2:Y:S04]  /*adb70*/  LDL.LU.64 R6, [R1+0xb8] ;  /* 0x0000b80001067983 */ /* 0x001ea80000300a00 */
[----:B--2---:R0:W-:Y:S04]  /*adb80*/  STL.64 [R1+0x5228], R6 ;  /* 0x0052280601007387 */ /* 0x0041e80000100a00 */
[----:B0-----:R-:W2:Y:S04]  /*adb90*/  LDL.LU.64 R6, [R1+0xc8] ;  /* 0x0000c80001067983 */ /* 0x001ea80000300a00 */
[----:B--2---:R4:W-:Y:S02]  /*adba0*/  STL.64 [R1+0x5240], R6 ;  /* 0x0052400601007387 */ /* 0x0049e40000100a00 */
[----:B----4-:R-:W-:Y:S07]  /*adbb0*/  HMMA.16816.F32 R4, R20, R14, R8 ;  /* 0x0000000e1404723c */ /* 0x010fee0000001808 */
[----:B------:R-:W-:-:S02]  /*adbc0*/  IMAD.MOV.U32 R11, RZ, RZ, R14 ;  /* 0x000000ffff0b7224 */ /* 0x000fc400078e000e */
[----:B------:R-:W-:Y:S11]  /*adbd0*/  IMAD.MOV.U32 R10, RZ, RZ, R15 ;  /* 0x000000ffff0a7224 */ /* 0x000ff600078e000f */
[----:B------:R-:W-:Y:S03]  /*adbe0*/  @!UPT UIADD3 URZ, URZ, URZ, URZ ;  /* 0x0000003f3f3ff290 */ /* 0x000fe6000fffe03f */
[----:B------:R-:W-:Y:S01]  /*adbf0*/  STL.64 [R1+0x200], R4 ;  /* 0x0002000401007387 */ /* 0x000fe20000100a00 */
[----:B------:R-:W-:Y:S02]  /*adc00*/  STL.64 [R1+0x208], R6 ;  /* 0x0002080601007387 */ /* 0x000fe40000100a00 */
[----:B------:R-:W2:Y:S02]  /*adc10*/  LDL.LU R12, [R1+0x1e0] ;  /* 0x0001e000010c7983 */ /* 0x000ea40000300800 */
[----:B------:R-:W2:Y:S01]  /*adc20*/  LDL.LU R13, [R1+0x1e4] ;  /* 0x0001e400010d7983 */ /* 0x000ea20000300800 */
[----:B------:R-:W2:Y:S01]  /*adc30*/  LDL.LU R14, [R1+0x1e8] ;  /* 0x0001e800010e7983 */ /* 0x000ea20000300800 */
[----:B------:R-:W2:Y:S02]  /*adc40*/  LDL.LU R15, [R1+0x1ec] ;  /* 0x0001ec00010f7983 */ /* 0x000ea40000300800 */
[----:B------:R0:W-:Y:S02]  /*adc50*/  STL.64 [R1+0x5248], R10 ;  /* 0x0052480a01007387 */ /* 0x0001e40000100a00 */
[----:B------:R-:W4:Y:S01]  /*adc60*/  LDL.LU R8, [R1+0x1c0] ;  /* 0x0001c00001087983 */ /* 0x000f220000300800 */
[----:B------:R-:W4:Y:S04]  /*adc70*/  LDL.LU R9, [R1+0x1c4] ;  /* 0x0001c40001097983 */ /* 0x000f280000300800 */
[----:B0-----:R-:W2:Y:S01]  /*adc80*/  LDL.LU R10, [R1+0x1c8] ;  /* 0x0001c800010a7983 */ /* 0x001ea20000300800 */
[----:B------:R-:W2:Y:S01]  /*adc90*/  LDL.LU R11, [R1+0x1cc] ;  /* 0x0001cc00010b7983 */ /* 0x000ea20000300800 */
[C---:B------:R-:W-:Y:S02]  /*adca0*/  HMMA.16816.F32 R16, R20.reuse, R26, R16 ;  /* 0x0000001a1410723c */ /* 0x040fe40000001810 */
[----:B--2---:R-:W-:Y:S01]  /*adcb0*/  STL.64 [R1+0x5258], R10 ;  /* 0x0052580a01007387 */ /* 0x004fe20000100a00 */
[----:B----4-:R0:W-:Y:S03]  /*adcc0*/  STL.64 [R1+0x5250], R8 ;  /* 0x0052500801007387 */ /* 0x0101e60000100a00 */
[----:B0-----:R-:W2:Y:S01]  /*adcd0*/  LDL.LU R8, [R1+0x1d0] ;  /* 0x0001d00001087983 */ /* 0x001ea20000300800 */
[----:B------:R-:W2:Y:S02]  /*adce0*/  LDL.LU R9, [R1+0x1d4] ;  /* 0x0001d40001097983 */ /* 0x000ea40000300800 */
[----:B------:R-:W2:Y:S02]  /*adcf0*/  LDL.LU R10, [R1+0x1d8] ;  /* 0x0001d800010a7983 */ /* 0x000ea40000300800 */
[----:B------:R-:W2:Y:S01]  /*add00*/  LDL.LU R11, [R1+0x1dc] ;  /* 0x0001dc00010b7983 */ /* 0x000ea20000300800 */
[----:B------:R-:W4:Y:S11]  /*add10*/  LDL.LU.64 R6, [R1+0x38] ;  /* 0x0000380001067983 */ /* 0x000f360000300a00 */
[----:B------:R-:W-:Y:S02]  /*add20*/  STL.64 [R1+0x1f0], R16 ;  /* 0x0001f01001007387 */ /* 0x000fe40000100a00 */
[----:B------:R0:W-:Y:S02]  /*add30*/  STL.64 [R1+0x1f8], R18 ;  /* 0x0001f81201007387 */ /* 0x0001e40000100a00 */
[----:B0-----:R-:W2:Y:S01]  /*add40*/  LDL.LU.64 R18, [R1+0x5278] ;  /* 0x0052780001127983 */ /* 0x001ea20000300a00 */
[----:B------:R-:W2:Y:S02]  /*add50*/  LDL.LU.64 R16, [R1+0x5270] ;  /* 0x0052700001107983 */ /* 0x000ea40000300a00 */
[----:B------:R-:W-:Y:S02]  /*add60*/  STL.64 [R1+0x5208], R26 ;  /* 0x0052081a01007387 */ /* 0x000fe40000100a00 */
[----:B---3--:R0:W-:Y:S02]  /*add70*/  STL [R1+0x5200], R24 ;  /* 0x0052001801007387 */ /* 0x0081e40000100800 */
        /* <DEDUP_REMOVED lines=21> */
[----:B------:R-:W2:Y:S02]  /*aded0*/  LDL.LU.64 R12, [R1+0x5260] ;  /* 0x00526000010c7983 */ /* 0x000ea40000300a00 */
[----:B------:R0:W-:Y:S02]  /*adee0*/  STL.64 [R1+0x5118], R18 ;  /* 0x0051181201007387 */ /* 0x0001e40000100a00 */
[----:B------:R-:W-:Y:S01]  /*adef0*/  STL.64 [R1+0x5110], R16 ;  /* 0x0051101001007387 */ /* 0x000fe20000100a00 */
[----:B0-----:R-:W2:Y:S01]  /*adf00*/  LDL.LU.64 R18, [R1+0x98] ;  /* 0x0000980001127983 */ /* 0x001ea20000300a00 */
[C---:B---3--:R-:W-:Y:S11]  /*adf10*/  HMMA.16816.F32 R8, R20.reuse, R14, R8 ;  /* 0x0000000e1408723c */ /* 0x048ff60000001808 */
[----:B------:R-:W-:Y:S11]  /*adf20*/  @!UPT UIADD3 URZ, URZ, URZ, URZ ;  /* 0x0000003f3f3ff290 */ /* 0x000ff6000fffe03f */
[----:B------:R-:W-:Y:S01]  /*adf30*/  @!UPT UIADD3 URZ, URZ, URZ, URZ ;  /* 0x0000003f3f3ff290 */ /* 0x000fe2000fffe03f */
[----:B------:R-:W-:Y:S01]  /*adf40*/  STL.64 [R1+0x1d0], R8 ;  /* 0x0001d00801007387 */ /* 0x000fe20000100a00 */
[----:B------:R0:W-:Y:S03]  /*adf50*/  STL.64 [R1+0x1d8], R10 ;  /* 0x0001d80a01007387 */ /* 0x0001e60000100a00 */
[----:B0-----:R-:W4:Y:S01]  /*adf60*/  LDL.LU.64 R10, [R1+0x5258] ;  /* 0x00525800010a7983 */ /* 0x001f220000300a00 */
[----:B------:R-:W4:Y:S02]  /*adf70*/  LDL.LU.64 R8, [R1+0x5250] ;  /* 0x0052500001087983 */ /* 0x000f240000300a00 */
[----:B------:R-:W-:Y:S02]  /*adf80*/  STL.64 [R1+0x5108], R14 ;  /* 0x0051080e01007387 */ /* 0x000fe40000100a00 */
[----:B--2---:R0:W-:Y:S02]  /*adf90*/  STL.64 [R1+0x5100], R12 ;  /* 0x0051000c01007387 */ /* 0x0041e40000100a00 */
[----:B0-----:R-:W2:Y:S01]  /*adfa0*/  LDL.LU R12, [R1+0x180] ;  /* 0x00018000010c7983 */ /* 0x001ea20000300800 */
[----:B------:R-:W2:Y:S02]  /*adfb0*/  LDL.LU R13, [R1+0x184] ;  /* 0x00018400010d7983 */ /* 0x000ea40000300800 */
[----:B------:R-:W2:Y:S02]  /*adfc0*/  LDL.LU R14, [R1+0x188] ;  /* 0x00018800010e7983 */ /* 0x000ea40000300800 */
[----:B------:R-:W2:Y:S01]  /*adfd0*/  LDL.LU R15, [R1+0x18c] ;  /* 0x00018c00010f7983 */ /* 0x000ea20000300800 */
[C---:B----4-:R-:W-:Y:S11]  /*adfe0*/  HMMA.16816.F32 R8, R20.reuse, R6, R8 ;  /* 0x000000061408723c */ /* 0x050ff60000001808 */
[----:B------:R-:W-:Y:S11]  /*adff0*/  @!UPT UIADD3 URZ, URZ, URZ, URZ ;  /* 0x0000003f3f3ff290 */ /* 0x000ff6000fffe03f */
[----:B------:R-:W-:Y:S01]  /*ae000*/  @!UPT UIADD3 URZ, URZ, URZ, URZ ;  /* 0x0000003f3f3ff290 */ /* 0x000fe2000fffe03f */
[----:B------:R0:W-:Y:S01]  /*ae010*/  STL.64 [R1+0x1c0], R8 ;  /* 0x0001c00801007387 */ /* 0x0001e20000100a00 */
[----:B------:R1:W-:Y:S02]  /*ae020*/  STL.64 [R1+0x1c8], R10 ;  /* 0x0001c80a01007387 */ /* 0x0003e40000100a00 */
[----:B0-----:R-:W-:Y:S01]  /*ae030*/  IMAD.MOV.U32 R9, RZ, RZ, R6 ;  /* 0x000000ffff097224 */ /* 0x001fe200078e0006 */
[----:B-1----:R-:W3:Y:S01]  /*ae040*/  LDL.LU.64 R10, [R1+0x5248] ;  /* 0x00524800010a7983 */ /* 0x002ee20000300a00 */
        /* <DEDUP_REMOVED lines=11> */
[----:B------:R-:W-:Y:S01]  /*ae100*/  STL [R1+0x50c8], R3 ;  /* 0x0050c80301007387 */ /* 0x000fe20000100800 */
[----:B------:R-:W-:Y:S01]  /*ae110*/  STL [R1+0x50c4], R2 ;  /* 0x0050c40201007387 */ /* 0x000fe20000100800 */
        /* <DEDUP_REMOVED lines=18> */
[----:B------:R-:W3:Y:S02]  /*ae240*/  LDL.LU R24, [R1+0x5200] ;  /* 0x0052000001187983 */ /* 0x000ee40000300800 */
[----:B------:R-:W3:Y:S02]  /*ae250*/  LDL.LU.64 R6, [R1+0x51f8] ;  /* 0x0051f80001067983 */ /* 0x000ee40000300a00 */
[----:B------:R-:W3:Y:S01]  /*ae260*/  LDL.LU.64 R4, [R1+0x51f0] ;  /* 0x0051f00001047983 */ /* 0x000ee20000300a00 */
[----:B------:R-:W3:Y:S01]  /*ae270*/  LDL R25, [R1+0x9c4] ;  /* 0x0009c40001197983 */ /* 0x000ee20000100800 */
[----:B--2---:R-:W-:Y:S03]  /*ae280*/  HMMA.16816.F32 R12, R20, R18, R12 ;  /* 0x00000012140c723c */ /* 0x004fe6000000180c */
[----:B----4-:R-:W-:Y:S04]  /*ae290*/  STL.64 [R1+0x5128], R26 ;  /* 0x0051281a01007387 */ /* 0x010fe80000100a00 */
[----:B---3--:R-:W-:Y:S01]  /*ae2a0*/  STL [R1+0x5120], R25 ;  /* 0x0051201901007387 */ /* 0x008fe20000100800 */
[----:B------:R-:W-:Y:S02]  /*ae2b0*/  STL [R1+0x50d8], R29 ;  /* 0x0050d81d01007387 */ /* 0x000fe40000100800 */
[----:B------:R-:W-:Y:S11]  /*ae2c0*/  STL [R1+0x50d4], R2 ;  /* 0x0050d40201007387 */ /* 0x000ff60000100800 */
[----:B------:R-:W-:Y:S02]  /*ae2d0*/  @!UPT UIADD3 URZ, URZ, URZ, URZ ;  /* 0x0000003f3f3ff290 */ /* 0x000fe4000fffe03f */
[----:B------:R0:W-:Y:S01]  /*ae2e0*/  STL.64 [R1+0x180], R12 ;  /* 0x0001800c01007387 */ /* 0x0001e20000100a00 */
[----:B------:R1:W-:Y:S04]  /*ae2f0*/  STL.64 [R1+0x188], R14 ;  /* 0x0001880e01007387 */ /* 0x0003e80000100a00 */
[----:B0-----:R-:W2:Y:S01]  /*ae300*/  LDL.LU R12, [R1+0xe0] ;  /* 0x0000e000010c7983 */ /* 0x001ea20000300800 */
[----:B------:R-:W2:Y:S02]  /*ae310*/  LDL.LU R13, [R1+0xe4] ;  /* 0x0000e400010d7983 */ /* 0x000ea40000300800 */
[----:B-1----:R-:W3:Y:S02]  /*ae320*/  LDL.LU R14, [R1+0xe8] ;  /* 0x0000e800010e7983 */ /* 0x002ee40000300800 */
[----:B------:R-:W3:Y:S02]  /*ae330*/  LDL.LU R15, [R1+0xec] ;  /* 0x0000ec00010f7983 */ /* 0x000ee40000300800 */
[----:B------:R-:W-:-:S02]  /*ae340*/  IMAD.MOV.U32 R26, RZ, RZ, R11 ;  /* 0x000000ffff1a7224 */ /* 0x000fc400078e000b */
[----:B------:R-:W-:Y:S01]  /*ae350*/  IMAD.MOV.U32 R27, RZ, RZ, R10 ;  /* 0x000000ffff1b7224 */ /* 0x000fe200078e000a */
[----:B---3--:R-:W-:Y:S01]  /*ae360*/  STL.64 [R1+0x5138], R14 ;  /* 0x0051380e01007387 */ /* 0x008fe20000100a00 */
[----:B--2---:R0:W-:Y:S03]  /*ae370*/  STL.64 [R1+0x5130], R12 ;  /* 0x0051300c01007387 */ /* 0x0041e60000100a00 */
[----:B------:R1:W-:Y:S01]  /*ae380*/  STL.64 [R1+0x5140], R26 ;  /* 0x0051401a01007387 */ /* 0x0003e20000100a00 */
[----:B0-----:R-:W2:Y:S01]  /*ae390*/  LDL.LU R12, [R1+0x100] ;  /* 0x00010000010c7983 */ /* 0x001ea20000300800 */
[----:B------:R-:W2:Y:S02]  /*ae3a0*/  LDL.LU R13, [R1+0x104] ;  /* 0x00010400010d7983 */ /* 0x000ea40000300800 */
[----:B------:R-:W3:Y:S02]  /*ae3b0*/  LDL.LU R14, [R1+0x108] ;  /* 0x00010800010e7983 */ /* 0x000ee40000300800 */
[----:B------:R-:W3:Y:S02]  /*ae3c0*/  LDL.LU R15, [R1+0x10c] ;  /* 0x00010c00010f7983 */ /* 0x000ee40000300800 */
[----:B-1----:R-:W-:-:S02]  /*ae3d0*/  IMAD.MOV.U32 R26, RZ, RZ, R7 ;  /* 0x000000ffff1a7224 */ /* 0x002fc400078e0007 */
[----:B------:R-:W-:Y:S01]  /*ae3e0*/  IMAD.MOV.U32 R27, RZ, RZ, R6 ;  /* 0x000000ffff1b7224 */ /* 0x000fe200078e0006 */
[----:B---3--:R-:W-:Y:S01]  /*ae3f0*/  STL.64 [R1+0x5150], R14 ;  /* 0x0051500e01007387 */ /* 0x008fe20000100a00 */
[----:B--2---:R0:W-:Y:S03]  /*ae400*/  STL.64 [R1+0x5148], R12 ;  /* 0x0051480c01007387 */ /* 0x0041e60000100a00 */
[----:B------:R-:W-:Y:S01]  /*ae410*/  STL.64 [R1+0x5158], R26 ;  /* 0x0051581a01007387 */ /* 0x000fe20000100a00 */
[----:B0-----:R-:W2:Y:S01]  /*ae420*/  LDL.LU R12, [R1+0x110] ;  /* 0x00011000010c7983 */ /* 0x001ea20000300800 */
[----:B------:R-:W2:Y:S02]  /*ae430*/  LDL.LU R13, [R1+0x114] ;  /* 0x00011400010d7983 */ /* 0x000ea40000300800 */
[----:B------:R-:W3:Y:S02]  /*ae440*/  LDL.LU R14, [R1+0x118] ;  /* 0x00011800010e7983 */ /* 0x000ee40000300800 */
[----:B------:R-:W3:Y:S02]  /*ae450*/  LDL.LU R15, [R1+0x11c] ;  /* 0x00011c00010f7983 */ /* 0x000ee40000300800 */
[----:B---3--:R-:W-:Y:S01]  /*ae460*/  STL.64 [R1+0x5168], R14 ;  /* 0x0051680e01007387 */ /* 0x008fe20000100a00 */
        /* <DEDUP_REMOVED lines=11> */
[----:B------:R0:W-:Y:S02]  /*ae520*/  STL [R1+0x5180], R24 ;  /* 0x0051801801007387 */ /* 0x0001e40000100800 */
        /* <DEDUP_REMOVED lines=31> */
[----:B------:R-:W4:Y:S02]  /*ae720*/  LDL.LU R15, [R1+0x12c] ;  /* 0x00012c00010f7983 */ /* 0x000f240000300800 */
[----:B------:R-:W-:Y:S01]  /*ae730*/  IMAD.MOV.U32 R3, RZ, RZ, R19 ;  /* 0x000000ffff037224 */ /* 0x000fe200078e0013 */
[----:B------:R-:W4:Y:S01]  /*ae740*/  LDL.LU R16, [R1+0xf0] ;  /* 0x0000f00001107983 */ /* 0x000f220000300800 */
[----:B------:R-:W-:-:S02]  /*ae750*/  IMAD.MOV.U32 R28, RZ, RZ, R18 ;  /* 0x000000ffff1c7224 */ /* 0x000fc400078e0012 */
[----:B------:R-:W4:Y:S02]  /*ae760*/  LDL.LU R17, [R1+0xf4] ;  /* 0x0000f40001117983 */ /* 0x000f240000300800 */
[----:B------:R-:W4:Y:S01]  /*ae770*/  LDL.LU R18, [R1+0xf8] ;  /* 0x0000f80001127983 */ /* 0x000f220000300800 */
[----:B------:R-:W4:Y:S01]  /*ae780*/  LDL.LU R19, [R1+0xfc] ;  /* 0x0000fc0001137983 */ /* 0x000f220000300800 */
[----:B------:R-:W4:Y:S02]  /*ae790*/  LDL R10, [R1+0x458] ;  /* 0x00045800010a7983 */ /* 0x000f240000100800 */
[----:B------:R-:W-:Y:S02]  /*ae7a0*/  STL [R1+0x50e0], R3 ;  /* 0x0050e00301007387 */ /* 0x000fe40000100800 */
        /* <DEDUP_REMOVED lines=78> */
[----:B------:R-:W2:Y:S01]  /*aec90*/  LDL.LU R25, [R1+0x5120] ;  /* 0x0051200001197983 */ /* 0x000ea20000300800 */
[C---:B----4-:R-:W-:Y:S11]  /*aeca0*/  HMMA.16816.F32 R16, R4.reuse, R26, R16 ;  /* 0x0000001a0410723c */ /* 0x050ff60000001810 */
[----:B------:R-:W-:Y:S11]  /*aecb0*/  @!UPT UIADD3 URZ, URZ, URZ, URZ ;  /* 0x0000003f3f3ff290 */ /* 0x000ff6000fffe03f */
[----:B------:R-:W-:Y:S01]  /*aecc0*/  @!UPT UIADD3 URZ, URZ, URZ, URZ ;  /* 0x0000003f3f3ff290 */ /* 0x000fe2000fffe03f */
[----:B------:R-:W-:Y:S01]  /*aecd0*/  STL.64 [R1+0x500], R16 ;  /* 0x0005001001007387 */ /* 0x000fe20000100a00 */
[----:B------:R0:W-:Y:S03]  /*aece0*/  STL.64 [R1+0x508], R18 ;  /* 0x0005081201007387 */ /* 0x0001e60000100a00 */
[----:B0-----:R-:W2:Y:S01]  /*aecf0*/  LDL.LU.64 R18, [R1+0x5118] ;  /* 0x0051180001127983 */ /* 0x001ea20000300a00 */
[----:B------:R-:W4:Y:S01]  /*aed00*/  LDL.LU.64 R16, [R1+0x5110] ;  /* 0x0051100001107983 */ /* 0x000f220000300a00 */
        /* <DEDUP_REMOVED lines=12> */
[----:B------:R-:W0:Y:S02]  /*aedd0*/  LDSM.16.MT88.4 R20, [R25+0x46000] ;  /* 0x046000001914783b */ /* 0x000e240000004200 */
[----:B------:R-:W1:Y:S04]  /*aede0*/  LDSM.16.M88.4 R24, [R10+0x180] ;  /* 0x000180000a18783b */ /* 0x000e680000000200 */
[----:B0-----:R-:W-:Y:S01]  /*aedf0*/  STL.64 [R1+0x4fe8], R22 ;  /* 0x004fe81601007387 */ /* 0x001fe20000100a00 */
[----:B------:R0:W-:Y:S02]  /*aee00*/  STL.64 [R1+0x4fe0], R20 ;  /* 0x004fe01401007387 */ /* 0x0001e40000100a00 */
[----:B-1----:R-:W-:Y:S02]  /*aee10*/  STL.64 [R1+0x20], R24 ;  /* 0x0000201801007387 */ /* 0x002fe40000100a00 */
[----:B------:R-:W-:Y:S02]  /*aee20*/  STL.64 [R1+0x28], R26 ;  /* 0x0000281a01007387 */ /* 0x000fe40000100a00 */
[----:B0-----:R-:W-:-:S02]  /*aee30*/  IMAD.MOV.U32 R21, RZ, RZ, R24 ;  /* 0x000000ffff157224 */ /* 0x001fc400078e0018 */
[----:B------:R-:W-:Y:S02]  /*aee40*/  IMAD.MOV.U32 R20, RZ, RZ, R25 ;  /* 0x000000ffff147224 */ /* 0x000fe400078e0019 */
[----:B--2---:R-:W-:Y:S02]  /*aee50*/  IMAD.MOV.U32 R22, RZ, RZ, R13 ;  /* 0x000000ffff167224 */ /* 0x004fe400078e000d */
[----:B------:R-:W-:Y:S01]  /*aee60*/  IMAD.MOV.U32 R23, RZ, RZ, R12 ;  /* 0x000000ffff177224 */ /* 0x000fe200078e000c */
[----:B------:R-:W-:Y:S04]  /*aee70*/  LDSM.16.M88.4 R24, [R10+0xc180] ;  /* 0x00c180000a18783b */ /* 0x000fe80000000200 */
[----:B------:R4:W-:Y:S04]  /*aee80*/  STL.64 [R1+0x50f8], R20 ;  /* 0x0050f81401007387 */ /* 0x0009e80000100a00 */
[----:B------:R-:W-:Y:S01]  /*aee90*/  LDSM.16.M88.4 R12, [R10+0x8180] ;  /* 0x008180000a0c783b */ /* 0x000fe20000000200 */
[----:B------:R-:W2:Y:S02]  /*aeea0*/  LDL R11, [R1+0x9e4] ;  /* 0x0009e400010b7983 */ /* 0x000ea40000100800 */
[----:B----4-:R-:W-:-:S02]  /*aeeb0*/  IMAD.MOV.U32 R20, RZ, RZ, R17 ;  /* 0x000000ffff147224 */ /* 0x010fc400078e0011 */
[----:B------:R-:W-:Y:S02]  /*aeec0*/  IMAD.MOV.U32 R21, RZ, RZ, R16 ;  /* 0x000000ffff157224 */ /* 0x000fe400078e0010 */
[----:B------:R-:W0:Y:S04]  /*aeed0*/  LDSM.16.M88.4 R16, [R10+0x4180] ;  /* 0x004180000a10783b */ /* 0x000e280000000200 */
[----:B0-----:R-:W-:Y:S01]  /*aeee0*/  STL.64 [R1+0x10], R16 ;  /* 0x0000101001007387 */ /* 0x001fe20000100a00 */
[----:B------:R-:W-:Y:S02]  /*aeef0*/  STL.64 [R1+0x18], R18 ;  /* 0x0000181201007387 */ /* 0x000fe40000100a00 */
[----:B------:R-:W0:Y:S04]  /*aef00*/  LDSM.16.M88.4 R16, [R10+0x10180] ;  /* 0x010180000a10783b */ /* 0x000e280000000200 */
[----:B------:R-:W-:Y:S01]  /*aef10*/  STL [R1+0x4e84], R26 ;  /* 0x004e841a01007387 */ /* 0x000fe20000100800 */
[----:B------:R-:W-:Y:S01]  /*aef20*/  STL.64 [R1], R12 ;  /* 0x0000000c01007387 */ /* 0x000fe20000100a00 */
[----:B------:R-:W-:Y:S02]  /*aef30*/  STL.64 [R1+0x8], R14 ;  /* 0x0000080e01007387 */ /* 0x000fe40000100a00 */
[----:B------:R-:W1:Y:S04]  /*aef40*/  LDSM.16.M88.4 R12, [R10+0x14180] ;  /* 0x014180000a0c783b */ /* 0x000e680000000200 */
[----:B------:R-:W-:Y:S01]  /*aef50*/  STL [R1+0x4e80], R27 ;  /* 0x004e801b01007387 */ /* 0x000fe20000100800 */
[----:B0-----:R0:W-:Y:S01]  /*aef60*/  STL [R1+0x4c38], R18 ;  /* 0x004c381201007387 */ /* 0x0011e20000100800 */
[----:B------:R3:W-:Y:S02]  /*aef70*/  STL [R1+0x4c34], R19 ;  /* 0x004c341301007387 */ /* 0x0007e40000100800 */
[----:B------:R4:W-:Y:S02]  /*aef80*/  STL.64 [R1+0x5060], R16 ;  /* 0x0050601001007387 */ /* 0x0009e40000100a00 */
[----:B0-----:R-:W-:-:S02]  /*aef90*/  IMAD.MOV.U32 R18, RZ, RZ, R9 ;  /* 0x000000ffff127224 */ /* 0x001fc400078e0009 */
[----:B---3--:R-:W-:-:S07]  /*aefa0*/  IMAD.MOV.U32 R19, RZ, RZ, R8 ;  /* 0x000000ffff137224 */ /* 0x008fce00078e0008 */
[----:B----4-:R-:W-:Y:S01]  /*aefb0*/  HMMA.16816.F32 R16, R4, R18, R20 ;  /* 0x000000120410723c */ /* 0x010fe20000001814 */
[----:B-1----:R-:W-:Y:S01]  /*aefc0*/  STL [R1+0x4b44], R14 ;  /* 0x004b440e01007387 */ /* 0x002fe20000100800 */
[----:B------:R-:W-:Y:S02]  /*aefd0*/  STL [R1+0x4b40], R15 ;  /* 0x004b400f01007387 */ /* 0x000fe40000100800 */
[----:B------:R-:W3:Y:S11]  /*aefe0*/  LDL.LU.64 R20, [R1+0x50f8] ;  /* 0x0050f80001147983 */ /* 0x000ef60000300a00 */
[----:B------:R-:W-:Y:S08]  /*aeff0*/  @!UPT UIADD3 URZ, URZ, URZ, URZ ;  /* 0x0000003f3f3ff290 */ /* 0x000ff0000fffe03f */
[----:B------:R-:W-:Y:S01]  /*af000*/  STL.64 [R1+0x4b0], R16 ;  /* 0x0004b01001007387 */ /* 0x000fe20000100a00 */
        /* <DEDUP_REMOVED lines=8> */
[----:B0-----:R-:W-:-:S02]  /*af090*/  IMAD.MOV.U32 R15, RZ, RZ, R16 ;  /* 0x000000ffff0f7224 */ /* 0x001fc400078e0010 */
[----:B------:R-:W-:Y:S01]  /*af0a0*/  IMAD.MOV.U32 R14, RZ, RZ, R17 ;  /* 0x000000ffff0e7224 */ /* 0x000fe200078e0011 */
[----:B------:R-:W-:Y:S01]  /*af0b0*/  STL.64 [R1+0x140], R16 ;  /* 0x0001401001007387 */ /* 0x000fe20000100a00 */
[----:B------:R-:W-:Y:S02]  /*af0c0*/  STL.64 [R1+0x148], R18 ;  /* 0x0001481201007387 */ /* 0x000fe40000100a00 */
[----:B------:R-:W0:Y:S01]  /*af0d0*/  LDSM.16.M88.4 R16, [R10+0x24180] ;  /* 0x024180000a10783b */ /* 0x000e220000000200 */
[----:B------:R-:W-:Y:S03]  /*af0e0*/  STL.64 [R1+0x4f98], R14 ;  /* 0x004f980e01007387 */ /* 0x000fe60000100a00 */
[----:B------:R-:W-:Y:S02]  /*af0f0*/  STL.64 [R1+0x4f90], R12 ;  /* 0x004f900c01007387 */ /* 0x000fe40000100a00 */
[----:B------:R-:W1:Y:S01]  /*af100*/  LDSM.16.M88.4 R12, [R10+0x28180] ;  /* 0x028180000a0c783b */ /* 0x000e620000000200 */
[----:B0-----:R-:W-:Y:S03]  /*af110*/  STL.64 [R1+0x130], R16 ;  /* 0x0001301001007387 */ /* 0x001fe60000100a00 */
[----:B------:R-:W-:Y:S02]  /*af120*/  STL.64 [R1+0x138], R18 ;  /* 0x0001381201007387 */ /* 0x000fe40000100a00 */
[----:B------:R-:W0:Y:S01]  /*af130*/  LDSM.16.M88.4 R16, [R10+0x2c180] ;  /* 0x02c180000a10783b */ /* 0x000e220000000200 */
[----:B-1----:R-:W-:Y:S03]  /*af140*/  STL.64 [R1+0x120], R12 ;  /* 0x0001200c01007387 */ /* 0x002fe60000100a00 */
        /* <DEDUP_REMOVED lines=10> */
[----:B-1----:R-:W-:-:S02]  /*af1f0*/  IMAD.MOV.U32 R27, RZ, RZ, R12 ;  /* 0x000000ffff1b7224 */ /* 0x002fc400078e000c */
[----:B------:R-:W-:Y:S01]  /*af200*/  IMAD.MOV.U32 R26, RZ, RZ, R13 ;  /* 0x000000ffff1a7224 */ /* 0x000fe200078e000d */
[----:B------:R-:W-:Y:S01]  /*af210*/  STL.64 [R1+0xe0], R12 ;  /* 0x0000e00c01007387 */ /* 0x000fe20000100a00 */
[----:B------:R-:W-:Y:S02]  /*af220*/  STL.64 [R1+0xe8], R14 ;  /* 0x0000e80e01007387 */ /* 0x000fe40000100a00 */
[----:B------:R-:W0:Y:S04]  /*af230*/  LDSM.16.M88.4 R12, [R10+0x3c180] ;  /* 0x03c180000a0c783b */ /* 0x000e280000000200 */
[----:B------:R-:W-:Y:S01]  /*af240*/  IMAD.MOV.U32 R22, RZ, RZ, R2 ;  /* 0x000000ffff167224 */ /* 0x000fe200078e0002 */
[----:B------:R-:W-:Y:S01]  /*af250*/  STL.64 [R1+0x4fa8], R26 ;  /* 0x004fa81a01007387 */ /* 0x000fe20000100a00 */
[----:B------:R1:W-:Y:S02]  /*af260*/  STL.64 [R1+0x4fa0], R24 ;  /* 0x004fa01801007387 */ /* 0x0003e40000100a00 */
[----:B------:R-:W-:Y:S01]  /*af270*/  IMAD.MOV.U32 R23, RZ, RZ, R29 ;  /* 0x000000ffff177224 */ /* 0x000fe200078e001d */
[----:B--2---:R-:W2:Y:S04]  /*af280*/  LDSM.16.MT88.4 R8, [R11+0x46000] ;  /* 0x046000000b08783b */ /* 0x004ea80000004200 */
[----:B-1----:R-:W4:Y:S04]  /*af290*/  LDL.64 R24, [R1] ;  /* 0x0000000001187983 */ /* 0x002f280000100a00 */
[----:B0-----:R-:W-:Y:S01]  /*af2a0*/  STL.64 [R1+0xd0], R12 ;  /* 0x0000d00c01007387 */ /* 0x001fe20000100a00 */
[----:B------:R-:W-:Y:S03]  /*af2b0*/  STL.64 [R1+0xd8], R14 ;  /* 0x0000d80e01007387 */ /* 0x000fe60000100a00 */
[----:B----4-:R0:W-:Y:S04]  /*af2c0*/  STL.64 [R1+0x4fc0], R24 ;  /* 0x004fc01801007387 */ /* 0x0101e80000100a00 */
[----:B0-----:R-:W4:Y:S04]  /*af2d0*/  LDL.64 R24, [R1+0x10] ;  /* 0x0000100001187983 */ /* 0x001f280000100a00 */
[----:B----4-:R3:W-:Y:S02]  /*af2e0*/  STL.64 [R1+0x4fc8], R24 ;  /* 0x004fc81801007387 */ /* 0x0107e40000100a00 */
[----:B---3--:R-:W-:-:S02]  /*af2f0*/  IMAD.MOV.U32 R24, RZ, RZ, R21 ;  /* 0x000000ffff187224 */ /* 0x008fc400078e0015 */
[----:B------:R-:W-:-:S05]  /*af300*/  IMAD.MOV.U32 R25, RZ, RZ, R20 ;  /* 0x000000ffff197224 */ /* 0x000fca00078e0014 */
[----:B------:R-:W-:Y:S01]  /*af310*/  STL.64 [R1+0x4ff0], R24 ;  /* 0x004ff01801007387 */ /* 0x000fe20000100a00 */
[----:B------:R-:W3:Y:S02]  /*af320*/  LDL.LU R12, [R1+0x280] ;  /* 0x00028000010c7983 */ /* 0x000ee40000300800 */
[----:B------:R-:W3:Y:S02]  /*af330*/  LDL.LU R13, [R1+0x284] ;  /* 0x00028400010d7983 */ /* 0x000ee40000300800 */
[----:B------:R-:W4:Y:S01]  /*af340*/  LDL.LU R14, [R1+0x288] ;  /* 0x00028800010e7983 */ /* 0x000f220000300800 */
[----:B------:R-:W4:Y:S01]  /*af350*/  LDL.LU R15, [R1+0x28c] ;  /* 0x00028c00010f7983 */ /* 0x000f220000300800 */
[----:B------:R-:W2:Y:S02]  /*af360*/  LDL.LU R2, [R1+0x50f4] ;  /* 0x0050f40001027983 */ /* 0x000ea40000300800 */
[----:B------:R-:W3:Y:S02]  /*af370*/  LDL.LU R29, [R1+0x50f0] ;  /* 0x0050f000011d7983 */ /* 0x000ee40000300800 */
[----:B------:R0:W-:Y:S02]  /*af380*/  STL.64 [R1+0x4ff8], R22 ;  /* 0x004ff81601007387 */ /* 0x0001e40000100a00 */
[----:B0-----:R-:W-:-:S02]  /*af390*/  IMAD.MOV.U32 R22, RZ, RZ, R28 ;  /* 0x000000ffff167224 */ /* 0x001fc400078e001c */
[----:B------:R-:W-:Y:S01]  /*af3a0*/  IMAD.MOV.U32 R23, RZ, RZ, R0 ;  /* 0x000000ffff177224 */ /* 0x000fe200078e0000 */
[----:B------:R-:W3:Y:S01]  /*af3b0*/  LDL.LU R28, [R1+0x50ec] ;  /* 0x0050ec00011c7983 */ /* 0x000ee20000300800 */
[----:B------:R-:W3:Y:S03]  /*af3c0*/  LDL.LU R0, [R1+0x50e8] ;  /* 0x0050e80001007983 */ /* 0x000ee60000300800 */
[----:B------:R0:W-:Y:S01]  /*af3d0*/  STL.64 [R1+0x5010], R22 ;  /* 0x0050101601007387 */ /* 0x0001e20000100a00 */
[----:B------:R-:W3:Y:S02]  /*af3e0*/  LDL.LU R24, [R1+0x2c0] ;  /* 0x0002c00001187983 */ /* 0x000ee40000300800 */
[----:B------:R-:W3:Y:S02]  /*af3f0*/  LDL.LU R25, [R1+0x2c4] ;  /* 0x0002c40001197983 */ /* 0x000ee40000300800 */
[----:B------:R-:W3:Y:S01]  /*af400*/  LDL.LU R26, [R1+0x2c8] ;  /* 0x0002c800011a7983 */ /* 0x000ee20000300800 */
[----:B------:R-:W3:Y:S01]  /*af410*/  LDL.LU R27, [R1+0x2cc] ;  /* 0x0002cc00011b7983 */ /* 0x000ee20000300800 */
[----:B0-----:R-:W-:-:S02]  /*af420*/  IMAD.MOV.U32 R23, RZ, RZ, R3 ;  /* 0x000000ffff177224 */ /* 0x001fc400078e0003 */
[----:B--2---:R-:W-:Y:S02]  /*af430*/  IMAD.MOV.U32 R22, RZ, RZ, R2 ;  /* 0x000000ffff167224 */ /* 0x004fe400078e0002 */
[----:B------:R-:W2:Y:S01]  /*af440*/  LDL.LU R2, [R1+0x50e4] ;  /* 0x0050e40001027983 */ /* 0x000ea20000300800 */
[----:B------:R-:W4:Y:S02]  /*af450*/  LDL.LU R3, [R1+0x50e0] ;  /* 0x0050e00001037983 */ /* 0x000f240000300800 */
[----:B------:R0:W-:Y:S01]  /*af460*/  STL.64 [R1+0x5028], R22 ;  /* 0x0050281601007387 */ /* 0x0001e20000100a00 */
[----:B---3--:R-:W-:Y:S01]  /*af470*/  STL.64 [R1+0x5008], R26 ;  /* 0x0050081a01007387 */ /* 0x008fe20000100a00 */
[----:B------:R1:W-:Y:S02]  /*af480*/  STL.64 [R1+0x5000], R24 ;  /* 0x0050001801007387 */ /* 0x0003e40000100a00 */
[----:B0-----:R-:W-:Y:S01]  /*af490*/  IMAD.MOV.U32 R22, RZ, RZ, R28 ;  /* 0x000000ffff167224 */ /* 0x001fe200078e001c */
[----:B-1----:R-:W3:Y:S01]  /*af4a0*/  LDL.LU R24, [R1+0x440] ;  /* 0x0004400001187983 */ /* 0x002ee20000300800 */
[----:B------:R-:W3:Y:S02]  /*af4b0*/  LDL.LU R25, [R1+0x444] ;  /* 0x0004440001197983 */ /* 0x000ee40000300800 */
[----:B------:R-:W3:Y:S02]  /*af4c0*/  LDL.LU R26, [R1+0x448] ;  /* 0x00044800011a7983 */ /* 0x000ee40000300800 */
[----:B------:R-:W3:Y:S01]  /*af4d0*/  LDL.LU R27, [R1+0x44c] ;  /* 0x00044c00011b7983 */ /* 0x000ee20000300800 */
[----:B------:R-:W4:Y:S01]  /*af4e0*/  LDL.LU R28, [R1+0x50dc] ;  /* 0x0050dc00011c7983 */ /* 0x000f220000300800 */
[----:B------:R-:W-:-:S02]  /*af4f0*/  IMAD.MOV.U32 R23, RZ, RZ, R29 ;  /* 0x000000ffff177224 */ /* 0x000fc400078e001d */
[----:B------:R-:W4:Y:S03]  /*af500*/  LDL.LU R29, [R1+0x50d8] ;  /* 0x0050d800011d7983 */ /* 0x000f260000300800 */
[----:B------:R0:W-:Y:S02]  /*af510*/  STL.64 [R1+0x5040], R22 ;  /* 0x0050401601007387 */ /* 0x0001e40000100a00 */
[----:B0-----:R-:W-:Y:S02]  /*af520*/  IMAD.MOV.U32 R23, RZ, RZ, R0 ;  /* 0x000000ffff177224 */ /* 0x001fe400078e0000 */
[----:B--2---:R-:W-:Y:S01]  /*af530*/  IMAD.MOV.U32 R22, RZ, RZ, R2 ;  /* 0x000000ffff167224 */ /* 0x004fe200078e0002 */
[----:B---3--:R-:W-:Y:S01]  /*af540*/  STL.64 [R1+0x5020], R26 ;  /* 0x0050201a01007387 */ /* 0x008fe20000100a00 */
[----:B------:R0:W-:Y:S03]  /*af550*/  STL.64 [R1+0x5018], R24 ;  /* 0x0050181801007387 */ /* 0x0001e60000100a00 */
[----:B0-----:R-:W2:Y:S01]  /*af560*/  LDL.LU R24, [R1+0x460] ;  /* 0x0004600001187983 */ /* 0x001ea20000300800 */
[----:B------:R-:W2:Y:S02]  /*af570*/  LDL.LU R25, [R1+0x464] ;  /* 0x0004640001197983 */ /* 0x000ea40000300800 */
[----:B------:R-:W3:Y:S02]  /*af580*/  LDL.LU R26, [R1+0x468] ;  /* 0x00046800011a7983 */ /* 0x000ee40000300800 */
[----:B------:R-:W3:Y:S01]  /*af590*/  LDL.LU R27, [R1+0x46c] ;  /* 0x00046c00011b7983 */ /* 0x000ee20000300800 */
[----:B------:R-:W2:Y:S01]  /*af5a0*/  LDL.LU R2, [R1+0x50d4] ;  /* 0x0050d40001027983 */ /* 0x000ea20000300800 */
[----:B------:R-:W3:Y:S02]  /*af5b0*/  LDL.LU R0, [R1+0x50d0] ;  /* 0x0050d00001007983 */ /* 0x000ee40000300800 */
[----:B------:R4:W-:Y:S02]  /*af5c0*/  STL.64 [R1+0x5058], R22 ;  /* 0x0050581601007387 */ /* 0x0009e40000100a00 */
[----:B----4-:R-:W-:-:S02]  /*af5d0*/  IMAD.MOV.U32 R22, RZ, RZ, R28 ;  /* 0x000000ffff167224 */ /* 0x010fc400078e001c */
[----:B------:R-:W-:Y:S01]  /*af5e0*/  IMAD.MOV.U32 R23, RZ, RZ, R3 ;  /* 0x000000ffff177224 */ /* 0x000fe200078e0003 */
[----:B------:R-:W4:Y:S01]  /*af5f0*/  LDL.LU R28, [R1+0x50cc] ;  /* 0x0050cc00011c7983 */ /* 0x000f220000300800 */
[----:B------:R-:W3:Y:S03]  /*af600*/  LDL.LU R3, [R1+0x50c8] ;  /* 0x0050c80001037983 */ /* 0x000ee60000300800 */
[----:B------:R0:W-:Y:S01]  /*af610*/  STL.64 [R1+0x5068], R22 ;  /* 0x0050681601007387 */ /* 0x0001e20000100a00 */
[----:B------:R-:W3:Y:S02]  /*af620*/  LDL.LU R16, [R1+0x490] ;  /* 0x0004900001107983 */ /* 0x000ee40000300800 */
[----:B------:R-:W3:Y:S02]  /*af630*/  LDL.LU R17, [R1+0x494] ;  /* 0x0004940001117983 */ /* 0x000ee40000300800 */
[----:B------:R-:W3:Y:S01]  /*af640*/  LDL.LU R18, [R1+0x498] ;  /* 0x0004980001127983 */ /* 0x000ee20000300800 */
[----:B------:R-:W3:Y:S01]  /*af650*/  LDL.LU R19, [R1+0x49c] ;  /* 0x00049c0001137983 */ /* 0x000ee20000300800 */
[----:B0-----:R-:W-:-:S02]  /*af660*/  IMAD.MOV.U32 R23, RZ, RZ, R29 ;  /* 0x000000ffff177224 */ /* 0x001fc400078e001d */
[----:B--2---:R-:W-:Y:S01]  /*af670*/  IMAD.MOV.U32 R22, RZ, RZ, R2 ;  /* 0x000000ffff167224 */ /* 0x004fe200078e0002 */
[----:B---3--:R-:W-:Y:S01]  /*af680*/  STL.64 [R1+0x5078], R18 ;  /* 0x0050781201007387 */ /* 0x008fe20000100a00 */
        /* <DEDUP_REMOVED lines=13> */
[----:B------:R-:W4:Y:S01]  /*af760*/  LDL.LU R0, [R1+0x50b8] ;  /* 0x0050b80001007983 */ /* 0x000f220000300800 */
[----:B------:R1:W-:Y:S04]  /*af770*/  STL.64 [R1+0x5098], R22 ;  /* 0x0050981601007387 */ /* 0x0003e80000100a00 */
[----:B0-----:R-:W2:Y:S01]  /*af780*/  LDL.LU R16, [R1+0x4c0] ;  /* 0x0004c00001107983 */ /* 0x001ea20000300800 */
[----:B------:R-:W2:Y:S02]  /*af790*/  LDL.LU R17, [R1+0x4c4] ;  /* 0x0004c40001117983 */ /* 0x000ea40000300800 */
[----:B------:R-:W2:Y:S02]  /*af7a0*/  LDL.LU R18, [R1+0x4c8] ;  /* 0x0004c80001127983 */ /* 0x000ea40000300800 */
[----:B------:R-:W2:Y:S02]  /*af7b0*/  LDL.LU R19, [R1+0x4cc] ;  /* 0x0004cc0001137983 */ /* 0x000ea40000300800 */
[----:B-1----:R-:W-:-:S02]  /*af7c0*/  IMAD.MOV.U32 R22, RZ, RZ, R2 ;  /* 0x000000ffff167224 */ /* 0x002fc400078e0002 */
[----:B------:R-:W-:Y:S01]  /*af7d0*/  IMAD.MOV.U32 R23, RZ, RZ, R3 ;  /* 0x000000ffff177224 */ /* 0x000fe200078e0003 */
[----:B--2---:R-:W-:Y:S01]  /*af7e0*/  STL.64 [R1+0x50a8], R18 ;  /* 0x0050a81201007387 */ /* 0x004fe20000100a00 */
[----:B------:R0:W-:Y:S02]  /*af7f0*/  STL.64 [R1+0x50a0], R16 ;  /* 0x0050a01001007387 */ /* 0x0001e40000100a00 */
[----:B------:R-:W2:Y:S02]  /*af800*/  LDL.LU R2, [R1+0x50b4] ;  /* 0x0050b40001027983 */ /* 0x000ea40000300800 */
[----:B------:R-:W2:Y:S01]  /*af810*/  LDL.LU R3, [R1+0x50b0] ;  /* 0x0050b00001037983 */ /* 0x000ea20000300800 */
        /* <DEDUP_REMOVED lines=35> */
[----:B------:R-:W2:Y:S01]  /*afa50*/  LDL.LU.64 R18, [R1+0x50a8] ;  /* 0x0050a80001127983 */ /* 0x000ea20000300a00 */
[----:B------:R-:W2:Y:S02]  /*afa60*/  LDL.LU.64 R16, [R1+0x50a0] ;  /* 0x0050a00001107983 */ /* 0x000ea40000300a00 */
        /* <DEDUP_REMOVED lines=18> */
[----:B------:R-:W2:Y:S11]  /*afb90*/  LDL.LU.64 R16, [R1+0x5060] ;  /* 0x0050600001107983 */ /* 0x000eb60000300a00 */
[----:B------:R-:W-:Y:S10]  /*afba0*/  @!UPT UIADD3 URZ, URZ, URZ, URZ ;  /* 0x0000003f3f3ff290 */ /* 0x000ff4000fffe03f */
[----:B------:R0:W-:Y:S01]  /*afbb0*/  STL.64 [R1+0x490], R20 ;  /* 0x0004901401007387 */ /* 0x0001e20000100a00 */
[----:B------:R-:W-:Y:S02]  /*afbc0*/  IMAD.MOV.U32 R18, RZ, RZ, R22 ;  /* 0x000000ffff127224 */ /* 0x000fe400078e0016 */
[----:B------:R-:W-:Y:S02]  /*afbd0*/  IMAD.MOV.U32 R19, RZ, RZ, R23 ;  /* 0x000000ffff137224 */ /* 0x000fe400078e0017 */
[----:B------:R-:W0:Y:S03]  /*afbe0*/  LDL.LU.64 R22, [R1+0x5058] ;  /* 0x0050580001167983 */ /* 0x000e260000300a00 */
[----:B------:R-:W-:Y:S02]  /*afbf0*/  STL [R1+0x4c40], R19 ;  /* 0x004c401301007387 */ /* 0x000fe40000100800 */
[----:B------:R-:W-:Y:S01]  /*afc00*/  STL [R1+0x4c3c], R18 ;  /* 0x004c3c1201007387 */ /* 0x000fe20000100800 */
[C---:B0-----:R-:W-:Y:S01]  /*afc10*/  HMMA.16816.F32 R20, R4.reuse, R22, R24 ;  /* 0x000000160414723c */ /* 0x041fe20000001818 */
        /* <DEDUP_REMOVED lines=29> */
[----:B------:R-:W2:Y:S02]  /*afdf0*/  LDL.LU.64 R22, [R1+0x4fe8] ;  /* 0x004fe80001167983 */ /* 0x000ea40000300a00 */
[----:B------:R-:W2:Y:S11]  /*afe00*/  LDL.LU.64 R20, [R1+0x4fe0] ;  /* 0x004fe00001147983 */ /* 0x000eb60000300a00 */
[----:B------:R-:W-:Y:S07]  /*afe10*/  @!UPT UIADD3 URZ, URZ, URZ, URZ ;  /* 0x0000003f3f3ff290 */ /* 0x000fee000fffe03f */
[----:B------:R0:W-:Y:S01]  /*afe20*/  STL.64 [R1+0x2c0], R4 ;  /* 0x0002c00401007387 */ /* 0x0001e20000100a00 */
[----:B------:R1:W-:Y:S03]  /*afe30*/  STL.64 [R1+0x2c8], R6 ;  /* 0x0002c80601007387 */ /* 0x0003e60000100a00 */
        /* <DEDUP_REMOVED lines=9> */
[----:B------:R-:W-:Y:S03]  /*afed0*/  STL.64 [R1+0x2b8], R26 ;  /* 0x0002b81a01007387 */ /* 0x000fe60000100a00 */
[----:B0-----:R-:W2:Y:S02]  /*afee0*/  LDL.LU.64 R24, [R1+0x4fc8] ;  /* 0x004fc80001187983 */ /* 0x001ea40000300a00 */
[C---:B--2---:R-:W-:Y:S11]  /*afef0*/  HMMA.16816.F32 R8, R20.reuse, R24, R8 ;  /* 0x000000181408723c */ /* 0x044ff60000001808 */
[----:B------:R-:W-:Y:S11]  /*aff00*/  @!UPT UIADD3 URZ, URZ, URZ, URZ ;  /* 0x0000003f3f3ff290 */ /* 0x000ff6000fffe03f */
[----:B------:R-:W-:Y:S01]  /*aff10*/  @!UPT UIADD3 URZ, URZ, URZ, URZ ;  /* 0x0000003f3f3ff290 */ /* 0x000fe2000fffe03f */
[----:B------:R-:W-:Y:S01]  /*aff20*/  STL.64 [R1+0x2a0], R8 ;  /* 0x0002a00801007387 */ /* 0x000fe20000100a00 */
[----:B------:R0:W-:Y:S02]  /*aff30*/  STL.64 [R1+0x2a8], R10 ;  /* 0x0002a80a01007387 */ /* 0x0001e40000100a00 */
[----:B0-----:R-:W-:Y:S02]  /*aff40*/  IMAD.MOV.U32 R11, RZ, RZ, R24 ;  /* 0x000000ffff0b7224 */ /* 0x001fe400078e0018 */
[----:B------:R-:W-:Y:S02]  /*aff50*/  IMAD.MOV.U32 R10, RZ, RZ, R25 ;  /* 0x000000ffff0a7224 */ /* 0x000fe400078e0019 */
[----:B------:R-:W2:Y:S03]  /*aff60*/  LDL.LU.64 R24, [R1+0x4fc0] ;  /* 0x004fc00001187983 */ /* 0x000ea60000300a00 */
[----:B------:R-:W-:Y:S02]  /*aff70*/  STL.64 [R1+0x4f78], R10 ;  /* 0x004f780a01007387 */ /* 0x000fe40000100a00 */
        /* <DEDUP_REMOVED lines=20> */
[----:B----4-:R-:W-:-:S07]  /*b00c0*/  IMAD.MOV.U32 R11, RZ, RZ, R0 ;  /* 0x000000ffff0b7224 */ /* 0x010fce00078e0000 */
[C---:B---3--:R-:W-:Y:S01]  /*b00d0*/  HMMA.16816.F32 R8, R20.reuse, R16, R8 ;  /* 0x000000101408723c */ /* 0x048fe20000001808 */
[----:B------:R0:W-:Y:S01]  /*b00e0*/  STL.64 [R1+0x4f50], R24 ;  /* 0x004f501801007387 */ /* 0x0001e20000100a00 */
[----:B------:R1:W-:Y:S02]  /*b00f0*/  STL [R1+0x4e7c], R16 ;  /* 0x004e7c1001007387 */ /* 0x0003e40000100800 */
[----:B------:R3:W-:Y:S11]  /*b0100*/  STL [R1+0x4e78], R17 ;  /* 0x004e781101007387 */ /* 0x0007f60000100800 */
[----:B------:R-:W-:Y:S08]  /*b0110*/  @!UPT UIADD3 URZ, URZ, URZ, URZ ;  /* 0x0000003f3f3ff290 */ /* 0x000ff0000fffe03f */
[----:B------:R-:W-:Y:S01]  /*b0120*/  STL.64 [R1+0x270], R8 ;  /* 0x0002700801007387 */ /* 0x000fe20000100a00 */
[----:B------:R-:W-:Y:S02]  /*b0130*/  STL.64 [R1+0x278], R10 ;  /* 0x0002780a01007387 */ /* 0x000fe40000100a00 */
[----:B------:R4:W-:Y:S01]  /*b0140*/  STL.64 [R1+0x4f80], R18 ;  /* 0x004f801201007387 */ /* 0x0009e20000100a00 */
[----:B--2---:R-:W-:Y:S01]  /*b0150*/  HMMA.16816.F32 R4, R20, R12, R4 ;  /* 0x0000000c1404723c */ /* 0x004fe20000001804 */
[----:B0-----:R-:W-:Y:S02]  /*b0160*/  IMAD.MOV.U32 R24, RZ, RZ, R15 ;  /* 0x000000ffff187224 */ /* 0x001fe400078e000f */
[----:B------:R-:W-:Y:S11]  /*b0170*/  IMAD.MOV.U32 R25, RZ, RZ, R14 ;  /* 0x000000ffff197224 */ /* 0x000ff600078e000e */
[----:B------:R-:W-:Y:S09]  /*b0180*/  @!UPT UIADD3 URZ, URZ, URZ, URZ ;  /* 0x0000003f3f3ff290 */ /* 0x000ff2000fffe03f */
[----:B------:R-:W-:Y:S01]  /*b0190*/  STL [R1+0x260], R4 ;  /* 0x0002600401007387 */ /* 0x000fe20000100800 */
[----:B-1----:R-:W2:Y:S02]  /*b01a0*/  LDL.LU R16, [R1+0x250] ;  /* 0x0002500001107983 */ /* 0x002ea40000300800 */
[----:B---3--:R-:W2:Y:S02]  /*b01b0*/  LDL.LU R17, [R1+0x254] ;  /* 0x0002540001117983 */ /* 0x008ea40000300800 */
[----:B----4-:R-:W2:Y:S01]  /*b01c0*/  LDL.LU R18, [R1+0x258] ;  /* 0x0002580001127983 */ /* 0x010ea20000300800 */
[----:B------:R-:W2:Y:S01]  /*b01d0*/  LDL.LU R19, [R1+0x25c] ;  /* 0x00025c0001137983 */ /* 0x000ea20000300800 */
[----:B------:R-:W2:Y:S02]  /*b01e0*/  LDL.64 R8, [R1+0x30] ;  /* 0x0000300001087983 */ /* 0x000ea40000100a00 */
[----:B------:R0:W-:Y:S02]  /*b01f0*/  STL.64 [R1+0x4f60], R24 ;  /* 0x004f601801007387 */ /* 0x0001e40000100a00 */
[----:B0-----:R-:W3:Y:S01]  /*b0200*/  LDL.64 R24, [R1+0x150] ;  /* 0x0001500001187983 */ /* 0x001ee20000100a00 */
[----:B------:R0:W-:Y:S03]  /*b0210*/  STL.64 [R1+0x4f48], R12 ;  /* 0x004f480c01007387 */ /* 0x0001e60000100a00 */
[----:B0-----:R-:W4:Y:S01]  /*b0220*/  LDL.64 R12, [R1+0x130] ;  /* 0x00013000010c7983 */ /* 0x001f220000100a00 */
[----:B------:R-:W-:-:S03]  /*b0230*/  IMAD.MOV.U32 R15, RZ, RZ, R28 ;  /* 0x000000ffff0f7224 */ /* 0x000fc600078e001c */
[----:B----4-:R0:W-:Y:S04]  /*b0240*/  STL.64 [R1+0x4f58], R12 ;  /* 0x004f580c01007387 */ /* 0x0101e80000100a00 */
[----:B0-----:R-:W4:Y:S01]  /*b0250*/  LDL.LU R12, [R1+0x420] ;  /* 0x00042000010c7983 */ /* 0x001f220000300800 */
[----:B------:R-:W4:Y:S02]  /*b0260*/  LDL.LU R13, [R1+0x424] ;  /* 0x00042400010d7983 */ /* 0x000f240000300800 */
[----:B------:R-:W3:Y:S02]  /*b0270*/  LDL.LU R14, [R1+0x428] ;  /* 0x00042800010e7983 */ /* 0x000ee40000300800 */
[----:B------:R-:W3:Y:S02]  /*b0280*/  LDL.LU R28, [R1+0x4f88] ;  /* 0x004f8800011c7983 */ /* 0x000ee40000300800 */
[----:B------:R-:W-:-:S02]  /*b0290*/  IMAD.MOV.U32 R3, RZ, RZ, R5 ;  /* 0x000000ffff037224 */ /* 0x000fc400078e0005 */
[----:B------:R-:W-:Y:S02]  /*b02a0*/  IMAD.MOV.U32 R2, RZ, RZ, R6 ;  /* 0x000000ffff027224 */ /* 0x000fe400078e0006 */
[----:B------:R-:W-:Y:S01]  /*b02b0*/  IMAD.MOV.U32 R0, RZ, RZ, R7 ;  /* 0x000000ffff007224 */ /* 0x000fe200078e0007 */
[----:B--2---:R-:W-:Y:S01]  /*b02c0*/  HMMA.16816.F32 R16, R20, R8, R16 ;  /* 0x000000081410723c */ /* 0x004fe20000001810 */
[----:B---3--:R-:W0:Y:S04]  /*b02d0*/  LDSM.16.MT88.4 R4, [R28+0x46000] ;  /* 0x046000001c04783b */ /* 0x008e280000004200 */
[----:B------:R-:W-:Y:S01]  /*b02e0*/  STL.64 [R1+0x4f70], R14 ;  /* 0x004f700e01007387 */ /* 0x000fe20000100a00 */
[----:B----4-:R1:W-:Y:S03]  /*b02f0*/  STL.64 [R1+0x4f68], R12 ;  /* 0x004f680c01007387 */ /* 0x0103e60000100a00 */
[----:B-1----:R-:W2:Y:S01]  /*b0300*/  LDL.LU R12, [R1+0x430] ;  /* 0x00043000010c7983 */ /* 0x002ea20000300800 */
[----:B------:R-:W2:Y:S02]  /*b0310*/  LDL.LU R13, [R1+0x434] ;  /* 0x00043400010d7983 */ /* 0x000ea40000300800 */
[----:B------:R-:W2:Y:S02]  /*b0320*/  LDL.LU R14, [R1+0x438] ;  /* 0x00043800010e7983 */ /* 0x000ea40000300800 */
[----:B------:R-:W2:Y:S01]  /*b0330*/  LDL.LU R15, [R1+0x43c] ;  /* 0x00043c00010f7983 */ /* 0x000ea20000300800 */
[----:B------:R-:W-:Y:S01]  /*b0340*/  STL [R1+0x4b94], R0 ;  /* 0x004b940001007387 */ /* 0x000fe20000100800 */
[----:B------:R-:W-:Y:S02]  /*b0350*/  STL [R1+0x4b8c], R2 ;  /* 0x004b8c0201007387 */ /* 0x000fe40000100800 */
[----:B------:R-:W-:Y:S01]  /*b0360*/  STL [R1+0x4b88], R3 ;  /* 0x004b880301007387 */ /* 0x000fe20000100800 */
[----:B0-----:R-:W-:Y:S01]  /*b0370*/  STL.64 [R1+0x4de0], R6 ;  /* 0x004de00601007387 */ /* 0x001fe20000100a00 */
[----:B------:R0:W-:Y:S02]  /*b0380*/  STL.64 [R1+0x4dd8], R4 ;  /* 0x004dd80401007387 */ /* 0x0001e40000100a00 */
[----:B0-----:R-:W-:-:S02]  /*b0390*/  IMAD.MOV.U32 R4, RZ, RZ, R27 ;  /* 0x000000ffff047224 */ /* 0x001fc400078e001b */
[----:B------:R-:W-:-:S05]  /*b03a0*/  IMAD.MOV.U32 R5, RZ, RZ, R26 ;  /* 0x000000ffff057224 */ /* 0x000fca00078e001a */
[----:B------:R0:W-:Y:S04]  /*b03b0*/  STL.64 [R1+0x4f40], R4 ;  /* 0x004f400401007387 */ /* 0x0001e80000100a00 */
[----:B0-----:R-:W3:Y:S01]  /*b03c0*/  LDL.LU R4, [R1+0x410] ;  /* 0x0004100001047983 */ /* 0x001ee20000300800 */
[----:B------:R-:W3:Y:S02]  /*b03d0*/  LDL.LU R5, [R1+0x414] ;  /* 0x0004140001057983 */ /* 0x000ee40000300800 */
[----:B------:R-:W3:Y:S02]  /*b03e0*/  LDL.LU R6, [R1+0x418] ;  /* 0x0004180001067983 */ /* 0x000ee40000300800 */
[----:B------:R-:W3:Y:S01]  /*b03f0*/  LDL.LU R7, [R1+0x41c] ;  /* 0x00041c0001077983 */ /* 0x000ee20000300800 */
[----:B------:R-:W-:Y:S01]  /*b0400*/  STL [R1+0x4b30], R28 ;  /* 0x004b301c01007387 */ /* 0x000fe20000100800 */
[----:B------:R0:W-:Y:S02]  /*b0410*/  STL.64 [R1+0x250], R16 ;  /* 0x0002501001007387 */ /* 0x0001e40000100a00 */
[----:B------:R1:W-:Y:S02]  /*b0420*/  STL.64 [R1+0x258], R18 ;  /* 0x0002581201007387 */ /* 0x0003e40000100a00 */
[----:B0-----:R-:W-:Y:S01]  /*b0430*/  IMAD.MOV.U32 R16, RZ, RZ, R9 ;  /* 0x000000ffff107224 */ /* 0x001fe200078e0009 */
[----:B-1----:R-:W4:Y:S01]  /*b0440*/  LDL.LU.64 R18, [R1+0x4f80] ;  /* 0x004f800001127983 */ /* 0x002f220000300a00 */
[----:B------:R-:W2:Y:S02]  /*b0450*/  LDL.LU.64 R10, [R1+0x4f78] ;  /* 0x004f7800010a7983 */ /* 0x000ea40000300a00 */
[----:B------:R-:W3:Y:S01]  /*b0460*/  LDL.64 R8, [R1+0x100] ;  /* 0x0001000001087983 */ /* 0x000ee20000100a00 */
[----:B--2---:R-:W-:Y:S01]  /*b0470*/  STL.64 [R1+0x4f28], R10 ;  /* 0x004f280a01007387 */ /* 0x004fe20000100a00 */
[----:B---3--:R0:W-:Y:S03]  /*b0480*/  STL.64 [R1+0x4f20], R8 ;  /* 0x004f200801007387 */ /* 0x0081e60000100a00 */
[----:B0-----:R-:W2:Y:S01]  /*b0490*/  LDL.LU R8, [R1+0x3f0] ;  /* 0x0003f00001087983 */ /* 0x001ea20000300800 */
[----:B------:R-:W2:Y:S02]  /*b04a0*/  LDL.LU R9, [R1+0x3f4] ;  /* 0x0003f40001097983 */ /* 0x000ea40000300800 */
[----:B------:R-:W3:Y:S02]  /*b04b0*/  LDL.LU R10, [R1+0x3f8] ;  /* 0x0003f800010a7983 */ /* 0x000ee40000300800 */
[----:B------:R-:W3:Y:S01]  /*b04c0*/  LDL.LU R11, [R1+0x3fc] ;  /* 0x0003fc00010b7983 */ /* 0x000ee20000300800 */
[C---:B------:R-:W-:Y:S01]  /*b04d0*/  HMMA.16816.F32 R12, R20.reuse, R24, R12 ;  /* 0x00000018140c723c */ /* 0x040fe2000000180c */
[----:B------:R-:W-:Y:S01]  /*b04e0*/  IMAD.MOV.U32 R17, RZ, RZ, R24 ;  /* 0x000000ffff117224 */ /* 0x000fe200078e0018 */
[----:B---3--:R-:W-:Y:S01]  /*b04f0*/  STL.64 [R1+0x4f38], R10 ;  /* 0x004f380a01007387 */ /* 0x008fe20000100a00 */
[----:B--2---:R0:W-:Y:S03]  /*b0500*/  STL.64 [R1+0x4f30], R8 ;  /* 0x004f300801007387 */ /* 0x0041e60000100a00 */
[----:B0-----:R-:W2:Y:S11]  /*b0510*/  LDL.64 R8, [R1+0x120] ;  /* 0x0001200001087983 */ /* 0x001eb60000100a00 */
[----:B------:R-:W-:Y:S06]  /*b0520*/  @!UPT UIADD3 URZ, URZ, URZ, URZ ;  /* 0x0000003f3f3ff290 */ /* 0x000fec000fffe03f */
[----:B------:R-:W-:Y:S02]  /*b0530*/  STL.64 [R1+0x430], R12 ;  /* 0x0004300c01007387 */ /* 0x000fe40000100a00 */
[----:B------:R0:W-:Y:S02]  /*b0540*/  STL.64 [R1+0x438], R14 ;  /* 0x0004380e01007387 */ /* 0x0001e40000100a00 */
[----:B0-----:R-:W3:Y:S01]  /*b0550*/  LDL.LU.64 R14, [R1+0x4f70] ;  /* 0x004f7000010e7983 */ /* 0x001ee20000300a00 */
[----:B------:R-:W3:Y:S02]  /*b0560*/  LDL.LU.64 R12, [R1+0x4f68] ;  /* 0x004f6800010c7983 */ /* 0x000ee40000300a00 */
[----:B------:R-:W3:Y:S02]  /*b0570*/  LDL.LU.64 R24, [R1+0x4f60] ;  /* 0x004f600001187983 */ /* 0x000ee40000300a00 */
[C---:B---3--:R-:W-:Y:S01]  /*b0580*/  HMMA.16816.F32 R24, R20.reuse, R24, R12 ;  /* 0x000000181418723c */ /* 0x048fe2000000180c */
[----:B------:R-:W3:Y:S11]  /*b0590*/  LDL.LU.64 R12, [R1+0x4f58] ;  /* 0x004f5800010c7983 */ /* 0x000ef60000300a00 */
[----:B------:R-:W-:Y:S11]  /*b05a0*/  @!UPT UIADD3 URZ, URZ, URZ, URZ ;  /* 0x0000003f3f3ff290 */ /* 0x000ff6000fffe03f */
[----:B------:R0:W-:Y:S01]  /*b05b0*/  STL.64 [R1+0x420], R24 ;  /* 0x0004201801007387 */ /* 0x0001e20000100a00 */
[----:B------:R1:W-:Y:S03]  /*b05c0*/  STL.64 [R1+0x428], R26 ;  /* 0x0004281a01007387 */ /* 0x0003e60000100a00 */
[----:B0-----:R-:W2:Y:S01]  /*b05d0*/  LDL.LU.64 R24, [R1+0x4f50] ;  /* 0x004f500001187983 */ /* 0x001ea20000300a00 */
[----:B---3--:R-:W-:Y:S01]  /*b05e0*/  HMMA.16816.F32 R4, R20, R12, R4 ;  /* 0x0000000c1404723c */ /* 0x008fe20000001804 */
[----:B-1----:R-:W-:Y:S02]  /*b05f0*/  IMAD.MOV.U32 R26, RZ, RZ, R12 ;  /* 0x000000ffff1a7224 */ /* 0x002fe400078e000c */
[----:B------:R-:W-:Y:S02]  /*b0600*/  IMAD.MOV.U32 R27, RZ, RZ, R13 ;  /* 0x000000ffff1b7224 */ /* 0x000fe400078e000d */
[----:B------:R-:W3:Y:S11]  /*b0610*/  LDL.LU.64 R12, [R1+0x4f48] ;  /* 0x004f4800010c7983 */ /* 0x000ef60000300a00 */
[----:B------:R-:W-:Y:S07]  /*b0620*/  @!UPT UIADD3 URZ, URZ, URZ, URZ ;  /* 0x0000003f3f3ff290 */ /* 0x000fee000fffe03f */
[----:B------:R0:W-:Y:S04]  /*b0630*/  STL.64 [R1+0x410], R4 ;  /* 0x0004100401007387 */ /* 0x0001e80000100a00 */
[----:B0-----:R-:W4:Y:S01]  /*b0640*/  LDL.LU.64 R4, [R1+0x4f40] ;  /* 0x004f400001047983 */ /* 0x001f220000300a00 */
[----:B------:R-:W-:Y:S02]  /*b0650*/  STL.64 [R1+0x4ea0], R26 ;  /* 0x004ea01a01007387 */ /* 0x000fe40000100a00 */
[----:B--2---:R0:W-:Y:S02]  /*b0660*/  STL.64 [R1+0x4e98], R24 ;  /* 0x004e981801007387 */ /* 0x0041e40000100a00 */
[----:B0-----:R-:W2:Y:S01]  /*b0670*/  LDL.LU R24, [R1+0x400] ;  /* 0x0004000001187983 */ /* 0x001ea20000300800 */
[----:B------:R-:W2:Y:S02]  /*b0680*/  LDL.LU R25, [R1+0x404] ;  /* 0x0004040001197983 */ /* 0x000ea40000300800 */
[----:B------:R-:W2:Y:S02]  /*b0690*/  LDL.LU R26, [R1+0x408] ;  /* 0x00040800011a7983 */ /* 0x000ea40000300800 */
[----:B------:R-:W2:Y:S02]  /*b06a0*/  LDL.LU R27, [R1+0x40c] ;  /* 0x00040c00011b7983 */ /* 0x000ea40000300800 */
[----:B------:R-:W-:-:S02]  /*b06b0*/  IMAD.MOV.U32 R14, RZ, RZ, R6 ;  /* 0x000000ffff0e7224 */ /* 0x000fc400078e0006 */
[----:B------:R-:W-:-:S05]  /*b06c0*/  IMAD.MOV.U32 R15, RZ, RZ, R7 ;  /* 0x000000ffff0f7224 */ /* 0x000fca00078e0007 */
[----:B------:R-:W-:Y:S01]  /*b06d0*/  STL.64 [R1+0x4e70], R14 ;  /* 0x004e700e01007387 */ /* 0x000fe20000100a00 */
[----:B------:R-:W-:Y:S02]  /*b06e0*/  IMAD.MOV.U32 R6, RZ, RZ, R8 ;  /* 0x000000ffff067224 */ /* 0x000fe400078e0008 */
[----:B------:R-:W-:Y:S01]  /*b06f0*/  IMAD.MOV.U32 R3, RZ, RZ, R9 ;  /* 0x000000ffff037224 */ /* 0x000fe200078e0009 */
[----:B---3--:R0:W-:Y:S04]  /*b0700*/  STL.64 [R1+0x4e68], R12 ;  /* 0x004e680c01007387 */ /* 0x0081e80000100a00 */
[----:B0-----:R-:W3:Y:S01]  /*b0710*/  LDL.LU R12, [R1+0x3e0] ;  /* 0x0003e000010c7983 */ /* 0x001ee20000300800 */
[----:B------:R-:W3:Y:S02]  /*b0720*/  LDL.LU R13, [R1+0x3e4] ;  /* 0x0003e400010d7983 */ /* 0x000ee40000300800 */
[----:B------:R-:W3:Y:S02]  /*b0730*/  LDL.LU R14, [R1+0x3e8] ;  /* 0x0003e800010e7983 */ /* 0x000ee40000300800 */
[----:B------:R-:W3:Y:S01]  /*b0740*/  LDL.LU.64 R10, [R1+0x4f38] ;  /* 0x004f3800010a7983 */ /* 0x000ee20000300a00 */
[----:B--2---:R-:W-:Y:S01]  /*b0750*/  HMMA.16816.F32 R24, R20, R8, R24 ;  /* 0x000000081418723c */ /* 0x004fe20000001818 */
[----:B------:R-:W3:Y:S11]  /*b0760*/  LDL.LU.64 R8, [R1+0x4f30] ;  /* 0x004f300001087983 */ /* 0x000ef60000300a00 */
[----:B------:R-:W-:Y:S11]  /*b0770*/  @!UPT UIADD3 URZ, URZ, URZ, URZ ;  /* 0x0000003f3f3ff290 */ /* 0x000ff6000fffe03f */
[----:B------:R0:W-:Y:S01]  /*b0780*/  STL [R1+0x400], R24 ;  /* 0x0004001801007387 */ /* 0x0001e20000100800 */
[----:B------:R-:W-:Y:S02]  /*b0790*/  IMAD.MOV.U32 R28, RZ, RZ, R25 ;  /* 0x000000ffff1c7224 */ /* 0x000fe400078e0019 */
[----:B----4-:R-:W-:Y:S02]  /*b07a0*/  IMAD.MOV.U32 R25, RZ, RZ, R18 ;  /* 0x000000ffff197224 */ /* 0x010fe400078e0012 */
[----:B------:R-:W-:Y:S02]  /*b07b0*/  STL [R1+0x408], R26 ;  /* 0x0004081a01007387 */ /* 0x000fe40000100800 */
[----:B0-----:R-:W-:-:S05]  /*b07c0*/  IMAD.MOV.U32 R24, RZ, RZ, R19 ;  /* 0x000000ffff187224 */ /* 0x001fca00078e0013 */
[----:B------:R0:W-:Y:S04]  /*b07d0*/  STL.64 [R1+0x4eb8], R24 ;  /* 0x004eb81801007387 */ /* 0x0001e80000100a00 */
[----:B0-----:R-:W3:Y:S01]  /*b07e0*/  LDL.64 R24, [R1+0x110] ;  /* 0x0001100001187983 */ /* 0x001ee20000100a00 */
[----:B------:R-:W-:Y:S02]  /*b07f0*/  IMAD.MOV.U32 R15, RZ, RZ, R29 ;  /* 0x000000ffff0f7224 */ /* 0x000fe400078e001d */
[----:B------:R-:W-:-:S05]  /*b0800*/  IMAD.MOV.U32 R29, RZ, RZ, R27 ;  /* 0x000000ffff1d7224 */ /* 0x000fca00078e001b */
[----:B------:R-:W-:Y:S01]  /*b0810*/  STL [R1+0x4c30], R29 ;  /* 0x004c301d01007387 */ /* 0x000fe20000100800 */
[----:B------:R-:W-:Y:S01]  /*b0820*/  STL [R1+0x4b98], R28 ;  /* 0x004b981c01007387 */ /* 0x000fe20000100800 */
[----:B---3--:R-:W-:Y:S11]  /*b0830*/  HMMA.16816.F32 R8, R20, R24, R8 ;  /* 0x000000181408723c */ /* 0x008ff60000001808 */
[----:B------:R-:W-:Y:S11]  /*b0840*/  @!UPT UIADD3 URZ, URZ, URZ, URZ ;  /* 0x0000003f3f3ff290 */ /* 0x000ff6000fffe03f */
[----:B------:R-:W-:Y:S01]  /*b0850*/  @!UPT UIADD3 URZ, URZ, URZ, URZ ;  /* 0x0000003f3f3ff290 */ /* 0x000fe2000fffe03f */
[----:B------:R-:W-:Y:S01]  /*b0860*/  STL.64 [R1+0x3f0], R8 ;  /* 0x0003f00801007387 */ /* 0x000fe20000100a00 */
[----:B------:R0:W-:Y:S03]  /*b0870*/  STL.64 [R1+0x3f8], R10 ;  /* 0x0003f80a01007387 */ /* 0x0001e60000100a00 */
[----:B0-----:R-:W2:Y:S01]  /*b0880*/  LDL.LU.64 R10, [R1+0x4f28] ;  /* 0x004f2800010a7983 */ /* 0x001ea20000300a00 */
[----:B------:R-:W3:Y:S02]  /*b0890*/  LDL.LU.64 R8, [R1+0x4f20] ;  /* 0x004f200001087983 */ /* 0x000ee40000300a00 */
[----:B------:R-:W-:-:S05]  /*b08a0*/  IMAD.MOV.U32 R7, RZ, RZ, R25 ;  /* 0x000000ffff077224 */ /* 0x000fca00078e0019 */
[----:B------:R-:W-:Y:S01]  /*b08b0*/  STL.64 [R1+0x4f08], R6 ;  /* 0x004f080601007387 */ /* 0x000fe20000100a00 */
[----:B------:R3:W-:Y:S02]  /*b08c0*/  STL.64 [R1+0x4f00], R4 ;  /* 0x004f000401007387 */ /* 0x0007e40000100a00 */
[----:B------:R-:W-:Y:S01]  /*b08d0*/  IMAD.MOV.U32 R18, RZ, RZ, R24 ;  /* 0x000000ffff127224 */ /* 0x000fe200078e0018 */
[----:B---3--:R-:W-:Y:S01]  /*b08e0*/  HMMA.16816.F32 R4, R20, R8, R12 ;  /* 0x000000081404723c */ /* 0x008fe2000000180c */
[----:B--2---:R-:W-:Y:S02]  /*b08f0*/  IMAD.MOV.U32 R24, RZ, RZ, R11 ;  /* 0x000000ffff187224 */ /* 0x004fe400078e000b */
[----:B------:R-:W-:-:S05]  /*b0900*/  IMAD.MOV.U32 R25, RZ, RZ, R10 ;  /* 0x000000ffff197224 */ /* 0x000fca00078e000a */
[----:B------:R-:W-:Y:S11]  /*b0910*/  STL.64 [R1+0x4ed0], R24 ;  /* 0x004ed01801007387 */ /* 0x000ff60000100a00 */
[----:B------:R-:W-:Y:S04]  /*b0920*/  @!UPT UIADD3 URZ, URZ, URZ, URZ ;  /* 0x0000003f3f3ff290 */ /* 0x000fe8000fffe03f */
[----:B------:R-:W-:Y:S01]  /*b0930*/  STL.64 [R1+0x3e0], R4 ;  /* 0x0003e00401007387 */ /* 0x000fe20000100a00 */
[----:B------:R-:W-:Y:S02]  /*b0940*/  STL.64 [R1+0x3e8], R6 ;  /* 0x0003e80601007387 */ /* 0x000fe40000100a00 */
[----:B------:R-:W2:Y:S02]  /*b0950*/  LDL R12, [R1+0xd0] ;  /* 0x0000d000010c7983 */ /* 0x000ea40000100800 */
[----:B------:R-:W2:Y:S02]  /*b0960*/  LDL R13, [R1+0xd4] ;  /* 0x0000d400010d7983 */ /* 0x000ea40000100800 */
[----:B--2---:R0:W-:Y:S04]  /*b0970*/  STL.64 [R1+0x4ef8], R12 ;  /* 0x004ef80c01007387 */ /* 0x0041e80000100a00 */
        /* <DEDUP_REMOVED lines=12> */
[----:B------:R-:W2:Y:S01]  /*b0a40*/  LDL.64 R4, [R1+0xf0] ;  /* 0x0000f00001047983 */ /* 0x000ea20000100a00 */
[----:B------:R-:W3:Y:S02]  /*b0a50*/  LDL.LU R8, [R1+0x240] ;  /* 0x0002400001087983 */ /* 0x000ee40000300800 */
[----:B------:R-:W3:Y:S02]  /*b0a60*/  LDL.LU R9, [R1+0x244] ;  /* 0x0002440001097983 */ /* 0x000ee40000300800 */
[----:B------:R-:W3:Y:S01]  /*b0a70*/  LDL.LU R10, [R1+0x248] ;  /* 0x00024800010a7983 */ /* 0x000ee20000300800 */
[----:B------:R-:W3:Y:S01]  /*b0a80*/  LDL.LU R11, [R1+0x24c] ;  /* 0x00024c00010b7983 */ /* 0x000ee20000300800 */
[----:B------:R-:W4:Y:S02]  /*b0a90*/  LDL R24, [R1+0x20] ;  /* 0x0000200001187983 */ /* 0x000f240000100800 */
[----:B------:R-:W4:Y:S02]  /*b0aa0*/  LDL R25, [R1+0x24] ;  /* 0x0000240001197983 */ /* 0x000f240000100800 */
[----:B------:R-:W-:Y:S01]  /*b0ab0*/  STL.64 [R1+0x4e90], R18 ;  /* 0x004e901201007387 */ /* 0x000fe20000100a00 */
        /* <DEDUP_REMOVED lines=11> */
[----:B------:R-:W-:Y:S01]  /*b0b70*/  HMMA.16816.F32 R12, R20, R4, R12 ;  /* 0x00000004140c723c */ /* 0x000fe2000000180c */
        /* <DEDUP_REMOVED lines=10> */
[----:B0-----:R-:W4:Y:S01]  /*b0c20*/  LDL.LU R16, [R1+0x3b0] ;  /* 0x0003b00001107983 */ /* 0x001f220000300800 */
[----:B------:R-:W4:Y:S02]  /*b0c30*/  LDL.LU R17, [R1+0x3b4] ;  /* 0x0003b40001117983 */ /* 0x000f240000300800 */
[----:B------:R-:W4:Y:S02]  /*b0c40*/  LDL.LU R18, [R1+0x3b8] ;  /* 0x0003b80001127983 */ /* 0x000f240000300800 */
[----:B------:R-:W4:Y:S01]  /*b0c50*/  LDL.LU R19, [R1+0x3bc] ;  /* 0x0003bc0001137983 */ /* 0x000f220000300800 */
        /* <DEDUP_REMOVED lines=11> */
[----:B0-----:R-:W3:Y:S01]  /*b0d10*/  LDL.LU.64 R12, [R1+0x4ef8] ;  /* 0x004ef800010c7983 */ /* 0x001ee20000300a00 */
[----:B------:R-:W-:Y:S01]  /*b0d20*/  STL.64 [R1+0x4df8], R4 ;  /* 0x004df80401007387 */ /* 0x000fe20000100a00 */
[----:B---3--:R-:W-:Y:S02]  /*b0d30*/  HMMA.16816.F32 R20, R20, R12, R8 ;  /* 0x0000000c1414723c */ /* 0x008fe40000001808 */
[----:B------:R-:W4:Y:S01]  /*b0d40*/  LDL.LU.64 R10, [R1+0x4ef0] ;  /* 0x004ef000010a7983 */ /* 0x000f220000300a00 */
[----:B------:R-:W4:Y:S02]  /*b0d50*/  LDL.LU.64 R8, [R1+0x4ee8] ;  /* 0x004ee80001087983 */ /* 0x000f240000300a00 */
[----:B------:R-:W2:Y:S11]  /*b0d60*/  LDL.LU R12, [R1+0x370] ;  /* 0x00037000010c7983 */ /* 0x000eb60000300800 */
[----:B------:R-:W-:Y:S07]  /*b0d70*/  @!UPT UIADD3 URZ, URZ, URZ, URZ ;  /* 0x0000003f3f3ff290 */ /* 0x000fee000fffe03f */
[----:B------:R0:W-:Y:S01]  /*b0d80*/  STL.64 [R1+0x240], R20 ;  /* 0x0002401401007387 */ /* 0x0001e20000100a00 */
[----:B------:R3:W-:Y:S02]  /*b0d90*/  STL.64 [R1+0x248], R22 ;  /* 0x0002481601007387 */ /* 0x0007e40000100a00 */
[----:B------:R-:W2:Y:S02]  /*b0da0*/  LDL.LU R13, [R1+0x374] ;  /* 0x00037400010d7983 */ /* 0x000ea40000300800 */
[----:B-1----:R-:W2:Y:S01]  /*b0db0*/  LDL.LU R14, [R1+0x378] ;  /* 0x00037800010e7983 */ /* 0x002ea20000300800 */
[----:B------:R-:W2:Y:S04]  /*b0dc0*/  LDL.LU R15, [R1+0x37c] ;  /* 0x00037c00010f7983 */ /* 0x000ea80000300800 */
[----:B0-----:R-:W2:Y:S01]  /*b0dd0*/  LDL.LU R20, [R1+0x360] ;  /* 0x0003600001147983 */ /* 0x001ea20000300800 */
[----:B------:R-:W2:Y:S02]  /*b0de0*/  LDL.LU R21, [R1+0x364] ;  /* 0x0003640001157983 */ /* 0x000ea40000300800 */
[----:B---3--:R-:W3:Y:S02]  /*b0df0*/  LDL.LU R22, [R1+0x368] ;  /* 0x0003680001167983 */ /* 0x008ee40000300800 */
[----:B------:R-:W3:Y:S01]  /*b0e00*/  LDL.LU R23, [R1+0x36c] ;  /* 0x00036c0001177983 */ /* 0x000ee20000300800 */
[C---:B----4-:R-:W-:Y:S01]  /*b0e10*/  HMMA.16816.F32 R24, R8.reuse, R24, R16 ;  /* 0x000000180818723c */ /* 0x050fe20000001810 */
[----:B------:R-:W4:Y:S01]  /*b0e20*/  LDL.LU.64 R18, [R1+0x4ee0] ;  /* 0x004ee00001127983 */ /* 0x000f220000300a00 */
[----:B------:R-:W4:Y:S11]  /*b0e30*/  LDL.LU.64 R16, [R1+0x4ed8] ;  /* 0x004ed80001107983 */ /* 0x000f360000300a00 */
[----:B------:R-:W-:Y:S10]  /*b0e40*/  @!UPT UIADD3 URZ, URZ, URZ, URZ ;  /* 0x0000003f3f3ff290 */ /* 0x000ff4000fffe03f */
        /* <DEDUP_REMOVED lines=16> */
[----:B0-----:R-:W2:Y:S01]  /*b0f50*/  LDL.LU.64 R26, [R1+0x4ea0] ;  /* 0x004ea000011a7983 */ /* 0x001ea20000300a00 */
[----:B------:R-:W4:Y:S02]  /*b0f60*/  LDL.LU.64 R24, [R1+0x4e98] ;  /* 0x004e980001187983 */ /* 0x000f240000300a00 */
[----:B----4-:R-:W-:Y:S01]  /*b0f70*/  HMMA.16816.F32 R16, R8, R24, R16 ;  /* 0x000000180810723c */ /* 0x010fe20000001810 */
[----:B--2---:R-:W-:Y:S02]  /*b0f80*/  IMAD.MOV.U32 R4, RZ, RZ, R26 ;  /* 0x000000ffff047224 */ /* 0x004fe400078e001a */
[----:B------:R-:W-:Y:S11]  /*b0f90*/  IMAD.MOV.U32 R5, RZ, RZ, R27 ;  /* 0x000000ffff057224 */ /* 0x000ff600078e001b */
[----:B------:R-:W-:Y:S09]  /*b0fa0*/  @!UPT UIADD3 URZ, URZ, URZ, URZ ;  /* 0x0000003f3f3ff290 */ /* 0x000ff2000fffe03f */
[----:B------:R-:W-:Y:S01]  /*b0fb0*/  STL.64 [R1+0x380], R16 ;  /* 0x0003801001007387 */ /* 0x000fe20000100a00 */
[----:B------:R0:W-:Y:S03]  /*b0fc0*/  STL.64 [R1+0x388], R18 ;  /* 0x0003881201007387 */ /* 0x0001e60000100a00 */
[----:B0-----:R-:W2:Y:S01]  /*b0fd0*/  LDL.LU.64 R18, [R1+0x4e90] ;  /* 0x004e900001127983 */ /* 0x001ea20000300a00 */
[----:B------:R-:W4:Y:S02]  /*b0fe0*/  LDL.LU.64 R16, [R1+0x4e88] ;  /* 0x004e880001107983 */ /* 0x000f240000300a00 */
[----:B------:R-:W2:Y:S02]  /*b0ff0*/  LDL.LU R26, [R1+0x4e84] ;  /* 0x004e8400011a7983 */ /* 0x000ea40000300800 */
[----:B------:R-:W2:Y:S01]  /*b1000*/  LDL.LU R27, [R1+0x4e80] ;  /* 0x004e8000011b7983 */ /* 0x000ea20000300800 */
[----:B------:R-:W2:Y:S01]  /*b1010*/  LDL R29, [R1+0x9dc] ;  /* 0x0009dc00011d7983 */ /* 0x000ea20000100800 */
[----:B------:R0:W-:Y:S03]  /*b1020*/  STL.64 [R1+0x4e28], R4 ;  /* 0x004e280401007387 */ /* 0x0001e60000100a00 */
[----:B0-----:R-:W2:Y:S01]  /*b1030*/  LDL.LU.64 R4, [R1+0x140] ;  /* 0x0001400001047983 */ /* 0x001ea20000300a00 */
[----:B------:R-:W-:Y:S03]  /*b1040*/  STL.64 [R1+0x4e48], R6 ;  /* 0x004e480601007387 */ /* 0x000fe60000100a00 */
[----:B--2---:R0:W-:Y:S04]  /*b1050*/  STL.64 [R1+0x4e40], R4 ;  /* 0x004e400401007387 */ /* 0x0041e80000100a00 */
[----:B0-----:R-:W2:Y:S01]  /*b1060*/  LDL.LU R4, [R1+0x340] ;  /* 0x0003400001047983 */ /* 0x001ea20000300800 */
[----:B------:R-:W2:Y:S02]  /*b1070*/  LDL.LU R5, [R1+0x344] ;  /* 0x0003440001057983 */ /* 0x000ea40000300800 */
[----:B------:R-:W2:Y:S02]  /*b1080*/  LDL.LU R6, [R1+0x348] ;  /* 0x0003480001067983 */ /* 0x000ea40000300800 */
[----:B------:R-:W2:Y:S02]  /*b1090*/  LDL.LU R7, [R1+0x34c] ;  /* 0x00034c0001077983 */ /* 0x000ea40000300800 */
[----:B--2---:R-:W-:Y:S01]  /*b10a0*/  STL.64 [R1+0x4e58], R6 ;  /* 0x004e580601007387 */ /* 0x004fe20000100a00 */
[----:B------:R0:W-:Y:S03]  /*b10b0*/  STL.64 [R1+0x4e50], R4 ;  /* 0x004e500401007387 */ /* 0x0001e60000100a00 */
[----:B0-----:R-:W2:Y:S01]  /*b10c0*/  LDL R4, [R1+0x30] ;  /* 0x0000300001047983 */ /* 0x001ea20000100800 */
[----:B----4-:R-:W-:-:S02]  /*b10d0*/  IMAD.MOV.U32 R5, RZ, RZ, R16 ;  /* 0x000000ffff057224 */ /* 0x010fc400078e0010 */
[----:B------:R-:W4:Y:S02]  /*b10e0*/  LDL.LU R16, [R1+0x4e7c] ;  /* 0x004e7c0001107983 */ /* 0x000f240000300800 */
[----:B------:R-:W-:Y:S01]  /*b10f0*/  STL.64 [R1+0x4d90], R26 ;  /* 0x004d901a01007387 */ /* 0x000fe20000100a00 */
[----:B------:R0:W-:Y:S02]  /*b1100*/  STL.64 [R1+0x4d88], R24 ;  /* 0x004d881801007387 */ /* 0x0001e40000100a00 */
[----:B0-----:R-:W-:Y:S02]  /*b1110*/  IMAD.MOV.U32 R24, RZ, RZ, R17 ;  /* 0x000000ffff187224 */ /* 0x001fe400078e0011 */
[----:B------:R-:W4:Y:S01]  /*b1120*/  LDL.LU R17, [R1+0x4e78] ;  /* 0x004e780001117983 */ /* 0x000f220000300800 */
[----:B------:R-:W2:Y:S01]  /*b1130*/  LDL R25, [R1+0x154] ;  /* 0x0001540001197983 */ /* 0x000ea20000100800 */
[C---:B----4-:R-:W-:Y:S02]  /*b1140*/  HMMA.16816.F32 R12, R8.reuse, R16, R12 ;  /* 0x00000010080c723c */ /* 0x050fe4000000180c */
[----:B--2---:R0:W-:Y:S04]  /*b1150*/  STL.64 [R1+0x4e60], R24 ;  /* 0x004e601801007387 */ /* 0x0041e80000100a00 */
[----:B0-----:R-:W2:Y:S01]  /*b1160*/  LDL.LU R24, [R1+0x350] ;  /* 0x0003500001187983 */ /* 0x001ea20000300800 */
[----:B------:R-:W2:Y:S02]  /*b1170*/  LDL.LU R25, [R1+0x354] ;  /* 0x0003540001197983 */ /* 0x000ea40000300800 */
[----:B------:R-:W2:Y:S02]  /*b1180*/  LDL.LU R26, [R1+0x358] ;  /* 0x00035800011a7983 */ /* 0x000ea40000300800 */
[----:B------:R-:W2:Y:S11]  /*b1190*/  LDL.LU R27, [R1+0x35c] ;  /* 0x00035c00011b7983 */ /* 0x000eb60000300800 */
[----:B------:R-:W-:Y:S01]  /*b11a0*/  @!UPT UIADD3 URZ, URZ, URZ, URZ ;  /* 0x0000003f3f3ff290 */ /* 0x000fe2000fffe03f */
[----:B------:R-:W-:Y:S01]  /*b11b0*/  STL.64 [R1+0x370], R12 ;  /* 0x0003700c01007387 */ /* 0x000fe20000100a00 */
[----:B------:R0:W-:Y:S03]  /*b11c0*/  STL.64 [R1+0x378], R14 ;  /* 0x0003780e01007387 */ /* 0x0001e60000100a00 */
[----:B0-----:R-:W4:Y:S01]  /*b11d0*/  LDL.LU.64 R14, [R1+0x4e70] ;  /* 0x004e7000010e7983 */ /* 0x001f220000300a00 */
[----:B------:R-:W3:Y:S02]  /*b11e0*/  LDL.LU.64 R12, [R1+0x4e68] ;  /* 0x004e6800010c7983 */ /* 0x000ee40000300a00 */
[----:B------:R-:W-:Y:S01]  /*b11f0*/  STL.64 [R1+0x4d80], R16 ;  /* 0x004d801001007387 */ /* 0x000fe20000100a00 */
[C---:B---3--:R-:W-:Y:S01]  /*b1200*/  HMMA.16816.F32 R20, R8.reuse, R12, R20 ;  /* 0x0000000c0814723c */ /* 0x048fe20000001814 */
[----:B----4-:R-:W-:Y:S01]  /*b1210*/  STL.64 [R1+0x4d78], R14 ;  /* 0x004d780e01007387 */ /* 0x010fe20000100a00 */
[----:B------:R0:W-:Y:S11]  /*b1220*/  STL.64 [R1+0x4d70], R12 ;  /* 0x004d700c01007387 */ /* 0x0001f60000100a00 */
[----:B------:R-:W-:Y:S10]  /*b1230*/  @!UPT UIADD3 URZ, URZ, URZ, URZ ;  /* 0x0000003f3f3ff290 */ /* 0x000ff4000fffe03f */
[----:B------:R-:W-:Y:S01]  /*b1240*/  STL.64 [R1+0x360], R20 ;  /* 0x0003601401007387 */ /* 0x000fe20000100a00 */
[----:B------:R-:W-:Y:S02]  /*b1250*/  STL.64 [R1+0x368], R22 ;  /* 0x0003681601007387 */ /* 0x000fe40000100a00 */
[----:B0-----:R-:W3:Y:S02]  /*b1260*/  LDL.LU R12, [R1+0x320] ;  /* 0x00032000010c7983 */ /* 0x001ee40000300800 */
[----:B------:R-:W3:Y:S01]  /*b1270*/  LDL.LU R13, [R1+0x324] ;  /* 0x00032400010d7983 */ /* 0x000ee20000300800 */
[----:B------:R-:W4:Y:S01]  /*b1280*/  LDL.LU R14, [R1+0x328] ;  /* 0x00032800010e7983 */ /* 0x000f220000300800 */
[----:B------:R-:W4:Y:S03]  /*b1290*/  LDL.LU R15, [R1+0x32c] ;  /* 0x00032c00010f7983 */ /* 0x000f260000300800 */
[----:B------:R-:W0:Y:S01]  /*b12a0*/  LDSM.16.MT88.4 R20, [R29+0x46000] ;  /* 0x046000001d14783b */ /* 0x000e220000004200 */
[----:B--2---:R-:W-:Y:S01]  /*b12b0*/  HMMA.16816.F32 R4, R8, R4, R24 ;  /* 0x000000040804723c */ /* 0x004fe20000001818 */
[----:B------:R-:W-:-:S02]  /*b12c0*/  IMAD.MOV.U32 R16, RZ, RZ, R28 ;  /* 0x000000ffff107224 */ /* 0x000fc400078e001c */
[----:B------:R-:W-:Y:S01]  /*b12d0*/  IMAD.MOV.U32 R17, RZ, RZ, R19 ;  /* 0x000000ffff117224 */ /* 0x000fe200078e0013 */
[----:B----4-:R-:W-:Y:S01]  /*b12e0*/  STL.64 [R1+0x4e38], R14 ;  /* 0x004e380e01007387 */ /* 0x010fe20000100a00 */
[----:B---3--:R1:W-:Y:S03]  /*b12f0*/  STL.64 [R1+0x4e30], R12 ;  /* 0x004e300c01007387 */ /* 0x0083e60000100a00 */
[----:B-1----:R-:W2:Y:S01]  /*b1300*/  LDL.LU R12, [R1+0x330] ;  /* 0x00033000010c7983 */ /* 0x002ea20000300800 */
[----:B------:R-:W2:Y:S02]  /*b1310*/  LDL.LU R13, [R1+0x334] ;  /* 0x00033400010d7983 */ /* 0x000ea40000300800 */
[----:B------:R-:W2:Y:S02]  /*b1320*/  LDL.LU R14, [R1+0x338] ;  /* 0x00033800010e7983 */ /* 0x000ea40000300800 */
[----:B------:R-:W2:Y:S01]  /*b1330*/  LDL.LU R15, [R1+0x33c] ;  /* 0x00033c00010f7983 */ /* 0x000ea20000300800 */
[----:B------:R-:W-:Y:S01]  /*b1340*/  STL.64 [R1+0x4e10], R16 ;  /* 0x004e101001007387 */ /* 0x000fe20000100a00 */
[----:B0-----:R-:W-:Y:S02]  /*b1350*/  STL.64 [R1+0x4cd8], R22 ;  /* 0x004cd81601007387 */ /* 0x001fe40000100a00 */
[----:B------:R0:W-:Y:S02]  /*b1360*/  STL.64 [R1+0x4cd0], R20 ;  /* 0x004cd01401007387 */ /* 0x0001e40000100a00 */
[----:B0-----:R-:W3:Y:S01]  /*b1370*/  LDL.LU.64 R20, [R1+0xd0] ;  /* 0x0000d00001147983 */ /* 0x001ee20000300a00 */
[----:B------:R-:W4:Y:S03]  /*b1380*/  LDL.LU.64 R24, [R1+0x4e60] ;  /* 0x004e600001187983 */ /* 0x000f260000300a00 */
[----:B------:R-:W-:Y:S02]  /*b1390*/  STL.64 [R1+0x350], R4 ;  /* 0x0003500401007387 */ /* 0x000fe40000100a00 */
[----:B------:R0:W-:Y:S02]  /*b13a0*/  STL.64 [R1+0x358], R6 ;  /* 0x0003580601007387 */ /* 0x0001e40000100a00 */
[----:B0-----:R-:W4:Y:S01]  /*b13b0*/  LDL.LU.64 R6, [R1+0x4e58] ;  /* 0x004e580001067983 */ /* 0x001f220000300a00 */
[----:B------:R-:W4:Y:S02]  /*b13c0*/  LDL.LU.64 R4, [R1+0x4e50] ;  /* 0x004e500001047983 */ /* 0x000f240000300a00 */
[----:B----4-:R-:W-:Y:S01]  /*b13d0*/  HMMA.16816.F32 R24, R8, R24, R4 ;  /* 0x000000180818723c */ /* 0x010fe20000001804 */
[----:B------:R-:W4:Y:S01]  /*b13e0*/  LDL.LU.64 R6, [R1+0x4e48] ;  /* 0x004e480001067983 */ /* 0x000f220000300a00 */
[----:B------:R-:W2:Y:S02]  /*b13f0*/  LDL.LU.64 R4, [R1+0x4e40] ;  /* 0x004e400001047983 */ /* 0x000ea40000300a00 */
[----:B------:R-:W-:Y:S11]  /*b1400*/  IMAD.MOV.U32 R16, RZ, RZ, R18 ;  /* 0x000000ffff107224 */ /* 0x000ff600078e0012 */
[----:B------:R-:W-:Y:S08]  /*b1410*/  @!UPT UIADD3 URZ, URZ, URZ, URZ ;  /* 0x0000003f3f3ff290 */ /* 0x000ff0000fffe03f */
[----:B------:R-:W-:Y:S01]  /*b1420*/  STL.64 [R1+0x340], R24 ;  /* 0x0003401801007387 */ /* 0x000fe20000100a00 */
[----:B------:R-:W-:Y:S02]  /*b1430*/  STL.64 [R1+0x348], R26 ;  /* 0x0003481a01007387 */ /* 0x000fe40000100a00 */
[----:B----4-:R-:W-:-:S05]  /*b1440*/  IMAD.MOV.U32 R17, RZ, RZ, R7 ;  /* 0x000000ffff117224 */ /* 0x010fca00078e0007 */
[----:B------:R0:W-:Y:S04]  /*b1450*/  STL.64 [R1+0x4e20], R16 ;  /* 0x004e201001007387 */ /* 0x0001e80000100a00 */
[----:B0-----:R-:W4:Y:S01]  /*b1460*/  LDL.LU R16, [R1+0x310] ;  /* 0x0003100001107983 */ /* 0x001f220000300800 */
[----:B------:R-:W4:Y:S02]  /*b1470*/  LDL.LU R17, [R1+0x314] ;  /* 0x0003140001117983 */ /* 0x000f240000300800 */
[----:B------:R-:W4:Y:S02]  /*b1480*/  LDL.LU R18, [R1+0x318] ;  /* 0x0003180001127983 */ /* 0x000f240000300800 */
[----:B------:R-:W4:Y:S01]  /*b1490*/  LDL.LU R19, [R1+0x31c] ;  /* 0x00031c0001137983 */ /* 0x000f220000300800 */
[----:B------:R-:W3:Y:S01]  /*b14a0*/  LDL.LU.64 R24, [R1] ;  /* 0x0000000001187983 */ /* 0x000ee20000300a00 */
[----:B--2---:R-:W-:Y:S01]  /*b14b0*/  HMMA.16816.F32 R12, R8, R4, R12 ;  /* 0x00000004080c723c */ /* 0x004fe2000000180c */
[----:B------:R-:W-:-:S02]  /*b14c0*/  IMAD.MOV.U32 R28, RZ, RZ, R4 ;  /* 0x000000ffff1c7224 */ /* 0x000fc400078e0004 */
[----:B------:R-:W-:Y:S01]  /*b14d0*/  IMAD.MOV.U32 R23, RZ, RZ, R5 ;  /* 0x000000ffff177224 */ /* 0x000fe200078e0005 */
[----:B---3--:R-:W-:Y:S11]  /*b14e0*/  STL.64 [R1+0x4da8], R24 ;  /* 0x004da81801007387 */ /* 0x008ff60000100a00 */
[----:B------:R-:W-:Y:S08]  /*b14f0*/  @!UPT UIADD3 URZ, URZ, URZ, URZ ;  /* 0x0000003f3f3ff290 */ /* 0x000ff0000fffe03f */
[----:B------:R-:W-:Y:S02]  /*b1500*/  STL.64 [R1+0x330], R12 ;  /* 0x0003300c01007387 */ /* 0x000fe40000100a00 */
[----:B------:R0:W-:Y:S02]  /*b1510*/  STL.64 [R1+0x338], R14 ;  /* 0x0003380e01007387 */ /* 0x0001e40000100a00 */
[----:B0-----:R-:W2:Y:S01]  /*b1520*/  LDL.LU.64 R14, [R1+0x4e38] ;  /* 0x004e3800010e7983 */ /* 0x001ea20000300a00 */
[----:B------:R-:W2:Y:S02]  /*b1530*/  LDL.LU.64 R12, [R1+0x4e30] ;  /* 0x004e3000010c7983 */ /* 0x000ea40000300a00 */
[----:B------:R-:W2:Y:S02]  /*b1540*/  LDL.LU.64 R4, [R1+0x4e28] ;  /* 0x004e280001047983 */ /* 0x000ea40000300a00 */
[----:B------:R-:W-:Y:S01]  /*b1550*/  IMAD.MOV.U32 R24, RZ, RZ, R6 ;  /* 0x000000ffff187224 */ /* 0x000fe200078e0006 */
[----:B------:R-:W-:Y:S01]  /*b1560*/  STL [R1+0x4df0], R23 ;  /* 0x004df01701007387 */ /* 0x000fe20000100800 */
[----:B------:R0:W-:Y:S03]  /*b1570*/  STL.64 [R1+0x4de8], R20 ;  /* 0x004de81401007387 */ /* 0x0001e60000100a00 */
[----:B0-----:R-:W3:Y:S01]  /*b1580*/  LDL.LU R20, [R1+0x2d0] ;  /* 0x0002d00001147983 */ /* 0x001ee20000300800 */
[----:B--2---:R-:W-:Y:S11]  /*b1590*/  HMMA.16816.F32 R4, R8, R4, R12 ;  /* 0x000000040804723c */ /* 0x004ff6000000180c */
[----:B------:R-:W-:Y:S11]  /*b15a0*/  @!UPT UIADD3 URZ, URZ, URZ, URZ ;  /* 0x0000003f3f3ff290 */ /* 0x000ff6000fffe03f */
[----:B------:R-:W-:Y:S01]  /*b15b0*/  @!UPT UIADD3 URZ, URZ, URZ, URZ ;  /* 0x0000003f3f3ff290 */ /* 0x000fe2000fffe03f */
[----:B------:R0:W-:Y:S01]  /*b15c0*/  STL.64 [R1+0x320], R4 ;  /* 0x0003200401007387 */ /* 0x0001e20000100a00 */
[----:B------:R-:W-:Y:S02]  /*b15d0*/  STL.64 [R1+0x328], R6 ;  /* 0x0003280601007387 */ /* 0x000fe40000100a00 */
[----:B------:R-:W3:Y:S02]  /*b15e0*/  LDL.LU R21, [R1+0x2d4] ;  /* 0x0002d40001157983 */ /* 0x000ee40000300800 */
[----:B------:R-:W2:Y:S01]  /*b15f0*/  LDL.LU R22, [R1+0x2d8] ;  /* 0x0002d80001167983 */ /* 0x000ea20000300800 */
[----:B------:R-:W2:Y:S01]  /*b1600*/  LDL.LU R23, [R1+0x2dc] ;  /* 0x0002dc0001177983 */ /* 0x000ea20000300800 */
[----:B------:R-:W-:Y:S02]  /*b1610*/  IMAD.MOV.U32 R25, RZ, RZ, R3 ;  /* 0x000000ffff197224 */ /* 0x000fe400078e0003 */
[----:B0-----:R-:W-:Y:S02]  /*b1620*/  IMAD.MOV.U32 R4, RZ, RZ, R2 ;  /* 0x000000ffff047224 */ /* 0x001fe400078e0002 */
[----:B------:R-:W-:-:S03]  /*b1630*/  IMAD.MOV.U32 R5, RZ, RZ, R0 ;  /* 0x000000ffff057224 */ /* 0x000fc600078e0000 */
[C---:B----4-:R-:W-:Y:S01]  /*b1640*/  HMMA.16816.F32 R24, R8.reuse, R24, R16 ;  /* 0x000000180818723c */ /* 0x050fe20000001810 */
[----:B--2---:R-:W-:Y:S01]  /*b1650*/  STL.64 [R1+0x4e08], R22 ;  /* 0x004e081601007387 */ /* 0x004fe20000100a00 */
[----:B---3--:R-:W-:Y:S02]  /*b1660*/  STL.64 [R1+0x4e00], R20 ;  /* 0x004e001401007387 */ /* 0x008fe40000100a00 */
[----:B------:R0:W-:Y:S02]  /*b1670*/  STL.64 [R1+0x4e18], R4 ;  /* 0x004e180401007387 */ /* 0x0001e40000100a00 */
        /* <DEDUP_REMOVED lines=12> */
[----:B------:R-:W2:Y:S01]  /*b1740*/  LDL.LU.64 R16, [R1+0x4e20] ;  /* 0x004e200001107983 */ /* 0x000ea20000300a00 */
[----:B------:R0:W-:Y:S02]  /*b1750*/  STL.64 [R1+0x310], R24 ;  /* 0x0003101801007387 */ /* 0x0001e40000100a00 */
[----:B------:R-:W-:Y:S01]  /*b1760*/  STL.64 [R1+0x318], R26 ;  /* 0x0003181a01007387 */ /* 0x000fe20000100a00 */
[----:B0-----:R-:W3:Y:S01]  /*b1770*/  LDL.LU.64 R24, [R1+0x10] ;  /* 0x0000100001187983 */ /* 0x001ee20000300a00 */
[C---:B--2---:R-:W-:Y:S03]  /*b1780*/  HMMA.16816.F32 R16, R8.reuse, R16, R4 ;  /* 0x000000100810723c */ /* 0x044fe60000001804 */
[----:B---3--:R0:W-:Y:S04]  /*b1790*/  STL.64 [R1+0x4dc0], R24 ;  /* 0x004dc01801007387 */ /* 0x0081e80000100a00 */
[----:B0-----:R-:W2:Y:S01]  /*b17a0*/  LDL.LU R24, [R1+0x2f0] ;  /* 0x0002f00001187983 */ /* 0x001ea20000300800 */
[----:B------:R-:W2:Y:S02]  /*b17b0*/  LDL.LU R25, [R1+0x2f4] ;  /* 0x0002f40001197983 */ /* 0x000ea40000300800 */
[----:B------:R-:W2:Y:S02]  /*b17c0*/  LDL.LU R26, [R1+0x2f8] ;  /* 0x0002f800011a7983 */ /* 0x000ea40000300800 */
[----:B------:R-:W2:Y:S01]  /*b17d0*/  LDL.LU R27, [R1+0x2fc] ;  /* 0x0002fc00011b7983 */ /* 0x000ea20000300800 */
[----:B------:R-:W3:Y:S10]  /*b17e0*/  LDL.LU.64 R4, [R1+0x4e18] ;  /* 0x004e180001047983 */ /* 0x000ef40000300a00 */
[----:B------:R0:W-:Y:S02]  /*b17f0*/  STL.64 [R1+0x300], R16 ;  /* 0x0003001001007387 */ /* 0x0001e40000100a00 */
[----:B------:R2:W-:Y:S01]  /*b1800*/  STL.64 [R1+0x308], R18 ;  /* 0x0003081201007387 */ /* 0x0005e20000100a00 */
        /* <DEDUP_REMOVED lines=31> */
[----:B------:R0:W-:Y:S02]  /*b1a00*/  STL.64 [R1+0x2e0], R4 ;  /* 0x0002e00401007387 */ /* 0x0001e40000100a00 */
[----:B------:R3:W-:Y:S01]  /*b1a10*/  STL.64 [R1+0x2e8], R6 ;  /* 0x0002e80601007387 */ /* 0x0007e20000100a00 */
[----:B0-----:R-:W3:Y:S02]  /*b1a20*/  LDL.LU.64 R4, [R1+0x4df8] ;  /* 0x004df80001047983 */ /* 0x001ee40000300a00 */
[C---:B---3--:R-:W-:Y:S02]  /*b1a30*/  HMMA.16816.F32 R4, R8.reuse, R4, R20 ;  /* 0x000000040804723c */ /* 0x048fe40000001814 */
[----:B------:R-:W3:Y:S01]  /*b1a40*/  LDL.LU R23, [R1+0x4df0] ;  /* 0x004df00001177983 */ /* 0x000ee20000300800 */
[----:B------:R-:W4:Y:S11]  /*b1a50*/  LDL.LU.64 R20, [R1+0x4de8] ;  /* 0x004de80001147983 */ /* 0x000f360000300a00 */
[----:B------:R-:W-:Y:S09]  /*b1a60*/  @!UPT UIADD3 URZ, URZ, URZ, URZ ;  /* 0x0000003f3f3ff290 */ /* 0x000ff2000fffe03f */
[----:B------:R-:W-:Y:S01]  /*b1a70*/  STL.64 [R1+0x2d0], R4 ;  /* 0x0002d00401007387 */ /* 0x000fe20000100a00 */
[----:B------:R0:W-:Y:S03]  /*b1a80*/  STL.64 [R1+0x2d8], R6 ;  /* 0x0002d80601007387 */ /* 0x0001e60000100a00 */
[----:B0-----:R-:W2:Y:S01]  /*b1a90*/  LDL.LU.64 R6, [R1+0x4de0] ;  /* 0x004de00001067983 */ /* 0x001ea20000300a00 */
[----:B------:R-:W2:Y:S01]  /*b1aa0*/  LDL.LU.64 R4, [R1+0x4dd8] ;  /* 0x004dd80001047983 */ /* 0x000ea20000300a00 */
[----:B----4-:R-:W-:Y:S02]  /*b1ab0*/  HMMA.16816.F32 R8, R8, R20, R12 ;  /* 0x000000140808723c */ /* 0x010fe4000000180c */
[----:B------:R-:W4:Y:S11]  /*b1ac0*/  LDL.LU R12, [R1+0x1e0] ;  /* 0x0001e000010c7983 */ /* 0x000f360000300800 */
[----:B------:R-:W-:Y:S10]  /*b1ad0*/  @!UPT UIADD3 URZ, URZ, URZ, URZ ;  /* 0x0000003f3f3ff290 */ /* 0x000ff4000fffe03f */
[----:B------:R0:W-:Y:S01]  /*b1ae0*/  STL.64 [R1+0x230], R8 ;  /* 0x0002300801007387 */ /* 0x0001e20000100a00 */
[----:B------:R-:W-:Y:S02]  /*b1af0*/  STL.64 [R1+0x238], R10 ;  /* 0x0002380a01007387 */ /* 0x000fe40000100a00 */
[----:B------:R-:W4:Y:S02]  /*b1b00*/  LDL.LU R13, [R1+0x1e4] ;  /* 0x0001e400010d7983 */ /* 0x000f240000300800 */
[----:B------:R-:W4:Y:S01]  /*b1b10*/  LDL.LU R14, [R1+0x1e8] ;  /* 0x0001e800010e7983 */ /* 0x000f220000300800 */
[----:B------:R-:W4:Y:S04]  /*b1b20*/  LDL.LU R15, [R1+0x1ec] ;  /* 0x0001ec00010f7983 */ /* 0x000f280000300800 */
[----:B0-----:R-:W3:Y:S01]  /*b1b30*/  LDL.LU.64 R8, [R1+0x30] ;  /* 0x0000300001087983 */ /* 0x001ee20000300a00 */
[----:B--2---:R-:W-:Y:S01]  /*b1b40*/  HMMA.16816.F32 R16, R4, R24, R16 ;  /* 0x000000180410723c */ /* 0x004fe20000001810 */
[----:B------:R-:W-:-:S02]  /*b1b50*/  IMAD.MOV.U32 R2, RZ, RZ, R24 ;  /* 0x000000ffff027224 */ /* 0x000fc400078e0018 */
[----:B------:R-:W-:Y:S01]  /*b1b60*/  IMAD.MOV.U32 R0, RZ, RZ, R25 ;  /* 0x000000ffff007224 */ /* 0x000fe200078e0019 */
[----:B---3--:R0:W-:Y:S04]  /*b1b70*/  STL.64 [R1+0x4d68], R8 ;  /* 0x004d680801007387 */ /* 0x0081e80000100a00 */
[----:B0-----:R-:W2:Y:S01]  /*b1b80*/  LDL.LU R8, [R1+0x1d0] ;  /* 0x0001d00001087983 */ /* 0x001ea20000300800 */
[----:B------:R-:W2:Y:S02]  /*b1b90*/  LDL.LU R9, [R1+0x1d4] ;  /* 0x0001d40001097983 */ /* 0x000ea40000300800 */
[----:B------:R-:W2:Y:S02]  /*b1ba0*/  LDL.LU R10, [R1+0x1d8] ;  /* 0x0001d800010a7983 */ /* 0x000ea40000300800 */
[----:B------:R-:W2:Y:S01]  /*b1bb0*/  LDL.LU R11, [R1+0x1dc] ;  /* 0x0001dc00010b7983 */ /* 0x000ea20000300800 */
[----:B------:R-:W3:Y:S01]  /*b1bc0*/  LDL R29, [R1+0x9c4] ;  /* 0x0009c400011d7983 */ /* 0x000ee20000100800 */
[----:B------:R-:W-:Y:S08]  /*b1bd0*/  STL.64 [R1+0x4ce8], R20 ;  /* 0x004ce81401007387 */ /* 0x000ff00000100a00 */
[----:B------:R-:W-:Y:S02]  /*b1be0*/  STL.64 [R1+0x220], R16 ;  /* 0x0002201001007387 */ /* 0x000fe40000100a00 */
[----:B------:R0:W-:Y:S02]  /*b1bf0*/  STL.64 [R1+0x228], R18 ;  /* 0x0002281201007387 */ /* 0x0001e40000100a00 */
        /* <DEDUP_REMOVED lines=32> */
[----:B------:R-:W-:Y:S03]  /*b1e00*/  STL.64 [R1+0x1f8], R18 ;  /* 0x0001f81201007387 */ /* 0x000fe60000100a00 */
[----:B0-----:R-:W4:Y:S01]  /*b1e10*/  LDL.LU.64 R16, [R1+0x4d80] ;  /* 0x004d800001107983 */ /* 0x001f220000300a00 */
[----:B------:R-:W-:Y:S02]  /*b1e20*/  STL.64 [R1+0x4c88], R26 ;  /* 0x004c881a01007387 */ /* 0x000fe40000100a00 */
[----:B------:R0:W-:Y:S02]  /*b1e30*/  STL.64 [R1+0x4c80], R24 ;  /* 0x004c801801007387 */ /* 0x0001e40000100a00 */
[----:B0-----:R-:W2:Y:S01]  /*b1e40*/  LDL.LU R24, [R1+0x1a0] ;  /* 0x0001a00001187983 */ /* 0x001ea20000300800 */
[----:B------:R-:W2:Y:S02]  /*b1e50*/  LDL.LU R25, [R1+0x1a4] ;  /* 0x0001a40001197983 */ /* 0x000ea40000300800 */
[----:B------:R-:W2:Y:S02]  /*b1e60*/  LDL.LU R26, [R1+0x1a8] ;  /* 0x0001a800011a7983 */ /* 0x000ea40000300800 */
[----:B------:R-:W2:Y:S01]  /*b1e70*/  LDL.LU R27, [R1+0x1ac] ;  /* 0x0001ac00011b7983 */ /* 0x000ea20000300800 */
        /* <DEDUP_REMOVED lines=10> */
[----:B------:R0:W-:Y:S01]  /*b1f20*/  STL.64 [R1+0x1d0], R8 ;  /* 0x0001d00801007387 */ /* 0x0001e20000100a00 */
[----:B------:R-:W-:Y:S03]  /*b1f30*/  STL.64 [R1+0x1d8], R10 ;  /* 0x0001d80a01007387 */ /* 0x000fe60000100a00 */
[----:B0-----:R-:W3:Y:S01]  /*b1f40*/  LDL.LU.64 R8, [R1+0x4d68] ;  /* 0x004d680001087983 */ /* 0x001ee20000300a00 */
[----:B----4-:R-:W-:Y:S02]  /*b1f50*/  STL.64 [R1+0x4c68], R14 ;  /* 0x004c680e01007387 */ /* 0x010fe40000100a00 */
[----:B------:R0:W-:Y:S02]  /*b1f60*/  STL.64 [R1+0x4c60], R12 ;  /* 0x004c600c01007387 */ /* 0x0001e40000100a00 */
[----:B0-----:R-:W2:Y:S01]  /*b1f70*/  LDL.LU.64 R12, [R1+0x150] ;  /* 0x00015000010c7983 */ /* 0x001ea20000300a00 */
[----:B---3--:R-:W-:Y:S01]  /*b1f80*/  HMMA.16816.F32 R20, R4, R8, R20 ;  /* 0x000000080414723c */ /* 0x008fe20000001814 */
[----:B------:R-:W-:-:S02]  /*b1f90*/  IMAD.MOV.U32 R18, RZ, RZ, R9 ;  /* 0x000000ffff127224 */ /* 0x000fc400078e0009 */
[----:B------:R-:W-:Y:S02]  /*b1fa0*/  IMAD.MOV.U32 R19, RZ, RZ, R8 ;  /* 0x000000ffff137224 */ /* 0x000fe400078e0008 */
[----:B------:R-:W0:Y:S11]  /*b1fb0*/  LDSM.16.MT88.4 R8, [R29+0x46800] ;  /* 0x046800001d08783b */ /* 0x000e360000004200 */
[----:B------:R-:W-:Y:S07]  /*b1fc0*/  @!UPT UIADD3 URZ, URZ, URZ, URZ ;  /* 0x0000003f3f3ff290 */ /* 0x000fee000fffe03f */
[----:B------:R-:W-:Y:S01]  /*b1fd0*/  STL.64 [R1+0x1c0], R20 ;  /* 0x0001c01401007387 */ /* 0x000fe20000100a00 */
[----:B------:R1:W-:Y:S03]  /*b1fe0*/  STL.64 [R1+0x1c8], R22 ;  /* 0x0001c81601007387 */ /* 0x0003e60000100a00 */
[----:B-1----:R-:W3:Y:S01]  /*b1ff0*/  LDL.LU.64 R22, [R1+0x4d60] ;  /* 0x004d600001167983 */ /* 0x002ee20000300a00 */
[----:B------:R-:W4:Y:S02]  /*b2000*/  LDL.LU.64 R20, [R1+0x4d58] ;  /* 0x004d580001147983 */ /* 0x000f240000300a00 */
[----:B------:R-:W-:Y:S02]  /*b2010*/  STL [R1+0x4c48], R18 ;  /* 0x004c481201007387 */ /* 0x000fe40000100800 */
[----:B------:R-:W-:Y:S01]  /*b2020*/  STL [R1+0x4c44], R19 ;  /* 0x004c441301007387 */ /* 0x000fe20000100800 */
[----:B------:R1:W-:Y:S04]  /*b2030*/  STL.64 [R1+0x4d40], R16 ;  /* 0x004d401001007387 */ /* 0x0003e80000100a00 */
[----:B-1----:R-:W4:Y:S01]  /*b2040*/  LDL.LU R16, [R1+0x1b0] ;  /* 0x0001b00001107983 */ /* 0x002f220000300800 */
[----:B------:R-:W4:Y:S02]  /*b2050*/  LDL.LU R17, [R1+0x1b4] ;  /* 0x0001b40001117983 */ /* 0x000f240000300800 */
[----:B------:R-:W4:Y:S02]  /*b2060*/  LDL.LU R18, [R1+0x1b8] ;  /* 0x0001b80001127983 */ /* 0x000f240000300800 */
[----:B------:R-:W4:Y:S01]  /*b2070*/  LDL.LU R19, [R1+0x1bc] ;  /* 0x0001bc0001137983 */ /* 0x000f220000300800 */
[----:B0-----:R-:W-:Y:S01]  /*b2080*/  STL.64 [R1+0x4b80], R10 ;  /* 0x004b800a01007387 */ /* 0x001fe20000100a00 */
[----:B------:R0:W-:Y:S02]  /*b2090*/  STL.64 [R1+0x4b78], R8 ;  /* 0x004b780801007387 */ /* 0x0001e40000100a00 */
[----:B0-----:R-:W-:-:S02]  /*b20a0*/  IMAD.MOV.U32 R8, RZ, RZ, R28 ;  /* 0x000000ffff087224 */ /* 0x001fc400078e001c */
[----:B--2---:R-:W-:Y:S02]  /*b20b0*/  IMAD.MOV.U32 R10, RZ, RZ, R13 ;  /* 0x000000ffff0a7224 */ /* 0x004fe400078e000d */
[----:B------:R-:W-:Y:S02]  /*b20c0*/  IMAD.MOV.U32 R11, RZ, RZ, R12 ;  /* 0x000000ffff0b7224 */ /* 0x000fe400078e000c */
[----:B---3--:R-:W-:Y:S01]  /*b20d0*/  IMAD.MOV.U32 R9, RZ, RZ, R23 ;  /* 0x000000ffff097224 */ /* 0x008fe200078e0017 */
[C---:B----4-:R-:W-:Y:S11]  /*b20e0*/  HMMA.16816.F32 R16, R4.reuse, R12, R16 ;  /* 0x0000000c0410723c */ /* 0x050ff60000001810 */
[----:B------:R-:W-:Y:S11]  /*b20f0*/  @!UPT UIADD3 URZ, URZ, URZ, URZ ;  /* 0x0000003f3f3ff290 */ /* 0x000ff6000fffe03f */
[----:B------:R-:W-:Y:S01]  /*b2100*/  @!UPT UIADD3 URZ, URZ, URZ, URZ ;  /* 0x0000003f3f3ff290 */ /* 0x000fe2000fffe03f */
[----:B------:R-:W-:Y:S01]  /*b2110*/  STL.64 [R1+0x1b0], R16 ;  /* 0x0001b01001007387 */ /* 0x000fe20000100a00 */
[----:B------:R0:W-:Y:S02]  /*b2120*/  STL.64 [R1+0x1b8], R18 ;  /* 0x0001b81201007387 */ /* 0x0001e40000100a00 */
[----:B0-----:R-:W-:Y:S01]  /*b2130*/  HMMA.16816.F32 R16, R4, R8, R24 ;  /* 0x000000080410723c */ /* 0x001fe20000001818 */
[----:B------:R-:W-:Y:S01]  /*b2140*/  STL [R1+0x4c50], R10 ;  /* 0x004c500a01007387 */ /* 0x000fe20000100800 */
[----:B------:R-:W-:Y:S02]  /*b2150*/  STL [R1+0x4c4c], R11 ;  /* 0x004c4c0b01007387 */ /* 0x000fe40000100800 */
[----:B------:R-:W2:Y:S11]  /*b2160*/  LDL.LU R12, [R1+0x4f0] ;  /* 0x0004f000010c7983 */ /* 0x000eb60000300800 */
[----:B------:R-:W-:Y:S08]  /*b2170*/  @!UPT UIADD3 URZ, URZ, URZ, URZ ;  /* 0x0000003f3f3ff290 */ /* 0x000ff0000fffe03f */
[----:B------:R-:W-:Y:S01]  /*b2180*/  STL.64 [R1+0x1a0], R16 ;  /* 0x0001a01001007387 */ /* 0x000fe20000100a00 */
[----:B------:R-:W-:Y:S02]  /*b2190*/  STL.64 [R1+0x1a8], R18 ;  /* 0x0001a81201007387 */ /* 0x000fe40000100a00 */
[----:B------:R-:W2:Y:S02]  /*b21a0*/  LDL.LU R13, [R1+0x4f4] ;  /* 0x0004f400010d7983 */ /* 0x000ea40000300800 */
[----:B------:R-:W3:Y:S01]  /*b21b0*/  LDL.LU R14, [R1+0x4f8] ;  /* 0x0004f800010e7983 */ /* 0x000ee20000300800 */
[----:B------:R-:W3:Y:S01]  /*b21c0*/  LDL.LU R15, [R1+0x4fc] ;  /* 0x0004fc00010f7983 */ /* 0x000ee20000300800 */
[----:B------:R-:W-:Y:S02]  /*b21d0*/  IMAD.MOV.U32 R24, RZ, RZ, R22 ;  /* 0x000000ffff187224 */ /* 0x000fe400078e0016 */
        /* <DEDUP_REMOVED lines=17> */
[----:B------:R-:W4:Y:S01]  /*b22f0*/  LDL.LU.64 R20, [R1+0xe0] ;  /* 0x0000e00001147983 */ /* 0x000f220000300a00 */
[----:B------:R-:W-:-:S02]  /*b2300*/  IMAD.MOV.U32 R24, RZ, RZ, R2 ;  /* 0x000000ffff187224 */ /* 0x000fc400078e0002 */
[----:B------:R-:W-:Y:S01]  /*b2310*/  IMAD.MOV.U32 R25, RZ, RZ, R0 ;  /* 0x000000ffff197224 */ /* 0x000fe200078e0000 */
[----:B----4-:R-:W-:Y:S04]  /*b2320*/  STL.64 [R1+0x4d00], R20 ;  /* 0x004d001401007387 */ /* 0x010fe80000100a00 */
[----:B------:R0:W-:Y:S02]  /*b2330*/  STL.64 [R1+0x4ce0], R24 ;  /* 0x004ce01801007387 */ /* 0x0001e40000100a00 */
[----:B0-----:R-:W4:Y:S01]  /*b2340*/  LDL.LU R24, [R1+0x540] ;  /* 0x0005400001187983 */ /* 0x001f220000300800 */
[----:B------:R-:W4:Y:S02]  /*b2350*/  LDL.LU R25, [R1+0x544] ;  /* 0x0005440001197983 */ /* 0x000f240000300800 */
[----:B------:R-:W2:Y:S02]  /*b2360*/  LDL.LU R26, [R1+0x548] ;  /* 0x00054800011a7983 */ /* 0x000ea40000300800 */
[----:B------:R-:W2:Y:S01]  /*b2370*/  LDL.LU R27, [R1+0x54c] ;  /* 0x00054c00011b7983 */ /* 0x000ea20000300800 */
[----:B------:R-:W2:Y:S04]  /*b2380*/  LDL.64 R20, [R1+0xf0] ;  /* 0x0000f00001147983 */ /* 0x000ea80000100a00 */
        /* <DEDUP_REMOVED lines=12> */
[----:B------:R0:W-:Y:S03]  /*b2450*/  STL.64 [R1+0x4d48], R16 ;  /* 0x004d481001007387 */ /* 0x0001e60000100a00 */
[----:B0-----:R-:W2:Y:S01]  /*b2460*/  LDL.LU.64 R16, [R1+0x130] ;  /* 0x0001300001107983 */ /* 0x001ea20000300a00 */
[----:B------:R-:W2:Y:S03]  /*b2470*/  LDL.LU.64 R20, [R1+0x100] ;  /* 0x0001000001147983 */ /* 0x000ea60000300a00 */
[----:B--2---:R0:W-:Y:S04]  /*b2480*/  STL.64 [R1+0x4d30], R20 ;  /* 0x004d301401007387 */ /* 0x0041e80000100a00 */
[----:B0-----:R-:W2:Y:S04]  /*b2490*/  LDL.LU.64 R20, [R1+0x110] ;  /* 0x0001100001147983 */ /* 0x001ea80000300a00 */
[----:B--2---:R0:W-:Y:S04]  /*b24a0*/  STL.64 [R1+0x4d38], R20 ;  /* 0x004d381401007387 */ /* 0x0041e80000100a00 */
[----:B0-----:R-:W2:Y:S01]  /*b24b0*/  LDL.LU.64 R20, [R1+0x120] ;  /* 0x0001200001147983 */ /* 0x001ea20000300a00 */
        /* <DEDUP_REMOVED lines=24> */
[----:B------:R0:W-:Y:S04]  /*b2640*/  STL.64 [R1+0x4c08], R8 ;  /* 0x004c080801007387 */ /* 0x0001e80000100a00 */
[----:B0-----:R-:W4:Y:S01]  /*b2650*/  LDL.LU R8, [R1+0x190] ;  /* 0x0001900001087983 */ /* 0x001f220000300800 */
[----:B------:R-:W4:Y:S02]  /*b2660*/  LDL.LU R9, [R1+0x194] ;  /* 0x0001940001097983 */ /* 0x000f240000300800 */
[----:B------:R-:W4:Y:S02]  /*b2670*/  LDL.LU R10, [R1+0x198] ;  /* 0x00019800010a7983 */ /* 0x000f240000300800 */
[----:B------:R-:W4:Y:S02]  /*b2680*/  LDL.LU R11, [R1+0x19c] ;  /* 0x00019c00010b7983 */ /* 0x000f240000300800 */
[C---:B----4-:R-:W-:Y:S11]  /*b2690*/  HMMA.16816.F32 R8, R4.reuse, R16, R8 ;  /* 0x000000100408723c */ /* 0x050ff60000001808 */
[----:B------:R-:W-:Y:S11]  /*b26a0*/  @!UPT UIADD3 URZ, URZ, URZ, URZ ;  /* 0x0000003f3f3ff290 */ /* 0x000ff6000fffe03f */
[----:B------:R-:W-:Y:S01]  /*b26b0*/  @!UPT UIADD3 URZ, URZ, URZ, URZ ;  /* 0x0000003f3f3ff290 */ /* 0x000fe2000fffe03f */
[----:B------:R0:W-:Y:S01]  /*b26c0*/  STL.64 [R1+0x190], R8 ;  /* 0x0001900801007387 */ /* 0x0001e20000100a00 */
[----:B------:R-:W-:Y:S02]  /*b26d0*/  STL.64 [R1+0x198], R10 ;  /* 0x0001980a01007387 */ /* 0x000fe40000100a00 */
[----:B------:R-:W4:Y:S02]  /*b26e0*/  LDL.LU.64 R18, [R1+0x4d50] ;  /* 0x004d500001127983 */ /* 0x000f240000300a00 */
[----:B0-----:R-:W-:Y:S02]  /*b26f0*/  IMAD.MOV.U32 R9, RZ, RZ, R16 ;  /* 0x000000ffff097224 */ /* 0x001fe400078e0010 */
[----:B------:R-:W-:Y:S02]  /*b2700*/  IMAD.MOV.U32 R8, RZ, RZ, R17 ;  /* 0x000000ffff087224 */ /* 0x000fe400078e0011 */
[----:B------:R-:W4:Y:S03]  /*b2710*/  LDL.LU.64 R16, [R1+0x4d48] ;  /* 0x004d480001107983 */ /* 0x000f260000300a00 */
[----:B------:R0:W-:Y:S02]  /*b2720*/  STL [R1+0x4c58], R8 ;  /* 0x004c580801007387 */ /* 0x0001e40000100800 */
[----:B------:R1:W-:Y:S01]  /*b2730*/  STL [R1+0x4c54], R9 ;  /* 0x004c540901007387 */ /* 0x0003e20000100800 */
[----:B0-----:R-:W2:Y:S01]  /*b2740*/  LDL.LU R8, [R1+0x170] ;  /* 0x0001700001087983 */ /* 0x001ea20000300800 */
[----:B-1----:R-:W2:Y:S02]  /*b2750*/  LDL.LU R9, [R1+0x174] ;  /* 0x0001740001097983 */ /* 0x002ea40000300800 */
[----:B------:R-:W2:Y:S02]  /*b2760*/  LDL.LU R10, [R1+0x178] ;  /* 0x00017800010a7983 */ /* 0x000ea40000300800 */
[----:B------:R-:W2:Y:S01]  /*b2770*/  LDL.LU R11, [R1+0x17c] ;  /* 0x00017c00010b7983 */ /* 0x000ea20000300800 */
        /* <DEDUP_REMOVED lines=8> */
[----:B------:R-:W2:Y:S02]  /*b2800*/  LDL.LU.64 R20, [R1+0x4d38] ;  /* 0x004d380001147983 */ /* 0x000ea40000300a00 */
[C---:B--2---:R-:W-:Y:S11]  /*b2810*/  HMMA.16816.F32 R8, R4.reuse, R20, R8 ;  /* 0x000000140408723c */ /* 0x044ff60000001808 */
        /* <DEDUP_REMOVED lines=38> */
[----:B------:R0:W-:Y:S01]  /*b2a80*/  STL.64 [R1+0xa0], R4 ;  /* 0x0000a00401007387 */ /* 0x0001e20000100a00 */
[----:B------:R1:W-:Y:S02]  /*b2a90*/  STL.64 [R1+0xa8], R6 ;  /* 0x0000a80601007387 */ /* 0x0003e40000100a00 */
[----:B------:R-:W3:Y:S02]  /*b2aa0*/  LDL.LU.64 R22, [R1+0x4cd8] ;  /* 0x004cd80001167983 */ /* 0x000ee40000300a00 */
[----:B------:R-:W3:Y:S01]  /*b2ab0*/  LDL.LU.64 R20, [R1+0x4cd0] ;  /* 0x004cd00001147983 */ /* 0x000ee20000300a00 */
[----:B0-----:R-:W2:Y:S01]  /*b2ac0*/  LDL.LU R4, [R1+0x4e0] ;  /* 0x0004e00001047983 */ /* 0x001ea20000300800 */
[----:B------:R-:W2:Y:S02]  /*b2ad0*/  LDL.LU R5, [R1+0x4e4] ;  /* 0x0004e40001057983 */ /* 0x000ea40000300800 */
[----:B-1----:R-:W2:Y:S02]  /*b2ae0*/  LDL.LU R6, [R1+0x4e8] ;  /* 0x0004e80001067983 */ /* 0x002ea40000300800 */
[----:B------:R-:W2:Y:S01]  /*b2af0*/  LDL.LU R7, [R1+0x4ec] ;  /* 0x0004ec0001077983 */ /* 0x000ea20000300800 */
[C---:B---3--:R-:W-:Y:S01]  /*b2b00*/  HMMA.16816.F32 R24, R20.reuse, R24, R12 ;  /* 0x000000181418723c */ /* 0x048fe2000000180c */
[----:B------:R-:W3:Y:S01]  /*b2b10*/  LDL.LU.64 R14, [R1+0x4cc8] ;  /* 0x004cc800010e7983 */ /* 0x000ee20000300a00 */
[----:B------:R-:W3:Y:S11]  /*b2b20*/  LDL.LU.64 R12, [R1+0x4cc0] ;  /* 0x004cc000010c7983 */ /* 0x000ef60000300a00 */
[----:B------:R-:W-:Y:S10]  /*b2b30*/  @!UPT UIADD3 URZ, URZ, URZ, URZ ;  /* 0x0000003f3f3ff290 */ /* 0x000ff4000fffe03f */
        /* <DEDUP_REMOVED lines=16> */
[----:B0-----:R-:W2:Y:S01]  /*b2c40*/  LDL.LU.64 R26, [R1+0x4c88] ;  /* 0x004c8800011a7983 */ /* 0x001ea20000300a00 */
[----:B------:R-:W3:Y:S02]  /*b2c50*/  LDL.LU.64 R24, [R1+0x4c80] ;  /* 0x004c800001187983 */ /* 0x000ee40000300a00 */
[C---:B---3--:R-:W-:Y:S11]  /*b2c60*/  HMMA.16816.F32 R12, R20.reuse, R24, R12 ;  /* 0x00000018140c723c */ /* 0x048ff6000000180c */
[----:B------:R-:W-:Y:S11]  /*b2c70*/  @!UPT UIADD3 URZ, URZ, URZ, URZ ;  /* 0x0000003f3f3ff290 */ /* 0x000ff6000fffe03f */
[----:B------:R-:W-:Y:S01]  /*b2c80*/  @!UPT UIADD3 URZ, URZ, URZ, URZ ;  /* 0x0000003f3f3ff290 */ /* 0x000fe2000fffe03f */
        /* <DEDUP_REMOVED lines=8> */
[----:B------:R0:W-:Y:S02]  /*b2d10*/  STL [R1+0x58], R14 ;  /* 0x0000580e01007387 */ /* 0x0001e40000100800 */
[----:B------:R-:W-:Y:S02]  /*b2d20*/  IMAD.MOV.U32 R24, RZ, RZ, R15 ;  /* 0x000000ffff187224 */ /* 0x000fe400078e000f */
[----:B0-----:R-:W3:Y:S01]  /*b2d30*/  LDL.LU.64 R14, [R1+0x4c68] ;  /* 0x004c6800010e7983 */ /* 0x001ee20000300a00 */
[----:B------:R-:W4:Y:S02]  /*b2d40*/  LDL.LU.64 R12, [R1+0x4c60] ;  /* 0x004c6000010c7983 */ /* 0x000f240000300a00 */
[----:B------:R-:W-:Y:S02]  /*b2d50*/  STL [R1+0x4878], R24 ;  /* 0x0048781801007387 */ /* 0x000fe40000100800 */
[----:B--2---:R-:W-:Y:S01]  /*b2d60*/  STL.64 [R1+0x4c20], R26 ;  /* 0x004c201a01007387 */ /* 0x004fe20000100a00 */
[----:B----4-:R-:W-:Y:S07]  /*b2d70*/  HMMA.16816.F32 R4, R20, R12, R4 ;  /* 0x0000000c1404723c */ /* 0x010fee0000001804 */
[----:B------:R-:W-:-:S02]  /*b2d80*/  IMAD.MOV.U32 R12, RZ, RZ, R8 ;  /* 0x000000ffff0c7224 */ /* 0x000fc400078e0008 */
[----:B------:R-:W-:Y:S11]  /*b2d90*/  IMAD.MOV.U32 R13, RZ, RZ, R9 ;  /* 0x000000ffff0d7224 */ /* 0x000ff600078e0009 */
[----:B------:R-:W-:Y:S03]  /*b2da0*/  @!UPT UIADD3 URZ, URZ, URZ, URZ ;  /* 0x0000003f3f3ff290 */ /* 0x000fe6000fffe03f */
[----:B------:R-:W-:Y:S01]  /*b2db0*/  STL.64 [R1+0x40], R4 ;  /* 0x0000400401007387 */ /* 0x000fe20000100a00 */
[----:B---3--:R-:W-:Y:S02]  /*b2dc0*/  STL.64 [R1+0x4ba0], R14 ;  /* 0x004ba00e01007387 */ /* 0x008fe40000100a00 */
[----:B------:R-:W2:Y:S02]  /*b2dd0*/  LDL.LU R8, [R1+0x4c58] ;  /* 0x004c580001087983 */ /* 0x000ea40000300800 */
[----:B------:R-:W3:Y:S01]  /*b2de0*/  LDL.LU R9, [R1+0x4c54] ;  /* 0x004c540001097983 */ /* 0x000ee20000300800 */
[----:B------:R0:W-:Y:S01]  /*b2df0*/  STL.64 [R1+0x4bb8], R12 ;  /* 0x004bb80c01007387 */ /* 0x0001e20000100a00 */
[----:B------:R-:W-:Y:S02]  /*b2e00*/  IMAD.MOV.U32 R16, RZ, RZ, R7 ;  /* 0x000000ffff107224 */ /* 0x000fe400078e0007 */
[----:B0-----:R-:W-:Y:S02]  /*b2e10*/  IMAD.MOV.U32 R12, RZ, RZ, R10 ;  /* 0x000000ffff0c7224 */ /* 0x001fe400078e000a */
[----:B------:R-:W-:Y:S01]  /*b2e20*/  IMAD.MOV.U32 R13, RZ, RZ, R11 ;  /* 0x000000ffff0d7224 */ /* 0x000fe200078e000b */
[----:B------:R-:W4:Y:S01]  /*b2e30*/  LDL.LU R10, [R1+0x4c50] ;  /* 0x004c5000010a7983 */ /* 0x000f220000300800 */
[----:B------:R-:W2:Y:S03]  /*b2e40*/  LDL.LU R11, [R1+0x4c4c] ;  /* 0x004c4c00010b7983 */ /* 0x000ea60000300800 */
[----:B------:R-:W-:Y:S01]  /*b2e50*/  STL.64 [R1+0x4bd0], R12 ;  /* 0x004bd00c01007387 */ /* 0x000fe20000100a00 */
[----:B------:R-:W2:Y:S02]  /*b2e60*/  LDL R7, [R1+0x9e4] ;  /* 0x0009e40001077983 */ /* 0x000ea40000100800 */
[----:B------:R-:W-:Y:S01]  /*b2e70*/  IMAD.MOV.U32 R17, RZ, RZ, R6 ;  /* 0x000000ffff117224 */ /* 0x000fe200078e0006 */
[----:B--2---:R0:W-:Y:S01]  /*b2e80*/  STL [R1+0x4b90], R7 ;  /* 0x004b900701007387 */ /* 0x0041e20000100800 */
[----:B------:R-:W2:Y:S02]  /*b2e90*/  LDL.LU R4, [R1+0x440] ;  /* 0x0004400001047983 */ /* 0x000ea40000300800 */
[----:B------:R-:W2:Y:S02]  /*b2ea0*/  LDL.LU R5, [R1+0x444] ;  /* 0x0004440001057983 */ /* 0x000ea40000300800 */
[----:B------:R-:W2:Y:S01]  /*b2eb0*/  LDL.LU R6, [R1+0x448] ;  /* 0x0004480001067983 */ /* 0x000ea20000300800 */
[----:B0-----:R-:W2:Y:S01]  /*b2ec0*/  LDL.LU R7, [R1+0x44c] ;  /* 0x00044c0001077983 */ /* 0x001ea20000300800 */
[----:B------:R-:W-:-:S02]  /*b2ed0*/  IMAD.MOV.U32 R12, RZ, RZ, R18 ;  /* 0x000000ffff0c7224 */ /* 0x000fc400078e0012 */
[----:B------:R-:W-:Y:S02]  /*b2ee0*/  IMAD.MOV.U32 R13, RZ, RZ, R19 ;  /* 0x000000ffff0d7224 */ /* 0x000fe400078e0013 */
[----:B------:R-:W4:Y:S01]  /*b2ef0*/  LDL.LU R18, [R1+0x4c48] ;  /* 0x004c480001127983 */ /* 0x000f220000300800 */
[----:B------:R-:W4:Y:S02]  /*b2f00*/  LDL.LU R19, [R1+0x4c44] ;  /* 0x004c440001137983 */ /* 0x000f240000300800 */
[----:B------:R3:W-:Y:S02]  /*b2f10*/  STL.64 [R1+0x4be8], R12 ;  /* 0x004be80c01007387 */ /* 0x0007e40000100a00 */
[----:B---3--:R-:W-:Y:S02]  /*b2f20*/  IMAD.MOV.U32 R12, RZ, RZ, R9 ;  /* 0x000000ffff0c7224 */ /* 0x008fe400078e0009 */
[----:B------:R-:W-:Y:S01]  /*b2f30*/  IMAD.MOV.U32 R13, RZ, RZ, R8 ;  /* 0x000000ffff0d7224 */ /* 0x000fe200078e0008 */
[----:B--2---:R-:W-:Y:S01]  /*b2f40*/  STL.64 [R1+0x4bb0], R6 ;  /* 0x004bb00601007387 */ /* 0x004fe20000100a00 */
[----:B------:R0:W-:Y:S03]  /*b2f50*/  STL.64 [R1+0x4ba8], R4 ;  /* 0x004ba80401007387 */ /* 0x0001e60000100a00 */
[----:B0-----:R-:W2:Y:S01]  /*b2f60*/  LDL.LU R4, [R1+0x470] ;  /* 0x0004700001047983 */ /* 0x001ea20000300800 */
[----:B------:R-:W2:Y:S02]  /*b2f70*/  LDL.LU R5, [R1+0x474] ;  /* 0x0004740001057983 */ /* 0x000ea40000300800 */
[----:B------:R-:W3:Y:S02]  /*b2f80*/  LDL.LU R6, [R1+0x478] ;  /* 0x0004780001067983 */ /* 0x000ee40000300800 */
[----:B------:R-:W3:Y:S01]  /*b2f90*/  LDL.LU R7, [R1+0x47c] ;  /* 0x00047c0001077983 */ /* 0x000ee20000300800 */
[----:B------:R0:W-:Y:S04]  /*b2fa0*/  STL.64 [R1+0x4c00], R12 ;  /* 0x004c000c01007387 */ /* 0x0001e80000100a00 */
[----:B0-----:R-:W2:Y:S01]  /*b2fb0*/  LDL.LU R12, [R1+0x4c0] ;  /* 0x0004c000010c7983 */ /* 0x001ea20000300800 */
[----:B------:R-:W2:Y:S02]  /*b2fc0*/  LDL.LU R13, [R1+0x4c4] ;  /* 0x0004c400010d7983 */ /* 0x000ea40000300800 */
[----:B------:R-:W2:Y:S02]  /*b2fd0*/  LDL.LU R14, [R1+0x4c8] ;  /* 0x0004c800010e7983 */ /* 0x000ea40000300800 */
[----:B------:R-:W2:Y:S02]  /*b2fe0*/  LDL.LU R15, [R1+0x4cc] ;  /* 0x0004cc00010f7983 */ /* 0x000ea40000300800 */
[----:B----4-:R-:W-:-:S02]  /*b2ff0*/  IMAD.MOV.U32 R24, RZ, RZ, R19 ;  /* 0x000000ffff187224 */ /* 0x010fc400078e0013 */
[----:B------:R-:W-:Y:S02]  /*b3000*/  IMAD.MOV.U32 R8, RZ, RZ, R11 ;  /* 0x000000ffff087224 */ /* 0x000fe400078e000b */
[----:B------:R-:W-:Y:S01]  /*b3010*/  IMAD.MOV.U32 R9, RZ, RZ, R10 ;  /* 0x000000ffff097224 */ /* 0x000fe200078e000a */
[----:B------:R-:W4:Y:S01]  /*b3020*/  LDL.LU R19, [R1+0x4c40] ;  /* 0x004c400001137983 */ /* 0x000f220000300800 */
[----:B------:R-:W-:Y:S02]  /*b3030*/  IMAD.MOV.U32 R25, RZ, RZ, R18 ;  /* 0x000000ffff197224 */ /* 0x000fe400078e0012 */
[----:B------:R-:W3:Y:S01]  /*b3040*/  LDL.LU R18, [R1+0x4c3c] ;  /* 0x004c3c0001127983 */ /* 0x000ee20000300800 */
[----:B--2---:R-:W-:Y:S01]  /*b3050*/  STL.64 [R1+0x4c18], R14 ;  /* 0x004c180e01007387 */ /* 0x004fe20000100a00 */
[----:B------:R-:W-:Y:S02]  /*b3060*/  STL.64 [R1+0x4c10], R12 ;  /* 0x004c100c01007387 */ /* 0x000fe40000100a00 */
[----:B------:R0:W-:Y:S02]  /*b3070*/  STL.64 [R1+0x4c28], R8 ;  /* 0x004c280801007387 */ /* 0x0001e40000100a00 */
        /* <DEDUP_REMOVED lines=18> */
[----:B------:R-:W-:-:S02]  /*b31a0*/  IMAD.MOV.U32 R6, RZ, RZ, R18 ;  /* 0x000000ffff067224 */ /* 0x000fc400078e0012 */
[----:B----4-:R-:W-:Y:S01]  /*b31b0*/  IMAD.MOV.U32 R7, RZ, RZ, R19 ;  /* 0x000000ffff077224 */ /* 0x010fe200078e0013 */
[----:B------:R-:W3:Y:S01]  /*b31c0*/  LDL.LU R18, [R1+0x4c38] ;  /* 0x004c380001127983 */ /* 0x000ee20000300800 */
[----:B------:R-:W3:Y:S01]  /*b31d0*/  LDL.LU R19, [R1+0x4c34] ;  /* 0x004c340001137983 */ /* 0x000ee20000300800 */
[----:B------:R-:W-:Y:S02]  /*b31e0*/  HMMA.16816.F32 R24, R20, R24, R8 ;  /* 0x000000181418723c */ /* 0x000fe40000001808 */
[----:B------:R-:W-:Y:S04]  /*b31f0*/  STL.64 [R1+0x4bf8], R6 ;  /* 0x004bf80601007387 */ /* 0x000fe80000100a00 */
[----:B--2---:R0:W-:Y:S04]  /*b3200*/  STL.64 [R1+0x4bf0], R4 ;  /* 0x004bf00401007387 */ /* 0x0041e80000100a00 */
[----:B0-----:R-:W2:Y:S01]  /*b3210*/  LDL.LU R4, [R1+0x4a0] ;  /* 0x0004a00001047983 */ /* 0x001ea20000300800 */
[----:B------:R-:W2:Y:S02]  /*b3220*/  LDL.LU R5, [R1+0x4a4] ;  /* 0x0004a40001057983 */ /* 0x000ea40000300800 */
[----:B------:R-:W2:Y:S02]  /*b3230*/  LDL.LU R6, [R1+0x4a8] ;  /* 0x0004a80001067983 */ /* 0x000ea40000300800 */
[----:B------:R-:W2:Y:S01]  /*b3240*/  LDL.LU R7, [R1+0x4ac] ;  /* 0x0004ac0001077983 */ /* 0x000ea20000300800 */
[----:B------:R0:W-:Y:S01]  /*b3250*/  STL [R1+0x4880], R16 ;  /* 0x0048801001007387 */ /* 0x0001e20000100800 */
[----:B------:R1:W-:Y:S02]  /*b3260*/  STL [R1+0x487c], R17 ;  /* 0x00487c1101007387 */ /* 0x0003e40000100800 */
[----:B---3--:R-:W-:Y:S01]  /*b3270*/  STL.64 [R1+0x4b58], R18 ;  /* 0x004b581201007387 */ /* 0x008fe20000100a00 */
[----:B0-----:R-:W3:Y:S01]  /*b3280*/  LDL.LU R16, [R1+0xf0] ;  /* 0x0000f00001107983 */ /* 0x001ee20000300800 */
[----:B-1----:R-:W-:-:S02]  /*b3290*/  IMAD.MOV.U32 R17, RZ, RZ, R29 ;  /* 0x000000ffff117224 */ /* 0x002fc400078e001d */
[----:B------:R-:W4:Y:S02]  /*b32a0*/  LDL.LU R29, [R1+0x4c30] ;  /* 0x004c3000011d7983 */ /* 0x000f240000300800 */
[----:B------:R-:W2:Y:S01]  /*b32b0*/  LDL.LU.64 R8, [R1+0x4c28] ;  /* 0x004c280001087983 */ /* 0x000ea20000300a00 */
[----:B------:R0:W-:Y:S01]  /*b32c0*/  STL.64 [R1+0x4b0], R24 ;  /* 0x0004b01801007387 */ /* 0x0001e20000100a00 */
[----:B------:R1:W-:Y:S02]  /*b32d0*/  STL [R1+0x4b8], R26 ;  /* 0x0004b81a01007387 */ /* 0x0003e40000100800 */
[----:B0-----:R-:W-:Y:S02]  /*b32e0*/  IMAD.MOV.U32 R24, RZ, RZ, R27 ;  /* 0x000000ffff187224 */ /* 0x001fe400078e001b */
[----:B-1----:R-:W3:Y:S03]  /*b32f0*/  LDL.LU.64 R26, [R1+0x4c20] ;  /* 0x004c2000011a7983 */ /* 0x002ee60000300a00 */
[----:B------:R0:W-:Y:S01]  /*b3300*/  STL [R1+0x4a28], R24 ;  /* 0x004a281801007387 */ /* 0x0001e20000100800 */
[C---:B--2---:R-:W-:Y:S01]  /*b3310*/  HMMA.16816.F32 R8, R20.reuse, R8, R12 ;  /* 0x000000081408723c */ /* 0x044fe2000000180c */
[----:B---3--:R1:W-:Y:S01]  /*b3320*/  STL.64 [R1+0x4b50], R26 ;  /* 0x004b501a01007387 */ /* 0x0083e20000100a00 */
[----:B0-----:R-:W2:Y:S02]  /*b3330*/  LDL.LU R24, [R1+0x460] ;  /* 0x0004600001187983 */ /* 0x001ea40000300800 */
[----:B------:R-:W2:Y:S01]  /*b3340*/  LDL.LU R25, [R1+0x464] ;  /* 0x0004640001197983 */ /* 0x000ea20000300800 */
[----:B-1----:R-:W2:Y:S01]  /*b3350*/  LDL.LU R26, [R1+0x468] ;  /* 0x00046800011a7983 */ /* 0x002ea20000300800 */
[----:B------:R-:W2:Y:S02]  /*b3360*/  LDL.LU R27, [R1+0x46c] ;  /* 0x00046c00011b7983 */ /* 0x000ea40000300800 */
[----:B------:R-:W3:Y:S02]  /*b3370*/  LDL.LU.64 R14, [R1+0x4c18] ;  /* 0x004c1800010e7983 */ /* 0x000ee40000300a00 */
[----:B------:R-:W3:Y:S11]  /*b3380*/  LDL.LU.64 R12, [R1+0x4c10] ;  /* 0x004c1000010c7983 */ /* 0x000ef60000300a00 */
[----:B------:R-:W-:Y:S02]  /*b3390*/  @!UPT UIADD3 URZ, URZ, URZ, URZ ;  /* 0x0000003f3f3ff290 */ /* 0x000fe4000fffe03f */
        /* <DEDUP_REMOVED lines=38> */
[----:B------:R1:W-:Y:S02]  /*b3600*/  STL [R1+0x5a8], R14 ;  /* 0x0005a80e01007387 */ /* 0x0003e40000100800 */
[----:B0-----:R-:W-:Y:S02]  /*b3610*/  IMAD.MOV.U32 R12, RZ, RZ, R15 ;  /* 0x000000ffff0c7224 */ /* 0x001fe400078e000f */
[----:B-1----:R-:W3:Y:S01]  /*b3620*/  LDL.LU.64 R14, [R1+0x4ba0] ;  /* 0x004ba000010e7983 */ /* 0x002ee20000300a00 */
[----:B--2---:R-:W-:Y:S02]  /*b3630*/  HMMA.16816.F32 R16, R20, R16, R24 ;  /* 0x000000101410723c */ /* 0x004fe40000001818 */
[----:B------:R0:W-:Y:S02]  /*b3640*/  STL [R1+0x4778], R12 ;  /* 0x0047780c01007387 */ /* 0x0001e40000100800 */
[----:B------:R-:W-:-:S02]  /*b3650*/  IMAD.MOV.U32 R13, RZ, RZ, R0 ;  /* 0x000000ffff0d7224 */ /* 0x000fc400078e0000 */
[----:B0-----:R-:W-:Y:S01]  /*b3660*/  IMAD.MOV.U32 R12, RZ, RZ, R28 ;  /* 0x000000ffff0c7224 */ /* 0x001fe200078e001c */
[----:B---3--:R-:W-:Y:S01]  /*b3670*/  STL.64 [R1+0x4b48], R14 ;  /* 0x004b480e01007387 */ /* 0x008fe20000100a00 */
[----:B------:R-:W2:Y:S02]  /*b3680*/  LDL.LU R28, [R1+0x4b98] ;  /* 0x004b9800011c7983 */ /* 0x000ea40000300800 */
[----:B------:R-:W3:Y:S02]  /*b3690*/  LDL.LU R0, [R1+0x4b94] ;  /* 0x004b940001007983 */ /* 0x000ee40000300800 */
[----:B------:R-:W2:Y:S11]  /*b36a0*/  LDL.LU R24, [R1+0x290] ;  /* 0x0002900001187983 */ /* 0x000eb60000300800 */
[----:B------:R-:W-:Y:S01]  /*b36b0*/  STL.64 [R1+0x590], R16 ;  /* 0x0005901001007387 */ /* 0x000fe20000100a00 */
[----:B------:R-:W-:Y:S02]  /*b36c0*/  STL.64 [R1+0x598], R18 ;  /* 0x0005981201007387 */ /* 0x000fe40000100a00 */
[----:B------:R-:W2:Y:S02]  /*b36d0*/  LDL.LU R25, [R1+0x294] ;  /* 0x0002940001197983 */ /* 0x000ea40000300800 */
[----:B------:R-:W2:Y:S01]  /*b36e0*/  LDL.LU R26, [R1+0x298] ;  /* 0x00029800011a7983 */ /* 0x000ea20000300800 */
[----:B------:R-:W2:Y:S04]  /*b36f0*/  LDL.LU R27, [R1+0x29c] ;  /* 0x00029c00011b7983 */ /* 0x000ea80000300800 */
[----:B--2---:R0:W-:Y:S01]  /*b3700*/  STL.64 [R1+0x4b68], R26 ;  /* 0x004b681a01007387 */ /* 0x0041e20000100a00 */
[----:B------:R-:W-:Y:S03]  /*b3710*/  STL.64 [R1+0x4b60], R24 ;  /* 0x004b601801007387 */ /* 0x000fe60000100a00 */
[----:B0-----:R-:W2:Y:S01]  /*b3720*/  LDL.64 R26, [R1+0x18] ;  /* 0x00001800011a7983 */ /* 0x001ea20000100a00 */
[----:B------:R-:W-:Y:S03]  /*b3730*/  HMMA.16816.F32 R12, R20, R12, R4 ;  /* 0x0000000c140c723c */ /* 0x000fe60000001804 */
[----:B--2---:R0:W-:Y:S01]  /*b3740*/  STL.64 [R1+0x4b70], R26 ;  /* 0x004b701a01007387 */ /* 0x0041e20000100a00 */
[----:B------:R-:W2:Y:S03]  /*b3750*/  LDL.64 R18, [R1+0x8] ;  /* 0x0000080001127983 */ /* 0x000ea60000100a00 */
[----:B0-----:R-:W2:Y:S01]  /*b3760*/  LDL.64 R26, [R1+0x28] ;  /* 0x00002800011a7983 */ /* 0x001ea20000100a00 */
[----:B------:R-:W2:Y:S11]  /*b3770*/  LDL.LU R7, [R1+0x4b90] ;  /* 0x004b900001077983 */ /* 0x000eb60000300800 */
[----:B------:R-:W-:Y:S04]  /*b3780*/  @!UPT UIADD3 URZ, URZ, URZ, URZ ;  /* 0x0000003f3f3ff290 */ /* 0x000fe8000fffe03f */
[----:B------:R0:W-:Y:S02]  /*b3790*/  STL.64 [R1+0x580], R12 ;  /* 0x0005800c01007387 */ /* 0x0001e40000100a00 */
[----:B------:R1:W-:Y:S01]  /*b37a0*/  STL.64 [R1+0x588], R14 ;  /* 0x0005880e01007387 */ /* 0x0003e20000100a00 */
[----:B0-----:R-:W3:Y:S01]  /*b37b0*/  LDL.LU R12, [R1+0x270] ;  /* 0x00027000010c7983 */ /* 0x001ee20000300800 */
[----:B------:R-:W3:Y:S02]  /*b37c0*/  LDL.LU R13, [R1+0x274] ;  /* 0x00027400010d7983 */ /* 0x000ee40000300800 */
[----:B-1----:R-:W3:Y:S02]  /*b37d0*/  LDL.LU R14, [R1+0x278] ;  /* 0x00027800010e7983 */ /* 0x002ee40000300800 */
[----:B------:R-:W3:Y:S01]  /*b37e0*/  LDL.LU R15, [R1+0x27c] ;  /* 0x00027c00010f7983 */ /* 0x000ee20000300800 */
        /* <DEDUP_REMOVED lines=9> */
[----:B------:R-:W-:Y:S01]  /*b3880*/  HMMA.16816.F32 R20, R20, R4, R8 ;  /* 0x000000041414723c */ /* 0x000fe20000001808 */
[----:B------:R-:W3:Y:S01]  /*b3890*/  LDL.LU.64 R10, [R1+0x4b80] ;  /* 0x004b8000010a7983 */ /* 0x000ee20000300a00 */
[----:B------:R-:W3:Y:S11]  /*b38a0*/  LDL.LU.64 R8, [R1+0x4b78] ;  /* 0x004b780001087983 */ /* 0x000ef60000300a00 */
[----:B------:R-:W-:Y:S10]  /*b38b0*/  @!UPT UIADD3 URZ, URZ, URZ, URZ ;  /* 0x0000003f3f3ff290 */ /* 0x000ff4000fffe03f */
[----:B------:R0:W-:Y:S01]  /*b38c0*/  STL.64 [R1+0x4c0], R20 ;  /* 0x0004c01401007387 */ /* 0x0001e20000100a00 */
[----:B------:R1:W-:Y:S03]  /*b38d0*/  STL.64 [R1+0x4c8], R22 ;  /* 0x0004c81601007387 */ /* 0x0003e60000100a00 */
[----:B0-----:R-:W3:Y:S01]  /*b38e0*/  LDL.LU R20, [R1+0x280] ;  /* 0x0002800001147983 */ /* 0x001ee20000300800 */
[----:B------:R-:W3:Y:S02]  /*b38f0*/  LDL.LU R21, [R1+0x284] ;  /* 0x0002840001157983 */ /* 0x000ee40000300800 */
[----:B-1----:R-:W3:Y:S02]  /*b3900*/  LDL.LU R22, [R1+0x288] ;  /* 0x0002880001167983 */ /* 0x002ee40000300800 */
[----:B------:R-:W3:Y:S01]  /*b3910*/  LDL.LU R23, [R1+0x28c] ;  /* 0x00028c0001177983 */ /* 0x000ee20000300800 */
[----:B--2---:R0:W-:Y:S01]  /*b3920*/  STL.64 [R1+0x4aa0], R6 ;  /* 0x004aa00601007387 */ /* 0x0041e20000100a00 */
[----:B------:R-:W3:Y:S02]  /*b3930*/  LDL.LU R4, [R1+0x2b0] ;  /* 0x0002b00001047983 */ /* 0x000ee40000300800 */
[----:B------:R-:W3:Y:S01]  /*b3940*/  LDL.LU R5, [R1+0x2b4] ;  /* 0x0002b40001057983 */ /* 0x000ee20000300800 */
[----:B0-----:R-:W3:Y:S01]  /*b3950*/  LDL.LU R6, [R1+0x2b8] ;  /* 0x0002b80001067983 */ /* 0x001ee20000300800 */
[----:B------:R-:W3:Y:S02]  /*b3960*/  LDL.LU R7, [R1+0x2bc] ;  /* 0x0002bc0001077983 */ /* 0x000ee40000300800 */
[C---:B---3--:R-:W-:Y:S11]  /*b3970*/  HMMA.16816.F32 R4, R8.reuse, R26, R4 ;  /* 0x0000001a0804723c */ /* 0x048ff60000001804 */
[----:B------:R-:W-:Y:S11]  /*b3980*/  @!UPT UIADD3 URZ, URZ, URZ, URZ ;  /* 0x0000003f3f3ff290 */ /* 0x000ff6000fffe03f */
[----:B------:R-:W-:Y:S01]  /*b3990*/  @!UPT UIADD3 URZ, URZ, URZ, URZ ;  /* 0x0000003f3f3ff290 */ /* 0x000fe2000fffe03f */
[----:B------:R0:W-:Y:S01]  /*b39a0*/  STL.64 [R1+0x4a0], R4 ;  /* 0x0004a00401007387 */ /* 0x0001e20000100a00 */
[----:B------:R-:W-:Y:S02]  /*b39b0*/  STL.64 [R1+0x4a8], R6 ;  /* 0x0004a80601007387 */ /* 0x000fe40000100a00 */
[----:B0-----:R-:W-:Y:S02]  /*b39c0*/  IMAD.MOV.U32 R5, RZ, RZ, R26 ;  /* 0x000000ffff057224 */ /* 0x001fe400078e001a */
[----:B------:R-:W-:Y:S02]  /*b39d0*/  IMAD.MOV.U32 R4, RZ, RZ, R27 ;  /* 0x000000ffff047224 */ /* 0x000fe400078e001b */
[----:B------:R-:W2:Y:S03]  /*b39e0*/  LDL.LU.64 R26, [R1+0x4b70] ;  /* 0x004b7000011a7983 */ /* 0x000ea60000300a00 */
[----:B------:R0:W-:Y:S02]  /*b39f0*/  STL.64 [R1+0x4ae0], R4 ;  /* 0x004ae00401007387 */ /* 0x0001e40000100a00 */
        /* <DEDUP_REMOVED lines=8> */
[----:B------:R1:W-:Y:S02]  /*b3a80*/  STL.64 [R1+0x498], R6 ;  /* 0x0004980601007387 */ /* 0x0003e40000100a00 */
[----:B0-----:R-:W-:Y:S02]  /*b3a90*/  IMAD.MOV.U32 R5, RZ, RZ, R26 ;  /* 0x000000ffff057224 */ /* 0x001fe400078e001a */
[----:B------:R-:W-:Y:S02]  /*b3aa0*/  IMAD.MOV.U32 R4, RZ, RZ, R27 ;  /* 0x000000ffff047224 */ /* 0x000fe400078e001b */
[----:B------:R-:W2:Y:S01]  /*b3ab0*/  LDL.LU.64 R26, [R1+0x4b68] ;  /* 0x004b6800011a7983 */ /* 0x000ea20000300a00 */
[----:B------:R-:W2:Y:S02]  /*b3ac0*/  LDL.LU.64 R24, [R1+0x4b60] ;  /* 0x004b600001187983 */ /* 0x000ea40000300a00 */
[----:B------:R0:W-:Y:S02]  /*b3ad0*/  STL.64 [R1+0x4b38], R4 ;  /* 0x004b380401007387 */ /* 0x0001e40000100a00 */
[----:B------:R-:W-:-:S02]  /*b3ae0*/  IMAD.MOV.U32 R17, RZ, RZ, R19 ;  /* 0x000000ffff117224 */ /* 0x000fc400078e0013 */
[----:B-1----:R-:W-:Y:S01]  /*b3af0*/  IMAD.MOV.U32 R7, RZ, RZ, R0 ;  /* 0x000000ffff077224 */ /* 0x002fe200078e0000 */
[----:B0-----:R-:W3:Y:S01]  /*b3b00*/  LDL.LU R4, [R1+0x260] ;  /* 0x0002600001047983 */ /* 0x001ee20000300800 */
[C---:B--2---:R-:W-:Y:S03]  /*b3b10*/  HMMA.16816.F32 R24, R8.reuse, R18, R24 ;  /* 0x000000120818723c */ /* 0x044fe60000001818 */
[----:B------:R-:W2:Y:S11]  /*b3b20*/  LDL.LU.64 R18, [R1+0x4b58] ;  /* 0x004b580001127983 */ /* 0x000eb60000300a00 */
[----:B------:R-:W-:Y:S09]  /*b3b30*/  @!UPT UIADD3 URZ, URZ, URZ, URZ ;  /* 0x0000003f3f3ff290 */ /* 0x000ff2000fffe03f */
[----:B------:R-:W-:Y:S01]  /*b3b40*/  STL.64 [R1+0x480], R24 ;  /* 0x0004801801007387 */ /* 0x000fe20000100a00 */
[----:B------:R0:W-:Y:S02]  /*b3b50*/  STL [R1+0x488], R26 ;  /* 0x0004881a01007387 */ /* 0x0001e40000100800 */
[----:B------:R-:W-:Y:S02]  /*b3b60*/  IMAD.MOV.U32 R0, RZ, RZ, R27 ;  /* 0x000000ffff007224 */ /* 0x000fe400078e001b */
[----:B0-----:R-:W3:Y:S01]  /*b3b70*/  LDL.LU.64 R26, [R1+0x4b50] ;  /* 0x004b5000011a7983 */ /* 0x001ee20000300a00 */
[----:B------:R-:W-:Y:S02]  /*b3b80*/  IMAD.MOV.U32 R5, RZ, RZ, R3 ;  /* 0x000000ffff057224 */ /* 0x000fe400078e0003 */
[----:B------:R-:W-:Y:S02]  /*b3b90*/  IMAD.MOV.U32 R6, RZ, RZ, R2 ;  /* 0x000000ffff067224 */ /* 0x000fe400078e0002 */
[----:B------:R-:W-:Y:S01]  /*b3ba0*/  STL [R1+0x477c], R0 ;  /* 0x00477c0001007387 */ /* 0x000fe20000100800 */
[C---:B--2---:R-:W-:Y:S08]  /*b3bb0*/  HMMA.16816.F32 R12, R8.reuse, R18, R12 ;  /* 0x00000012080c723c */ /* 0x044ff0000000180c */
[----:B---3--:R-:W-:Y:S11]  /*b3bc0*/  HMMA.16816.F32 R20, R8, R26, R20 ;  /* 0x0000001a0814723c */ /* 0x008ff60000001814 */
[----:B------:R-:W-:Y:S11]  /*b3bd0*/  @!UPT UIADD3 URZ, URZ, URZ, URZ ;  /* 0x0000003f3f3ff290 */ /* 0x000ff6000fffe03f */
[----:B------:R-:W-:Y:S01]  /*b3be0*/  @!UPT UIADD3 URZ, URZ, URZ, URZ ;  /* 0x0000003f3f3ff290 */ /* 0x000fe2000fffe03f */
[----:B------:R-:W-:Y:S01]  /*b3bf0*/  STL.64 [R1+0x470], R20 ;  /* 0x0004701401007387 */ /* 0x000fe20000100a00 */
[----:B------:R-:W-:Y:S02]  /*b3c00*/  IMAD.MOV.U32 R3, RZ, RZ, R22 ;  /* 0x000000ffff037224 */ /* 0x000fe400078e0016 */
[----:B------:R-:W-:Y:S02]  /*b3c10*/  IMAD.MOV.U32 R2, RZ, RZ, R23 ;  /* 0x000000ffff027224 */ /* 0x000fe400078e0017 */
[----:B------:R-:W2:Y:S01]  /*b3c20*/  LDL.64 R22, [R1+0x38] ;  /* 0x0000380001167983 */ /* 0x000ea20000100a00 */
[----:B------:R0:W-:Y:S02]  /*b3c30*/  STL.64 [R1+0x4ae8], R26 ;  /* 0x004ae81a01007387 */ /* 0x0001e40000100a00 */
[----:B------:R-:W2:Y:S02]  /*b3c40*/  LDL.LU R24, [R1+0x250] ;  /* 0x0002500001187983 */ /* 0x000ea40000300800 */
[----:B------:R-:W2:Y:S01]  /*b3c50*/  LDL.LU R25, [R1+0x254] ;  /* 0x0002540001197983 */ /* 0x000ea20000300800 */
[----:B0-----:R-:W2:Y:S01]  /*b3c60*/  LDL.LU R26, [R1+0x258] ;  /* 0x00025800011a7983 */ /* 0x001ea20000300800 */
[----:B------:R-:W2:Y:S02]  /*b3c70*/  LDL.LU R27, [R1+0x25c] ;  /* 0x00025c00011b7983 */ /* 0x000ea40000300800 */
[----:B------:R-:W-:Y:S02]  /*b3c80*/  STL [R1+0x469c], R2 ;  /* 0x00469c0201007387 */ /* 0x000fe40000100800 */
[----:B------:R-:W-:Y:S01]  /*b3c90*/  STL [R1+0x4698], R3 ;  /* 0x0046980301007387 */ /* 0x000fe20000100800 */
[----:B------:R-:W-:Y:S01]  /*b3ca0*/  STL.64 [R1+0x460], R12 ;  /* 0x0004600c01007387 */ /* 0x000fe20000100a00 */
[----:B------:R0:W-:Y:S03]  /*b3cb0*/  STL.64 [R1+0x468], R14 ;  /* 0x0004680e01007387 */ /* 0x0001e60000100a00 */
[----:B0-----:R-:W3:Y:S01]  /*b3cc0*/  LDL.LU.64 R14, [R1+0x4b48] ;  /* 0x004b4800010e7983 */ /* 0x001ee20000300a00 */
[----:B------:R-:W-:Y:S02]  /*b3cd0*/  STL [R1+0x4a30], R18 ;  /* 0x004a301201007387 */ /* 0x000fe40000100800 */
[----:B------:R-:W-:Y:S02]  /*b3ce0*/  STL [R1+0x4a2c], R19 ;  /* 0x004a2c1301007387 */ /* 0x000fe40000100800 */
[----:B------:R0:W-:Y:S01]  /*b3cf0*/  STL [R1+0x4b00], R17 ;  /* 0x004b001101007387 */ /* 0x0001e20000100800 */
[----:B------:R-:W2:Y:S04]  /*b3d00*/  LDL.LU R16, [R1+0x410] ;  /* 0x0004100001107983 */ /* 0x000ea80000300800 */
[----:B0-----:R-:W2:Y:S01]  /*b3d10*/  LDL.LU R17, [R1+0x414] ;  /* 0x0004140001117983 */ /* 0x001ea20000300800 */
[----:B---3--:R-:W-:-:S02]  /*b3d20*/  IMAD.MOV.U32 R18, RZ, RZ, R14 ;  /* 0x000000ffff127224 */ /* 0x008fc400078e000e */
[----:B------:R-:W-:Y:S01]  /*b3d30*/  IMAD.MOV.U32 R19, RZ, RZ, R15 ;  /* 0x000000ffff137224 */ /* 0x000fe200078e000f */
[----:B------:R-:W3:Y:S01]  /*b3d40*/  LDL.LU R14, [R1+0x4b44] ;  /* 0x004b4400010e7983 */ /* 0x000ee20000300800 */
[----:B------:R-:W3:Y:S03]  /*b3d50*/  LDL.LU R15, [R1+0x4b40] ;  /* 0x004b4000010f7983 */ /* 0x000ee60000300800 */
[----:B------:R-:W-:Y:S04]  /*b3d60*/  STL.64 [R1+0x4b10], R18 ;  /* 0x004b101201007387 */ /* 0x000fe80000100a00 */
[----:B--2---:R0:W-:Y:S04]  /*b3d70*/  STL.64 [R1+0x4b08], R16 ;  /* 0x004b081001007387 */ /* 0x0041e80000100a00 */
[----:B0-----:R-:W2:Y:S01]  /*b3d80*/  LDL.LU R16, [R1+0x420] ;  /* 0x0004200001107983 */ /* 0x001ea20000300800 */
[----:B------:R-:W2:Y:S02]  /*b3d90*/  LDL.LU R17, [R1+0x424] ;  /* 0x0004240001117983 */ /* 0x000ea40000300800 */
[----:B------:R-:W2:Y:S02]  /*b3da0*/  LDL.LU R18, [R1+0x428] ;  /* 0x0004280001127983 */ /* 0x000ea40000300800 */
[----:B------:R-:W2:Y:S01]  /*b3db0*/  LDL.LU R19, [R1+0x42c] ;  /* 0x00042c0001137983 */ /* 0x000ea20000300800 */
[C---:B------:R-:W-:Y:S08]  /*b3dc0*/  HMMA.16816.F32 R24, R8.reuse, R22, R24 ;  /* 0x000000160818723c */ /* 0x040ff00000001818 */
[----:B---3--:R-:W-:Y:S01]  /*b3dd0*/  HMMA.16816.F32 R4, R8, R14, R4 ;  /* 0x0000000e0804723c */ /* 0x008fe20000001804 */
[----:B--2---:R0:W-:Y:S01]  /*b3de0*/  STL.64 [R1+0x4b28], R18 ;  /* 0x004b281201007387 */ /* 0x0041e20000100a00 */
[----:B------:R-:W-:Y:S11]  /*b3df0*/  STL.64 [R1+0x4b20], R16 ;  /* 0x004b201001007387 */ /* 0x000ff60000100a00 */
[----:B------:R-:W-:Y:S11]  /*b3e00*/  @!UPT UIADD3 URZ, URZ, URZ, URZ ;  /* 0x0000003f3f3ff290 */ /* 0x000ff6000fffe03f */
[----:B------:R-:W-:Y:S02]  /*b3e10*/  IMAD.MOV.U32 R3, RZ, RZ, R7 ;  /* 0x000000ffff037224 */ /* 0x000fe400078e0007 */
[----:B------:R-:W-:Y:S01]  /*b3e20*/  IMAD.MOV.U32 R2, RZ, RZ, R6 ;  /* 0x000000ffff027224 */ /* 0x000fe200078e0006 */
[----:B0-----:R-:W2:Y:S01]  /*b3e30*/  LDL.64 R18, [R1+0x158] ;  /* 0x0001580001127983 */ /* 0x001ea20000100a00 */
[----:B------:R0:W-:Y:S03]  /*b3e40*/  STL.64 [R1+0x440], R4 ;  /* 0x0004400401007387 */ /* 0x0001e60000100a00 */
[----:B0-----:R-:W3:Y:S01]  /*b3e50*/  LDL.LU.64 R4, [R1+0x4b38] ;  /* 0x004b380001047983 */ /* 0x001ee20000300a00 */
[----:B------:R0:W-:Y:S02]  /*b3e60*/  STL.64 [R1+0x4a20], R14 ;  /* 0x004a200e01007387 */ /* 0x0001e40000100a00 */
[----:B------:R-:W3:Y:S02]  /*b3e70*/  LDL.LU R12, [R1+0x430] ;  /* 0x00043000010c7983 */ /* 0x000ee40000300800 */
[----:B------:R-:W3:Y:S01]  /*b3e80*/  LDL.LU R13, [R1+0x434] ;  /* 0x00043400010d7983 */ /* 0x000ee20000300800 */
[----:B0-----:R-:W3:Y:S01]  /*b3e90*/  LDL.LU R14, [R1+0x438] ;  /* 0x00043800010e7983 */ /* 0x001ee20000300800 */
[----:B------:R-:W3:Y:S02]  /*b3ea0*/  LDL.LU R15, [R1+0x43c] ;  /* 0x00043c00010f7983 */ /* 0x000ee40000300800 */
[----:B------:R-:W-:Y:S02]  /*b3eb0*/  STL [R1+0x46ac], R3 ;  /* 0x0046ac0301007387 */ /* 0x000fe40000100800 */
[----:B------:R-:W-:Y:S01]  /*b3ec0*/  STL [R1+0x46a8], R2 ;  /* 0x0046a80201007387 */ /* 0x000fe20000100800 */
[----:B------:R0:W-:Y:S01]  /*b3ed0*/  STL.64 [R1+0x570], R24 ;  /* 0x0005701801007387 */ /* 0x0001e20000100a00 */
[----:B------:R1:W-:Y:S03]  /*b3ee0*/  STL.64 [R1+0x578], R26 ;  /* 0x0005781a01007387 */ /* 0x0003e60000100a00 */
[----:B0-----:R-:W3:Y:S01]  /*b3ef0*/  LDL.LU R24, [R1+0x400] ;  /* 0x0004000001187983 */ /* 0x001ee20000300800 */
[----:B------:R-:W-:-:S02]  /*b3f00*/  IMAD.MOV.U32 R25, RZ, RZ, R28 ;  /* 0x000000ffff197224 */ /* 0x000fc400078e001c */
[----:B------:R-:W3:Y:S02]  /*b3f10*/  LDL.LU R28, [R1+0x4b30] ;  /* 0x004b3000011c7983 */ /* 0x000ee40000300800 */
[----:B-1----:R-:W3:Y:S02]  /*b3f20*/  LDL.LU R26, [R1+0x408] ;  /* 0x00040800011a7983 */ /* 0x002ee40000300800 */
[----:B----4-:R-:W-:Y:S02]  /*b3f30*/  IMAD.MOV.U32 R27, RZ, RZ, R29 ;  /* 0x000000ffff1b7224 */ /* 0x010fe400078e001d */
[----:B------:R-:W-:Y:S02]  /*b3f40*/  IMAD.MOV.U32 R2, RZ, RZ, R22 ;  /* 0x000000ffff027224 */ /* 0x000fe400078e0016 */
[----:B------:R-:W-:Y:S02]  /*b3f50*/  IMAD.MOV.U32 R0, RZ, RZ, R23 ;  /* 0x000000ffff007224 */ /* 0x000fe400078e0017 */
[----:B--2---:R-:W-:Y:S01]  /*b3f60*/  IMAD.MOV.U32 R3, RZ, RZ, R19 ;  /* 0x000000ffff037224 */ /* 0x004fe200078e0013 */
[----:B---3--:R-:W0:Y:S04]  /*b3f70*/  LDSM.16.MT88.4 R20, [R28+0x46800] ;  /* 0x046800001c14783b */ /* 0x008e280000004200 */
[----:B------:R1:W-:Y:S01]  /*b3f80*/  STL.64 [R1+0x4af8], R26 ;  /* 0x004af81a01007387 */ /* 0x0003e20000100a00 */
[----:B------:R-:W-:Y:S03]  /*b3f90*/  STL.64 [R1+0x4af0], R24 ;  /* 0x004af01801007387 */ /* 0x000fe60000100a00 */
[----:B-1----:R-:W2:Y:S01]  /*b3fa0*/  LDL.64 R26, [R1+0x138] ;  /* 0x00013800011a7983 */ /* 0x002ea20000100a00 */
[----:B------:R-:W-:Y:S03]  /*b3fb0*/  HMMA.16816.F32 R12, R8, R18, R12 ;  /* 0x00000012080c723c */ /* 0x000fe6000000180c */
[----:B--2---:R1:W-:Y:S01]  /*b3fc0*/  STL.64 [R1+0x4b18], R26 ;  /* 0x004b181a01007387 */ /* 0x0043e20000100a00 */
[----:B------:R-:W2:Y:S03]  /*b3fd0*/  LDL.64 R6, [R1+0x128] ;  /* 0x0001280001067983 */ /* 0x000ea60000100a00 */
[----:B-1----:R-:W3:Y:S01]  /*b3fe0*/  LDL.64 R26, [R1+0x148] ;  /* 0x00014800011a7983 */ /* 0x002ee20000100a00 */
[----:B------:R-:W-:Y:S02]  /*b3ff0*/  STL [R1+0x4a34], R2 ;  /* 0x004a340201007387 */ /* 0x000fe40000100800 */
[----:B0-----:R0:W-:Y:S02]  /*b4000*/  STL.64 [R1+0x4938], R22 ;  /* 0x0049381601007387 */ /* 0x0011e40000100a00 */
[----:B------:R-:W-:Y:S01]  /*b4010*/  STL.64 [R1+0x4930], R20 ;  /* 0x0049301401007387 */ /* 0x000fe20000100a00 */
[----:B0-----:R-:W4:Y:S10]  /*b4020*/  LDL.64 R22, [R1+0x118] ;  /* 0x0001180001167983 */ /* 0x001f340000100a00 */
[----:B------:R0:W-:Y:S02]  /*b4030*/  STL.64 [R1+0x4d0], R12 ;  /* 0x0004d00c01007387 */ /* 0x0001e40000100a00 */
[----:B------:R3:W-:Y:S02]  /*b4040*/  STL.64 [R1+0x4d8], R14 ;  /* 0x0004d80e01007387 */ /* 0x0007e40000100a00 */
[----:B0-----:R-:W-:-:S02]  /*b4050*/  IMAD.MOV.U32 R12, RZ, RZ, R18 ;  /* 0x000000ffff0c7224 */ /* 0x001fc400078e0012 */
[----:B------:R-:W2:Y:S01]  /*b4060*/  LDL.LU.64 R18, [R1+0x4b28] ;  /* 0x004b280001127983 */ /* 0x000ea20000300a00 */
[----:B------:R-:W2:Y:S02]  /*b4070*/  LDL.LU.64 R16, [R1+0x4b20] ;  /* 0x004b200001107983 */ /* 0x000ea40000300a00 */
[----:B---3--:R-:W-:Y:S02]  /*b4080*/  IMAD.MOV.U32 R14, RZ, RZ, R26 ;  /* 0x000000ffff0e7224 */ /* 0x008fe400078e001a */
[----:B------:R-:W-:Y:S01]  /*b4090*/  IMAD.MOV.U32 R13, RZ, RZ, R27 ;  /* 0x000000ffff0d7224 */ /* 0x000fe200078e001b */
[C---:B--2---:R-:W-:Y:S01]  /*b40a0*/  HMMA.16816.F32 R16, R8.reuse, R26, R16 ;  /* 0x0000001a0810723c */ /* 0x044fe20000001810 */
[----:B------:R-:W2:Y:S11]  /*b40b0*/  LDL.LU.64 R26, [R1+0x4b18] ;  /* 0x004b1800011a7983 */ /* 0x000eb60000300a00 */
[----:B------:R-:W-:Y:S11]  /*b40c0*/  @!UPT UIADD3 URZ, URZ, URZ, URZ ;  /* 0x0000003f3f3ff290 */ /* 0x000ff6000fffe03f */
[----:B------:R0:W-:Y:S01]  /*b40d0*/  STL.64 [R1+0x560], R16 ;  /* 0x0005601001007387 */ /* 0x0001e20000100a00 */
[----:B------:R-:W-:Y:S02]  /*b40e0*/  IMAD.MOV.U32 R29, RZ, RZ, R18 ;  /* 0x000000ffff1d7224 */ /* 0x000fe400078e0012 */
[----:B------:R-:W-:Y:S02]  /*b40f0*/  IMAD.MOV.U32 R28, RZ, RZ, R19 ;  /* 0x000000ffff1c7224 */ /* 0x000fe400078e0013 */
[----:B------:R-:W3:Y:S04]  /*b4100*/  LDL.LU.64 R18, [R1+0x4b10] ;  /* 0x004b100001127983 */ /* 0x000ee80000300a00 */
[----:B0-----:R-:W3:Y:S01]  /*b4110*/  LDL.LU.64 R16, [R1+0x4b08] ;  /* 0x004b080001107983 */ /* 0x001ee20000300a00 */
[----:B------:R-:W-:Y:S02]  /*b4120*/  STL [R1+0x4784], R28 ;  /* 0x0047841c01007387 */ /* 0x000fe40000100800 */
[----:B------:R-:W-:Y:S02]  /*b4130*/  STL [R1+0x4780], R29 ;  /* 0x0047801d01007387 */ /* 0x000fe40000100800 */
[----:B--2---:R-:W-:Y:S01]  /*b4140*/  IMAD.MOV.U32 R15, RZ, RZ, R27 ;  /* 0x000000ffff0f7224 */ /* 0x004fe200078e001b */
[C---:B---3--:R-:W-:Y:S11]  /*b4150*/  HMMA.16816.F32 R16, R8.reuse, R26, R16 ;  /* 0x0000001a0810723c */ /* 0x048ff60000001810 */
[----:B------:R-:W-:Y:S11]  /*b4160*/  @!UPT UIADD3 URZ, URZ, URZ, URZ ;  /* 0x0000003f3f3ff290 */ /* 0x000ff6000fffe03f */
[----:B------:R-:W-:Y:S01]  /*b4170*/  @!UPT UIADD3 URZ, URZ, URZ, URZ ;  /* 0x0000003f3f3ff290 */ /* 0x000fe2000fffe03f */
[----:B------:R0:W-:Y:S01]  /*b4180*/  STL.64 [R1+0x430], R16 ;  /* 0x0004301001007387 */ /* 0x0001e20000100a00 */
[----:B------:R-:W-:Y:S03]  /*b4190*/  STL.64 [R1+0x438], R18 ;  /* 0x0004381201007387 */ /* 0x000fe60000100a00 */
[----:B0-----:R-:W2:Y:S01]  /*b41a0*/  LDL.LU R17, [R1+0x4b00] ;  /* 0x004b000001117983 */ /* 0x001ea20000300800 */
[----:B------:R-:W-:Y:S02]  /*b41b0*/  IMAD.MOV.U32 R16, RZ, RZ, R26 ;  /* 0x000000ffff107224 */ /* 0x000fe400078e001a */
[----:B------:R-:W3:Y:S02]  /*b41c0*/  LDL.LU.64 R26, [R1+0x4af8] ;  /* 0x004af800011a7983 */ /* 0x000ee40000300a00 */
[----:B------:R-:W3:Y:S01]  /*b41d0*/  LDL.LU.64 R24, [R1+0x4af0] ;  /* 0x004af00001187983 */ /* 0x000ee20000300a00 */
[----:B------:R0:W-:Y:S01]  /*b41e0*/  STL.64 [R1+0x4a40], R14 ;  /* 0x004a400e01007387 */ /* 0x0001e20000100a00 */
[----:B------:R-:W-:Y:S03]  /*b41f0*/  STL.64 [R1+0x4a38], R12 ;  /* 0x004a380c01007387 */ /* 0x000fe60000100a00 */
[----:B0-----:R-:W4:Y:S01]  /*b4200*/  LDL R14, [R1+0x8] ;  /* 0x00000800010e7983 */ /* 0x001f220000100800 */
[----:B--2---:R-:W-:Y:S01]  /*b4210*/  IMAD.MOV.U32 R15, RZ, RZ, R17 ;  /* 0x000000ffff0f7224 */ /* 0x004fe200078e0011 */
[----:B---3--:R-:W-:Y:S04]  /*b4220*/  HMMA.16816.F32 R24, R8, R6, R24 ;  /* 0x000000060818723c */ /* 0x008fe80000001818 */
[----:B----4-:R0:W-:Y:S02]  /*b4230*/  STL.64 [R1+0x4a58], R14 ;  /* 0x004a580e01007387 */ /* 0x0101e40000100a00 */
[----:B0-----:R-:W-:-:S02]  /*b4240*/  IMAD.MOV.U32 R14, RZ, RZ, R5 ;  /* 0x000000ffff0e7224 */ /* 0x001fc400078e0005 */
[----:B------:R-:W-:-:S05]  /*b4250*/  IMAD.MOV.U32 R15, RZ, RZ, R4 ;  /* 0x000000ffff0f7224 */ /* 0x000fca00078e0004 */
[----:B------:R0:W-:Y:S01]  /*b4260*/  STL.64 [R1+0x4a70], R14 ;  /* 0x004a700e01007387 */ /* 0x0001e20000100a00 */
[----:B------:R-:W2:Y:S02]  /*b4270*/  LDL.LU R12, [R1+0x3f0] ;  /* 0x0003f000010c7983 */ /* 0x000ea40000300800 */
[----:B------:R-:W2:Y:S01]  /*b4280*/  LDL.LU R13, [R1+0x3f4] ;  /* 0x0003f400010d7983 */ /* 0x000ea20000300800 */
[----:B0-----:R-:W2:Y:S01]  /*b4290*/  LDL.LU R14, [R1+0x3f8] ;  /* 0x0003f800010e7983 */ /* 0x001ea20000300800 */
[----:B------:R-:W2:Y:S05]  /*b42a0*/  LDL.LU R15, [R1+0x3fc] ;  /* 0x0003fc00010f7983 */ /* 0x000eaa0000300800 */
[----:B------:R-:W-:Y:S02]  /*b42b0*/  STL.64 [R1+0x420], R24 ;  /* 0x0004201801007387 */ /* 0x000fe40000100a00 */
[----:B------:R0:W-:Y:S02]  /*b42c0*/  STL.64 [R1+0x428], R26 ;  /* 0x0004281a01007387 */ /* 0x0001e40000100a00 */
[----:B0-----:R-:W3:Y:S01]  /*b42d0*/  LDL.LU.64 R26, [R1+0x4ae8] ;  /* 0x004ae800011a7983 */ /* 0x001ee20000300a00 */
[----:B------:R-:W-:-:S02]  /*b42e0*/  IMAD.MOV.U32 R17, RZ, RZ, R7 ;  /* 0x000000ffff117224 */ /* 0x000fc400078e0007 */
[----:B------:R-:W4:Y:S02]  /*b42f0*/  LDL.LU.64 R4, [R1+0x4ae0] ;  /* 0x004ae00001047983 */ /* 0x000f240000300a00 */
[----:B------:R-:W-:Y:S01]  /*b4300*/  IMAD.MOV.U32 R25, RZ, RZ, R6 ;  /* 0x000000ffff197224 */ /* 0x000fe200078e0006 */
[----:B------:R0:W-:Y:S04]  /*b4310*/  STL.64 [R1+0x4ad8], R16 ;  /* 0x004ad81001007387 */ /* 0x0001e80000100a00 */
[----:B0-----:R-:W4:Y:S01]  /*b4320*/  LDL.LU R16, [R1+0x3e0] ;  /* 0x0003e00001107983 */ /* 0x001f220000300800 */
[----:B------:R-:W4:Y:S02]  /*b4330*/  LDL.LU R17, [R1+0x3e4] ;  /* 0x0003e40001117983 */ /* 0x000f240000300800 */
[----:B------:R-:W4:Y:S02]  /*b4340*/  LDL.LU R18, [R1+0x3e8] ;  /* 0x0003e80001127983 */ /* 0x000f240000300800 */
[----:B------:R-:W4:Y:S01]  /*b4350*/  LDL.LU R19, [R1+0x3ec] ;  /* 0x0003ec0001137983 */ /* 0x000f220000300800 */
[C---:B--2---:R-:W-:Y:S01]  /*b4360*/  HMMA.16816.F32 R12, R8.reuse, R22, R12 ;  /* 0x00000016080c723c */ /* 0x044fe2000000180c */
[----:B---3--:R0:W-:Y:S01]  /*b4370*/  STL.64 [R1+0x4ad0], R26 ;  /* 0x004ad01a01007387 */ /* 0x0081e20000100a00 */
[----:B------:R-:W-:Y:S03]  /*b4380*/  STL [R1+0x4ac8], R25 ;  /* 0x004ac81901007387 */ /* 0x000fe60000100800 */
[----:B0-----:R-:W4:Y:S11]  /*b4390*/  LDL.64 R26, [R1+0x108] ;  /* 0x00010800011a7983 */ /* 0x001f360000100a00 */
[----:B------:R-:W-:Y:S07]  /*b43a0*/  @!UPT UIADD3 URZ, URZ, URZ, URZ ;  /* 0x0000003f3f3ff290 */ /* 0x000fee000fffe03f */
[----:B------:R-:W-:Y:S02]  /*b43b0*/  STL.64 [R1+0x410], R12 ;  /* 0x0004100c01007387 */ /* 0x000fe40000100a00 */
[----:B------:R-:W-:Y:S02]  /*b43c0*/  STL.64 [R1+0x418], R14 ;  /* 0x0004180e01007387 */ /* 0x000fe40000100a00 */
[----:B------:R-:W2:Y:S02]  /*b43d0*/  LDL.64 R6, [R1+0xe8] ;  /* 0x0000e80001067983 */ /* 0x000ea40000100a00 */
[----:B------:R-:W-:Y:S01]  /*b43e0*/  IMAD.MOV.U32 R28, RZ, RZ, R23 ;  /* 0x000000ffff1c7224 */ /* 0x000fe200078e0017 */
[----:B--2---:R0:W-:Y:S01]  /*b43f0*/  STL.64 [R1+0x4ab0], R6 ;  /* 0x004ab00601007387 */ /* 0x0041e20000100a00 */
[----:B------:R-:W2:Y:S02]  /*b4400*/  LDL R23, [R1+0x9dc] ;  /* 0x0009dc0001177983 */ /* 0x000ea40000100800 */
[----:B------:R-:W-:Y:S01]  /*b4410*/  IMAD.MOV.U32 R29, RZ, RZ, R22 ;  /* 0x000000ffff1d7224 */ /* 0x000fe200078e0016 */
[----:B0-----:R-:W3:Y:S04]  /*b4420*/  LDL.64 R6, [R1+0xf8] ;  /* 0x0000f80001067983 */ /* 0x001ee80000100a00 */
[----:B--2---:R0:W-:Y:S01]  /*b4430*/  STL [R1+0x4aa8], R23 ;  /* 0x004aa81701007387 */ /* 0x0041e20000100800 */
[----:B------:R-:W2:Y:S02]  /*b4440*/  LDL.LU R20, [R1+0x3c0] ;  /* 0x0003c00001147983 */ /* 0x000ea40000300800 */
[----:B------:R-:W2:Y:S02]  /*b4450*/  LDL.LU R21, [R1+0x3c4] ;  /* 0x0003c40001157983 */ /* 0x000ea40000300800 */
[----:B------:R-:W2:Y:S01]  /*b4460*/  LDL.LU R22, [R1+0x3c8] ;  /* 0x0003c80001167983 */ /* 0x000ea20000300800 */
[----:B0-----:R-:W2:Y:S01]  /*b4470*/  LDL.LU R23, [R1+0x3cc] ;  /* 0x0003cc0001177983 */ /* 0x001ea20000300800 */
[----:B----4-:R-:W-:Y:S01]  /*b4480*/  HMMA.16816.F32 R16, R8, R26, R16 ;  /* 0x0000001a0810723c */ /* 0x010fe20000001810 */
[----:B------:R-:W-:-:S02]  /*b4490*/  IMAD.MOV.U32 R14, RZ, RZ, R5 ;  /* 0x000000ffff0e7224 */ /* 0x000fc400078e0005 */
[----:B------:R-:W-:Y:S02]  /*b44a0*/  IMAD.MOV.U32 R15, RZ, RZ, R4 ;  /* 0x000000ffff0f7224 */ /* 0x000fe400078e0004 */
[----:B------:R-:W-:Y:S01]  /*b44b0*/  IMAD.MOV.U32 R24, RZ, RZ, R27 ;  /* 0x000000ffff187224 */ /* 0x000fe200078e001b */
[----:B--2---:R-:W-:Y:S01]  /*b44c0*/  STL.64 [R1+0x4ac0], R22 ;  /* 0x004ac01601007387 */ /* 0x004fe20000100a00 */
[----:B------:R0:W-:Y:S03]  /*b44d0*/  STL.64 [R1+0x4ab8], R20 ;  /* 0x004ab81401007387 */ /* 0x0001e60000100a00 */
[----:B0-----:R-:W3:Y:S01]  /*b44e0*/  LDL.LU R20, [R1+0x3d0] ;  /* 0x0003d00001147983 */ /* 0x001ee20000300800 */
[----:B------:R-:W3:Y:S02]  /*b44f0*/  LDL.LU R21, [R1+0x3d4] ;  /* 0x0003d40001157983 */ /* 0x000ee40000300800 */
[----:B------:R-:W3:Y:S02]  /*b4500*/  LDL.LU R22, [R1+0x3d8] ;  /* 0x0003d80001167983 */ /* 0x000ee40000300800 */
[----:B------:R-:W3:Y:S01]  /*b4510*/  LDL.LU R23, [R1+0x3dc] ;  /* 0x0003dc0001177983 */ /* 0x000ee20000300800 */
[----:B------:R0:W-:Y:S01]  /*b4520*/  STL.64 [R1+0x4a98], R14 ;  /* 0x004a980e01007387 */ /* 0x0001e20000100a00 */
[----:B------:R-:W2:Y:S02]  /*b4530*/  LDL.LU R12, [R1+0x240] ;  /* 0x00024000010c7983 */ /* 0x000ea40000300800 */
[----:B------:R-:W2:Y:S01]  /*b4540*/  LDL.LU R13, [R1+0x244] ;  /* 0x00024400010d7983 */ /* 0x000ea20000300800 */
[----:B0-----:R-:W2:Y:S01]  /*b4550*/  LDL.LU R14, [R1+0x248] ;  /* 0x00024800010e7983 */ /* 0x001ea20000300800 */
[----:B------:R-:W2:Y:S02]  /*b4560*/  LDL.LU R15, [R1+0x24c] ;  /* 0x00024c00010f7983 */ /* 0x000ea40000300800 */
[----:B------:R0:W-:Y:S02]  /*b4570*/  STL.64 [R1+0x400], R16 ;  /* 0x0004001001007387 */ /* 0x0001e40000100a00 */
[----:B------:R1:W-:Y:S01]  /*b4580*/  STL.64 [R1+0x408], R18 ;  /* 0x0004081201007387 */ /* 0x0003e20000100a00 */
[----:B0-----:R-:W4:Y:S01]  /*b4590*/  LDL.LU.64 R16, [R1+0x4ad8] ;  /* 0x004ad80001107983 */ /* 0x001f220000300a00 */
[----:B-1----:R-:W-:-:S02]  /*b45a0*/  IMAD.MOV.U32 R19, RZ, RZ, R26 ;  /* 0x000000ffff137224 */ /* 0x002fc400078e001a */
[----:B------:R-:W2:Y:S02]  /*b45b0*/  LDL.LU.64 R26, [R1+0x4ad0] ;  /* 0x004ad000011a7983 */ /* 0x000ea40000300a00 */
[----:B------:R-:W3:Y:S01]  /*b45c0*/  LDL.LU R25, [R1+0x4ac8] ;  /* 0x004ac80001197983 */ /* 0x000ee20000300800 */
[----:B--2---:R-:W-:Y:S01]  /*b45d0*/  STL.64 [R1+0x4a50], R26 ;  /* 0x004a501a01007387 */ /* 0x004fe20000100a00 */
[----:B---3--:R0:W-:Y:S03]  /*b45e0*/  STL.64 [R1+0x4a48], R24 ;  /* 0x004a481801007387 */ /* 0x0081e60000100a00 */
[----:B0-----:R-:W2:Y:S01]  /*b45f0*/  LDL.LU R24, [R1+0x390] ;  /* 0x0003900001187983 */ /* 0x001ea20000300800 */
[----:B------:R-:W2:Y:S02]  /*b4600*/  LDL.LU R25, [R1+0x394] ;  /* 0x0003940001197983 */ /* 0x000ea40000300800 */
[----:B------:R-:W3:Y:S02]  /*b4610*/  LDL.LU R26, [R1+0x398] ;  /* 0x00039800011a7983 */ /* 0x000ee40000300800 */
[----:B------:R-:W3:Y:S01]  /*b4620*/  LDL.LU R27, [R1+0x39c] ;  /* 0x00039c00011b7983 */ /* 0x000ee20000300800 */
[----:B------:R-:W-:Y:S01]  /*b4630*/  HMMA.16816.F32 R20, R8, R6, R20 ;  /* 0x000000060814723c */ /* 0x000fe20000001814 */
        /* <DEDUP_REMOVED lines=16> */
[----:B0-----:R-:W3:Y:S01]  /*b4740*/  LDL.LU.64 R22, [R1+0x4ac0] ;  /* 0x004ac00001167983 */ /* 0x001ee20000300a00 */
[----:B------:R-:W3:Y:S02]  /*b4750*/  LDL.LU.64 R20, [R1+0x4ab8] ;  /* 0x004ab80001147983 */ /* 0x000ee40000300a00 */
[----:B------:R-:W3:Y:S02]  /*b4760*/  LDL.LU.64 R6, [R1+0x4ab0] ;  /* 0x004ab00001067983 */ /* 0x000ee40000300a00 */
        /* <DEDUP_REMOVED lines=8> */
[----:B------:R-:W2:Y:S02]  /*b47f0*/  LDL.LU.64 R6, [R1+0x4aa0] ;  /* 0x004aa00001067983 */ /* 0x000ea40000300a00 */
[----:B--2---:R-:W-:Y:S01]  /*b4800*/  HMMA.16816.F32 R8, R8, R6, R12 ;  /* 0x000000060808723c */ /* 0x004fe2000000180c */
[----:B------:R-:W2:Y:S01]  /*b4810*/  LDL.LU.64 R14, [R1+0x4a98] ;  /* 0x004a9800010e7983 */ /* 0x000ea20000300a00 */
[----:B------:R-:W2:Y:S02]  /*b4820*/  LDL.LU.64 R6, [R1+0x4a90] ;  /* 0x004a900001067983 */ /* 0x000ea40000300a00 */
[----:B------:R-:W2:Y:S11]  /*b4830*/  LDL.LU.64 R4, [R1+0x4a88] ;  /* 0x004a880001047983 */ /* 0x000eb60000300a00 */
[----:B------:R-:W-:Y:S08]  /*b4840*/  @!UPT UIADD3 URZ, URZ, URZ, URZ ;  /* 0x0000003f3f3ff290 */ /* 0x000ff0000fffe03f */
[----:B------:R-:W-:Y:S01]  /*b4850*/  STL.64 [R1+0x2c0], R8 ;  /* 0x0002c00801007387 */ /* 0x000fe20000100a00 */
[----:B------:R-:W-:Y:S02]  /*b4860*/  STL.64 [R1+0x2c8], R10 ;  /* 0x0002c80a01007387 */ /* 0x000fe40000100a00 */
[----:B---3--:R-:W0:Y:S02]  /*b4870*/  LDSM.16.MT88.4 R8, [R23+0x46800] ;  /* 0x046800001708783b */ /* 0x008e240000004200 */
[----:B0-----:R0:W-:Y:S02]  /*b4880*/  STL.64 [R1+0x4830], R10 ;  /* 0x0048300a01007387 */ /* 0x0011e40000100a00 */
[----:B------:R1:W-:Y:S02]  /*b4890*/  STL.64 [R1+0x4828], R8 ;  /* 0x0048280801007387 */ /* 0x0003e40000100a00 */
[----:B0-----:R-:W3:Y:S01]  /*b48a0*/  LDL.LU.64 R10, [R1+0xd8] ;  /* 0x0000d800010a7983 */ /* 0x001ee20000300a00 */
[C---:B--2---:R-:W-:Y:S03]  /*b48b0*/  HMMA.16816.F32 R12, R4.reuse, R14, R24 ;  /* 0x0000000e040c723c */ /* 0x044fe60000001818 */
[----:B---3--:R0:W-:Y:S01]  /*b48c0*/  STL.64 [R1+0x4940], R10 ;  /* 0x0049400a01007387 */ /* 0x0081e20000100a00 */
[----:B-1----:R-:W2:Y:S02]  /*b48d0*/  LDL.LU R8, [R1+0x380] ;  /* 0x0003800001087983 */ /* 0x002ea40000300800 */
        /* <DEDUP_REMOVED lines=16> */
[----:B------:R-:W2:Y:S01]  /*b49e0*/  LDL.LU.64 R26, [R1+0x4a50] ;  /* 0x004a5000011a7983 */ /* 0x000ea20000300a00 */
[----:B------:R-:W3:Y:S11]  /*b49f0*/  LDL.LU.64 R24, [R1+0x4a48] ;  /* 0x004a480001187983 */ /* 0x000ef60000300a00 */
[----:B------:R-:W-:Y:S09]  /*b4a00*/  @!UPT UIADD3 URZ, URZ, URZ, URZ ;  /* 0x0000003f3f3ff290 */ /* 0x000ff2000fffe03f */
[----:B------:R-:W-:Y:S01]  /*b4a10*/  STL.64 [R1+0x290], R12 ;  /* 0x0002900c01007387 */ /* 0x000fe20000100a00 */
[----:B------:R0:W-:Y:S03]  /*b4a20*/  STL.64 [R1+0x298], R14 ;  /* 0x0002980e01007387 */ /* 0x0001e60000100a00 */
[----:B0-----:R-:W3:Y:S01]  /*b4a30*/  LDL.LU.64 R14, [R1+0x4a40] ;  /* 0x004a4000010e7983 */ /* 0x001ee20000300a00 */
[----:B------:R-:W3:Y:S01]  /*b4a40*/  LDL.LU.64 R12, [R1+0x4a38] ;  /* 0x004a3800010c7983 */ /* 0x000ee20000300a00 */
[----:B--2---:R-:W-:Y:S11]  /*b4a50*/  HMMA.16816.F32 R8, R4, R26, R8 ;  /* 0x0000001a0408723c */ /* 0x004ff60000001808 */
[----:B------:R-:W-:Y:S11]  /*b4a60*/  @!UPT UIADD3 URZ, URZ, URZ, URZ ;  /* 0x0000003f3f3ff290 */ /* 0x000ff6000fffe03f */
[----:B------:R-:W-:Y:S01]  /*b4a70*/  @!UPT UIADD3 URZ, URZ, URZ, URZ ;  /* 0x0000003f3f3ff290 */ /* 0x000fe2000fffe03f */
[----:B------:R-:W-:Y:S01]  /*b4a80*/  STL.64 [R1+0x280], R8 ;  /* 0x0002800801007387 */ /* 0x000fe20000100a00 */
[----:B------:R0:W-:Y:S02]  /*b4a90*/  STL.64 [R1+0x288], R10 ;  /* 0x0002880a01007387 */ /* 0x0001e40000100a00 */
[----:B0-----:R-:W-:Y:S02]  /*b4aa0*/  IMAD.MOV.U32 R10, RZ, RZ, R21 ;  /* 0x000000ffff0a7224 */ /* 0x001fe400078e0015 */
[----:B------:R-:W-:-:S05]  /*b4ab0*/  IMAD.MOV.U32 R11, RZ, RZ, R20 ;  /* 0x000000ffff0b7224 */ /* 0x000fca00078e0014 */
[----:B------:R0:W-:Y:S01]  /*b4ac0*/  STL.64 [R1+0x4958], R10 ;  /* 0x0049580a01007387 */ /* 0x0001e20000100a00 */
[----:B------:R-:W2:Y:S02]  /*b4ad0*/  LDL.LU R20, [R1+0x230] ;  /* 0x0002300001147983 */ /* 0x000ea40000300800 */
[----:B------:R-:W2:Y:S02]  /*b4ae0*/  LDL.LU R21, [R1+0x234] ;  /* 0x0002340001157983 */ /* 0x000ea40000300800 */
[----:B------:R-:W2:Y:S01]  /*b4af0*/  LDL.LU R22, [R1+0x238] ;  /* 0x0002380001167983 */ /* 0x000ea20000300800 */
[----:B------:R-:W2:Y:S01]  /*b4b00*/  LDL.LU R23, [R1+0x23c] ;  /* 0x00023c0001177983 */ /* 0x000ea20000300800 */
[----:B0-----:R-:W-:Y:S02]  /*b4b10*/  IMAD.MOV.U32 R10, RZ, RZ, R2 ;  /* 0x000000ffff0a7224 */ /* 0x001fe400078e0002 */
        /* <DEDUP_REMOVED lines=11> */
[----:B---3--:R-:W-:Y:S01]  /*b4bd0*/  IMAD.MOV.U32 R11, RZ, RZ, R24 ;  /* 0x000000ffff0b7224 */ /* 0x008fe200078e0018 */
        /* <DEDUP_REMOVED lines=19> */
[----:B----4-:R-:W-:-:S05]  /*b4d10*/  IMAD.MOV.U32 R11, RZ, RZ, R17 ;  /* 0x000000ffff0b7224 */ /* 0x010fca00078e0011 */
        /* <DEDUP_REMOVED lines=10> */
[----:B------:R-:W-:-:S02]  /*b4dc0*/  IMAD.MOV.U32 R10, RZ, RZ, R14 ;  /* 0x000000ffff0a7224 */ /* 0x000fc400078e000e */
[----:B------:R-:W-:-:S05]  /*b4dd0*/  IMAD.MOV.U32 R11, RZ, RZ, R13 ;  /* 0x000000ffff0b7224 */ /* 0x000fca00078e000d */
        /* <DEDUP_REMOVED lines=19> */
[----:B------:R-:W3:Y:S02]  /*b4f10*/  LDL.LU R13, [R1+0x374] ;  /* 0x00037400010d7983 */ /* 0x000ee40000300800 */
[----:B------:R-:W3:Y:S02]  /*b4f20*/  LDL.LU R14, [R1+0x378] ;  /* 0x00037800010e7983 */ /* 0x000ee40000300800 */
[----:B------:R-:W3:Y:S01]  /*b4f30*/  LDL.LU R15, [R1+0x37c] ;  /* 0x00037c00010f7983 */ /* 0x000ee20000300800 */
[----:B------:R-:W-:Y:S04]  /*b4f40*/  STL.64 [R1+0x4a18], R10 ;  /* 0x004a180a01007387 */ /* 0x000fe80000100a00 */
[----:B----4-:R-:W-:Y:S01]  /*b4f50*/  STL.64 [R1+0x49e0], R22 ;  /* 0x0049e01601007387 */ /* 0x010fe20000100a00 */
[----:B--2---:R0:W-:Y:S03]  /*b4f60*/  STL.64 [R1+0x49d8], R20 ;  /* 0x0049d81401007387 */ /* 0x0041e60000100a00 */
[----:B0-----:R-:W2:Y:S01]  /*b4f70*/  LDL.LU R20, [R1+0x330] ;  /* 0x0003300001147983 */ /* 0x001ea20000300800 */
[----:B------:R-:W2:Y:S02]  /*b4f80*/  LDL.LU R21, [R1+0x334] ;  /* 0x0003340001157983 */ /* 0x000ea40000300800 */
[----:B------:R-:W4:Y:S02]  /*b4f90*/  LDL.LU R22, [R1+0x338] ;  /* 0x0003380001167983 */ /* 0x000f240000300800 */
[----:B------:R-:W4:Y:S01]  /*b4fa0*/  LDL.LU R23, [R1+0x33c] ;  /* 0x00033c0001177983 */ /* 0x000f220000300800 */
[----:B------:R-:W2:Y:S01]  /*b4fb0*/  LDL.LU R8, [R1+0x360] ;  /* 0x0003600001087983 */ /* 0x000ea20000300800 */
[----:B------:R-:W3:Y:S02]  /*b4fc0*/  LDL.LU R9, [R1+0x364] ;  /* 0x0003640001097983 */ /* 0x000ee40000300800 */
[----:B------:R-:W3:Y:S02]  /*b4fd0*/  LDL.LU R10, [R1+0x368] ;  /* 0x00036800010a7983 */ /* 0x000ee40000300800 */
[----:B------:R-:W3:Y:S01]  /*b4fe0*/  LDL.LU R11, [R1+0x36c] ;  /* 0x00036c00010b7983 */ /* 0x000ee20000300800 */
        /* <DEDUP_REMOVED lines=12> */
[----:B------:R0:W-:Y:S01]  /*b50b0*/  STL.64 [R1+0x4900], R26 ;  /* 0x0049001a01007387 */ /* 0x0001e20000100a00 */
[----:B---3--:R-:W-:Y:S03]  /*b50c0*/  STL [R1+0x48f8], R24 ;  /* 0x0048f81801007387 */ /* 0x008fe60000100800 */
[----:B0-----:R-:W3:Y:S01]  /*b50d0*/  LDL.LU.64 R26, [R1+0x8] ;  /* 0x00000800011a7983 */ /* 0x001ee20000300a00 */
[C---:B------:R-:W-:Y:S03]  /*b50e0*/  HMMA.16816.F32 R12, R4.reuse, R18, R12 ;  /* 0x00000012040c723c */ /* 0x040fe6000000180c */
[----:B---3--:R0:W-:Y:S04]  /*b50f0*/  STL.64 [R1+0x4910], R26 ;  /* 0x0049101a01007387 */ /* 0x0081e80000100a00 */
[----:B0-----:R-:W3:Y:S04]  /*b5100*/  LDL.LU.64 R26, [R1+0x18] ;  /* 0x00001800011a7983 */ /* 0x001ee80000300a00 */
[----:B---3--:R0:W-:Y:S04]  /*b5110*/  STL.64 [R1+0x4928], R26 ;  /* 0x0049281a01007387 */ /* 0x0081e80000100a00 */
[----:B0-----:R-:W3:Y:S08]  /*b5120*/  LDL.LU.64 R26, [R1+0x28] ;  /* 0x00002800011a7983 */ /* 0x001ef00000300a00 */
[----:B------:R-:W-:Y:S02]  /*b5130*/  STL.64 [R1+0x270], R12 ;  /* 0x0002700c01007387 */ /* 0x000fe40000100a00 */
[----:B------:R0:W-:Y:S02]  /*b5140*/  STL.64 [R1+0x278], R14 ;  /* 0x0002780e01007387 */ /* 0x0001e40000100a00 */
[----:B0-----:R-:W4:Y:S01]  /*b5150*/  LDL.LU.64 R14, [R1+0x4a20] ;  /* 0x004a2000010e7983 */ /* 0x001f220000300a00 */
[----:B------:R0:W-:Y:S02]  /*b5160*/  STL.64 [R1+0x4908], R18 ;  /* 0x0049081201007387 */ /* 0x0001e40000100a00 */
[----:B------:R-:W2:Y:S02]  /*b5170*/  LDL.LU R16, [R1+0x200] ;  /* 0x0002000001107983 */ /* 0x000ea40000300800 */
[----:B------:R-:W2:Y:S01]  /*b5180*/  LDL.LU R17, [R1+0x204] ;  /* 0x0002040001117983 */ /* 0x000ea20000300800 */
[----:B0-----:R-:W2:Y:S01]  /*b5190*/  LDL.LU R18, [R1+0x208] ;  /* 0x0002080001127983 */ /* 0x001ea20000300800 */
[----:B------:R-:W2:Y:S01]  /*b51a0*/  LDL.LU R19, [R1+0x20c] ;  /* 0x00020c0001137983 */ /* 0x000ea20000300800 */
[C---:B----4-:R-:W-:Y:S02]  /*b51b0*/  HMMA.16816.F32 R8, R4.reuse, R14, R8 ;  /* 0x0000000e0408723c */ /* 0x050fe40000001808 */
[----:B--2---:R-:W-:Y:S01]  /*b51c0*/  STL.64 [R1+0x4920], R18 ;  /* 0x0049201201007387 */ /* 0x004fe20000100a00 */
[----:B------:R0:W-:Y:S03]  /*b51d0*/  STL.64 [R1+0x4918], R16 ;  /* 0x0049181001007387 */ /* 0x0001e60000100a00 */
[----:B0-----:R-:W2:Y:S01]  /*b51e0*/  LDL.LU R16, [R1+0x210] ;  /* 0x0002100001107983 */ /* 0x001ea20000300800 */
[----:B------:R-:W2:Y:S02]  /*b51f0*/  LDL.LU R17, [R1+0x214] ;  /* 0x0002140001117983 */ /* 0x000ea40000300800 */
[----:B------:R-:W2:Y:S02]  /*b5200*/  LDL.LU R18, [R1+0x218] ;  /* 0x0002180001127983 */ /* 0x000ea40000300800 */
[----:B------:R-:W2:Y:S11]  /*b5210*/  LDL.LU R19, [R1+0x21c] ;  /* 0x00021c0001137983 */ /* 0x000eb60000300800 */
[----:B------:R-:W-:Y:S01]  /*b5220*/  @!UPT UIADD3 URZ, URZ, URZ, URZ ;  /* 0x0000003f3f3ff290 */ /* 0x000fe2000fffe03f */
        /* <DEDUP_REMOVED lines=37> */
[----:B0-----:R-:W4:Y:S01]  /*b5480*/  LDL.LU.64 R10, [R1+0x49a0] ;  /* 0x0049a000010a7983 */ /* 0x001f220000300a00 */
[----:B------:R-:W2:Y:S01]  /*b5490*/  LDL R13, [R1+0x36c0] ;  /* 0x0036c000010d7983 */ /* 0x000ea20000100800 */
        /* <DEDUP_REMOVED lines=28> */
[----:B----4-:R-:W-:Y:S02]  /*b5660*/  HMMA.16816.F32 R4, R4, R10, R20 ;  /* 0x0000000a0404723c */ /* 0x010fe40000001814 */
[----:B------:R-:W3:Y:S01]  /*b5670*/  LDL.LU.64 R22, [R1+0x4938] ;  /* 0x0049380001167983 */ /* 0x000ee20000300a00 */
[----:B------:R-:W3:Y:S11]  /*b5680*/  LDL.LU.64 R20, [R1+0x4930] ;  /* 0x0049300001147983 */ /* 0x000ef60000300a00 */
[----:B------:R-:W-:Y:S09]  /*b5690*/  @!UPT UIADD3 URZ, URZ, URZ, URZ ;  /* 0x0000003f3f3ff290 */ /* 0x000ff2000fffe03f */
[----:B------:R0:W-:Y:S01]  /*b56a0*/  STL.64 [R1+0x250], R4 ;  /* 0x0002500401007387 */ /* 0x0001e20000100a00 */
[----:B------:R1:W-:Y:S03]  /*b56b0*/  STL.64 [R1+0x258], R6 ;  /* 0x0002580601007387 */ /* 0x0003e60000100a00 */
[----:B0-----:R-:W4:Y:S01]  /*b56c0*/  LDL.LU R4, [R1+0x1f0] ;  /* 0x0001f00001047983 */ /* 0x001f220000300800 */
[----:B------:R-:W4:Y:S02]  /*b56d0*/  LDL.LU R5, [R1+0x1f4] ;  /* 0x0001f40001057983 */ /* 0x000f240000300800 */
[----:B-1----:R-:W4:Y:S02]  /*b56e0*/  LDL.LU R6, [R1+0x1f8] ;  /* 0x0001f80001067983 */ /* 0x002f240000300800 */
[----:B------:R-:W4:Y:S01]  /*b56f0*/  LDL.LU R7, [R1+0x1fc] ;  /* 0x0001fc0001077983 */ /* 0x000f220000300800 */
[----:B------:R0:W-:Y:S01]  /*b5700*/  STL.64 [R1+0x4840], R10 ;  /* 0x0048400a01007387 */ /* 0x0001e20000100a00 */
        /* <DEDUP_REMOVED lines=21> */
[----:B------:R-:W-:Y:S01]  /*b5860*/  STL.64 [R1+0x4890], R10 ;  /* 0x0048900a01007387 */ /* 0x000fe20000100a00 */
[----:B------:R0:W-:Y:S04]  /*b5870*/  STL.64 [R1+0x4888], R8 ;  /* 0x0048880801007387 */ /* 0x0001e80000100a00 */
        /* <DEDUP_REMOVED lines=12> */
[----:B------:R-:W4:Y:S02]  /*b5940*/  LDL.LU.64 R26, [R1+0x4900] ;  /* 0x00490000011a7983 */ /* 0x000f240000300a00 */
[----:B------:R-:W2:Y:S01]  /*b5950*/  LDL.LU R24, [R1+0x48f8] ;  /* 0x0048f80001187983 */ /* 0x000ea20000300800 */
[C---:B----4-:R-:W-:Y:S11]  /*b5960*/  HMMA.16816.F32 R4, R20.reuse, R26, R4 ;  /* 0x0000001a1404723c */ /* 0x050ff60000001804 */
[----:B------:R-:W-:Y:S11]  /*b5970*/  @!UPT UIADD3 URZ, URZ, URZ, URZ ;  /* 0x0000003f3f3ff290 */ /* 0x000ff6000fffe03f */
[----:B------:R-:W-:Y:S01]  /*b5980*/  @!UPT UIADD3 URZ, URZ, URZ, URZ ;  /* 0x0000003f3f3ff290 */ /* 0x000fe2000fffe03f */
[----:B------:R0:W-:Y:S01]  /*b5990*/  STL.64 [R1+0x210], R4 ;  /* 0x0002100401007387 */ /* 0x0001e20000100a00 */
[----:B------:R1:W-:Y:S03]  /*b59a0*/  STL.64 [R1+0x218], R6 ;  /* 0x0002180601007387 */ /* 0x0003e60000100a00 */
[----:B0-----:R-:W4:Y:S01]  /*b59b0*/  LDL.LU R4, [R1+0x1b0] ;  /* 0x0001b00001047983 */ /* 0x001f220000300800 */
[----:B------:R-:W4:Y:S02]  /*b59c0*/  LDL.LU R5, [R1+0x1b4] ;  /* 0x0001b40001057983 */ /* 0x000f240000300800 */
[----:B-1----:R-:W2:Y:S02]  /*b59d0*/  LDL.LU R6, [R1+0x1b8] ;  /* 0x0001b80001067983 */ /* 0x002ea40000300800 */
[----:B------:R-:W2:Y:S02]  /*b59e0*/  LDL.LU R7, [R1+0x1bc] ;  /* 0x0001bc0001077983 */ /* 0x000ea40000300800 */
[----:B--2---:R0:W-:Y:S01]  /*b59f0*/  STL.64 [R1+0x48e8], R6 ;  /* 0x0048e80601007387 */ /* 0x0041e20000100a00 */
[----:B----4-:R-:W-:Y:S03]  /*b5a00*/  STL.64 [R1+0x48e0], R4 ;  /* 0x0048e00401007387 */ /* 0x010fe60000100a00 */
[----:B0-----:R-:W2:Y:S01]  /*b5a10*/  LDL.LU.64 R6, [R1+0x38] ;  /* 0x0000380001067983 */ /* 0x001ea20000300a00 */
[----:B------:R-:W-:Y:S02]  /*b5a20*/  STL.64 [R1+0x48a8], R26 ;  /* 0x0048a81a01007387 */ /* 0x000fe40000100a00 */
[----:B------:R0:W-:Y:S02]  /*b5a30*/  STL [R1+0x48a0], R24 ;  /* 0x0048a01801007387 */ /* 0x0001e40000100800 */
[----:B0-----:R-:W4:Y:S01]  /*b5a40*/  LDL.LU R24, [R1+0x1e0] ;  /* 0x0001e00001187983 */ /* 0x001f220000300800 */
[----:B------:R-:W4:Y:S02]  /*b5a50*/  LDL.LU R25, [R1+0x1e4] ;  /* 0x0001e40001197983 */ /* 0x000f240000300800 */
[----:B------:R-:W4:Y:S02]  /*b5a60*/  LDL.LU R26, [R1+0x1e8] ;  /* 0x0001e800011a7983 */ /* 0x000f240000300800 */
[----:B------:R-:W4:Y:S01]  /*b5a70*/  LDL.LU R27, [R1+0x1ec] ;  /* 0x0001ec00011b7983 */ /* 0x000f220000300800 */
[C---:B---3--:R-:W-:Y:S01]  /*b5a80*/  HMMA.16816.F32 R8, R20.reuse, R14, R8 ;  /* 0x0000000e1408723c */ /* 0x048fe20000001808 */
[----:B------:R-:W-:Y:S01]  /*b5a90*/  STL.64 [R1+0x4838], R18 ;  /* 0x0048381201007387 */ /* 0x000fe20000100a00 */
[----:B------:R-:W-:Y:S06]  /*b5aa0*/  STL.64 [R1+0x4898], R16 ;  /* 0x0048981001007387 */ /* 0x000fec0000100a00 */
[C---:B----4-:R-:W-:Y:S11]  /*b5ab0*/  HMMA.16816.F32 R24, R20.reuse, R18, R24 ;  /* 0x000000121418723c */ /* 0x050ff60000001818 */
[----:B------:R-:W-:Y:S11]  /*b5ac0*/  @!UPT UIADD3 URZ, URZ, URZ, URZ ;  /* 0x0000003f3f3ff290 */ /* 0x000ff6000fffe03f */
[----:B------:R-:W-:Y:S01]  /*b5ad0*/  @!UPT UIADD3 URZ, URZ, URZ, URZ ;  /* 0x0000003f3f3ff290 */ /* 0x000fe2000fffe03f */
[----:B------:R-:W-:Y:S01]  /*b5ae0*/  STL.64 [R1+0x200], R24 ;  /* 0x0002001801007387 */ /* 0x000fe20000100a00 */
[----:B------:R-:W-:Y:S02]  /*b5af0*/  STL.64 [R1+0x208], R26 ;  /* 0x0002081a01007387 */ /* 0x000fe40000100a00 */
[----:B------:R0:W-:Y:S02]  /*b5b00*/  STL.64 [R1+0x48c0], R14 ;  /* 0x0048c00e01007387 */ /* 0x0001e40000100a00 */
[----:B------:R-:W-:Y:S01]  /*b5b10*/  STL [R1+0x48b8], R13 ;  /* 0x0048b80d01007387 */ /* 0x000fe20000100800 */
[----:B------:R-:W-:Y:S01]  /*b5b20*/  STL.64 [R1+0x1f0], R8 ;  /* 0x0001f00801007387 */ /* 0x000fe20000100a00 */
[----:B------:R-:W-:Y:S03]  /*b5b30*/  STL.64 [R1+0x1f8], R10 ;  /* 0x0001f80a01007387 */ /* 0x000fe60000100a00 */
[----:B0-----:R-:W3:Y:S04]  /*b5b40*/  LDL.LU.64 R14, [R1+0x138] ;  /* 0x00013800010e7983 */ /* 0x001ee80000300a00 */
[----:B---3--:R0:W-:Y:S04]  /*b5b50*/  STL.64 [R1+0x48d0], R14 ;  /* 0x0048d00e01007387 */ /* 0x0081e80000100a00 */
[----:B0-----:R-:W3:Y:S04]  /*b5b60*/  LDL.LU.64 R14, [R1+0x148] ;  /* 0x00014800010e7983 */ /* 0x001ee80000300a00 */
[----:B---3--:R0:W-:Y:S04]  /*b5b70*/  STL.64 [R1+0x48d8], R14 ;  /* 0x0048d80e01007387 */ /* 0x0081e80000100a00 */
[----:B0-----:R-:W3:Y:S04]  /*b5b80*/  LDL.LU.64 R14, [R1+0x158] ;  /* 0x00015800010e7983 */ /* 0x001ee80000300a00 */
[----:B---3--:R0:W-:Y:S01]  /*b5b90*/  STL.64 [R1+0x48f0], R14 ;  /* 0x0048f00e01007387 */ /* 0x0081e20000100a00 */
[----:B------:R-:W2:Y:S02]  /*b5ba0*/  LDL.LU R12, [R1+0x1c0] ;  /* 0x0001c000010c7983 */ /* 0x000ea40000300800 */
[----:B------:R-:W2:Y:S01]  /*b5bb0*/  LDL.LU R13, [R1+0x1c4] ;  /* 0x0001c400010d7983 */ /* 0x000ea20000300800 */
[----:B0-----:R-:W2:Y:S01]  /*b5bc0*/  LDL.LU R14, [R1+0x1c8] ;  /* 0x0001c800010e7983 */ /* 0x001ea20000300800 */
[----:B------:R-:W2:Y:S02]  /*b5bd0*/  LDL.LU R15, [R1+0x1cc] ;  /* 0x0001cc00010f7983 */ /* 0x000ea40000300800 */
[----:B------:R-:W3:Y:S02]  /*b5be0*/  LDL.LU.64 R26, [R1+0x128] ;  /* 0x00012800011a7983 */ /* 0x000ee40000300a00 */
[----:B---3--:R0:W-:Y:S01]  /*b5bf0*/  STL.64 [R1+0x48c8], R26 ;  /* 0x0048c81a01007387 */ /* 0x0081e20000100a00 */
[----:B------:R-:W3:Y:S02]  /*b5c00*/  LDL.LU R24, [R1+0x190] ;  /* 0x0001900001187983 */ /* 0x000ee40000300800 */
[----:B------:R-:W3:Y:S01]  /*b5c10*/  LDL.LU R25, [R1+0x194] ;  /* 0x0001940001197983 */ /* 0x000ee20000300800 */
[----:B0-----:R-:W3:Y:S01]  /*b5c20*/  LDL.LU R26, [R1+0x198] ;  /* 0x00019800011a7983 */ /* 0x001ee20000300800 */
[----:B------:R-:W3:Y:S02]  /*b5c30*/  LDL.LU R27, [R1+0x19c] ;  /* 0x00019c00011b7983 */ /* 0x000ee40000300800 */
[----:B------:R-:W4:Y:S01]  /*b5c40*/  LDL.LU.64 R18, [R1+0x118] ;  /* 0x0001180001127983 */ /* 0x000f220000300a00 */
[----:B--2---:R-:W-:Y:S01]  /*b5c50*/  HMMA.16816.F32 R12, R20, R6, R12 ;  /* 0x00000006140c723c */ /* 0x004fe2000000180c */
[----:B------:R-:W-:-:S02]  /*b5c60*/  IMAD.MOV.U32 R3, RZ, RZ, R6 ;  /* 0x000000ffff037224 */ /* 0x000fc400078e0006 */
[----:B------:R-:W-:Y:S01]  /*b5c70*/  IMAD.MOV.U32 R2, RZ, RZ, R7 ;  /* 0x000000ffff027224 */ /* 0x000fe200078e0007 */
[----:B----4-:R0:W-:Y:S01]  /*b5c80*/  STL.64 [R1+0x48b0], R18 ;  /* 0x0048b01201007387 */ /* 0x0101e20000100a00 */
[----:B------:R-:W2:Y:S02]  /*b5c90*/  LDL.LU R16, [R1+0x180] ;  /* 0x0001800001107983 */ /* 0x000ea40000300800 */
[----:B------:R-:W2:Y:S01]  /*b5ca0*/  LDL.LU R17, [R1+0x184] ;  /* 0x0001840001117983 */ /* 0x000ea20000300800 */
[----:B0-----:R-:W2:Y:S01]  /*b5cb0*/  LDL.LU R18, [R1+0x188] ;  /* 0x0001880001127983 */ /* 0x001ea20000300800 */
[----:B------:R-:W2:Y:S02]  /*b5cc0*/  LDL.LU R19, [R1+0x18c] ;  /* 0x00018c0001137983 */ /* 0x000ea40000300800 */
[----:B------:R-:W4:Y:S02]  /*b5cd0*/  LDL.LU R8, [R1+0x160] ;  /* 0x0001600001087983 */ /* 0x000f240000300800 */
[----:B------:R-:W4:Y:S01]  /*b5ce0*/  LDL.LU R9, [R1+0x164] ;  /* 0x0001640001097983 */ /* 0x000f220000300800 */
[----:B------:R-:W4:Y:S01]  /*b5cf0*/  LDL.LU R10, [R1+0x168] ;  /* 0x00016800010a7983 */ /* 0x000f220000300800 */
[----:B------:R-:W4:Y:S08]  /*b5d00*/  LDL.LU R11, [R1+0x16c] ;  /* 0x00016c00010b7983 */ /* 0x000f300000300800 */
[----:B------:R-:W-:Y:S02]  /*b5d10*/  STL.64 [R1+0x1e0], R12 ;  /* 0x0001e00c01007387 */ /* 0x000fe40000100a00 */
[----:B------:R0:W-:Y:S02]  /*b5d20*/  STL.64 [R1+0x1e8], R14 ;  /* 0x0001e80e01007387 */ /* 0x0001e40000100a00 */
[----:B0-----:R-:W2:Y:S01]  /*b5d30*/  LDL.LU.64 R14, [R1+0x48f0] ;  /* 0x0048f000010e7983 */ /* 0x001ea20000300a00 */
[----:B------:R-:W2:Y:S02]  /*b5d40*/  LDL.LU.64 R6, [R1+0x48e8] ;  /* 0x0048e80001067983 */ /* 0x000ea40000300a00 */
[----:B------:R-:W2:Y:S02]  /*b5d50*/  LDL.LU.64 R4, [R1+0x48e0] ;  /* 0x0048e00001047983 */ /* 0x000ea40000300a00 */
[C---:B--2---:R-:W-:Y:S11]  /*b5d60*/  HMMA.16816.F32 R4, R20.reuse, R14, R4 ;  /* 0x0000000e1404723c */ /* 0x044ff60000001804 */
[----:B------:R-:W-:Y:S11]  /*b5d70*/  @!UPT UIADD3 URZ, URZ, URZ, URZ ;  /* 0x0000003f3f3ff290 */ /* 0x000ff6000fffe03f */
[----:B------:R-:W-:Y:S01]  /*b5d80*/  @!UPT UIADD3 URZ, URZ, URZ, URZ ;  /* 0x0000003f3f3ff290 */ /* 0x000fe2000fffe03f */
[----:B------:R0:W-:Y:S01]  /*b5d90*/  STL.64 [R1+0x550], R4 ;  /* 0x0005500401007387 */ /* 0x0001e20000100a00 */
[----:B------:R-:W-:Y:S02]  /*b5da0*/  STL.64 [R1+0x558], R6 ;  /* 0x0005580601007387 */ /* 0x000fe40000100a00 */
[----:B0-----:R-:W-:Y:S02]  /*b5db0*/  IMAD.MOV.U32 R4, RZ, RZ, R15 ;  /* 0x000000ffff047224 */ /* 0x001fe400078e000f */
[----:B------:R-:W-:Y:S02]  /*b5dc0*/  IMAD.MOV.U32 R5, RZ, RZ, R14 ;  /* 0x000000ffff057224 */ /* 0x000fe400078e000e */
[----:B------:R-:W2:Y:S01]  /*b5dd0*/  LDL.LU.64 R14, [R1+0x48d8] ;  /* 0x0048d800010e7983 */ /* 0x000ea20000300a00 */
        /* <DEDUP_REMOVED lines=13> */
[----:B------:R-:W3:Y:S03]  /*b5eb0*/  LDL.LU.64 R14, [R1+0x48d0] ;  /* 0x0048d000010e7983 */ /* 0x000ee60000300a00 */
[----:B------:R0:W-:Y:S02]  /*b5ec0*/  STL [R1+0x4794], R6 ;  /* 0x0047940601007387 */ /* 0x0001e40000100800 */
[----:B------:R1:W-:Y:S02]  /*b5ed0*/  STL [R1+0x4790], R7 ;  /* 0x0047900701007387 */ /* 0x0003e40000100800 */
[----:B------:R-:W2:Y:S01]  /*b5ee0*/  LDL.LU R4, [R1+0x170] ;  /* 0x0001700001047983 */ /* 0x000ea20000300800 */
[----:B------:R-:W2:Y:S04]  /*b5ef0*/  LDL.LU R5, [R1+0x174] ;  /* 0x0001740001057983 */ /* 0x000ea80000300800 */
[----:B0-----:R-:W2:Y:S01]  /*b5f00*/  LDL.LU R6, [R1+0x178] ;  /* 0x0001780001067983 */ /* 0x001ea20000300800 */
[----:B-1----:R-:W2:Y:S01]  /*b5f10*/  LDL.LU R7, [R1+0x17c] ;  /* 0x00017c0001077983 */ /* 0x002ea20000300800 */
[----:B---3--:R-:W-:Y:S01]  /*b5f20*/  HMMA.16816.F32 R24, R20, R14, R24 ;  /* 0x0000000e1418723c */ /* 0x008fe20000001818 */
[----:B------:R-:W-:-:S02]  /*b5f30*/  IMAD.MOV.U32 R0, RZ, RZ, R14 ;  /* 0x000000ffff007224 */ /* 0x000fc400078e000e */
[----:B------:R-:W-:Y:S11]  /*b5f40*/  IMAD.MOV.U32 R12, RZ, RZ, R15 ;  /* 0x000000ffff0c7224 */ /* 0x000ff600078e000f */
[----:B------:R-:W-:Y:S09]  /*b5f50*/  @!UPT UIADD3 URZ, URZ, URZ, URZ ;  /* 0x0000003f3f3ff290 */ /* 0x000ff2000fffe03f */
[----:B------:R-:W-:Y:S01]  /*b5f60*/  STL.64 [R1+0x530], R24 ;  /* 0x0005301801007387 */ /* 0x000fe20000100a00 */
[----:B------:R0:W-:Y:S03]  /*b5f70*/  STL.64 [R1+0x538], R26 ;  /* 0x0005381a01007387 */ /* 0x0001e60000100a00 */
[----:B0-----:R-:W3:Y:S01]  /*b5f80*/  LDL.LU.64 R26, [R1+0x48c8] ;  /* 0x0048c800011a7983 */ /* 0x001ee20000300a00 */
[----:B------:R-:W2:Y:S02]  /*b5f90*/  LDL.LU.64 R14, [R1+0x48c0] ;  /* 0x0048c000010e7983 */ /* 0x000ea40000300a00 */
[----:B------:R-:W4:Y:S02]  /*b5fa0*/  LDL.LU R13, [R1+0x48b8] ;  /* 0x0048b800010d7983 */ /* 0x000f240000300800 */
[----:B------:R-:W-:Y:S01]  /*b5fb0*/  STL [R1+0x479c], R12 ;  /* 0x00479c0c01007387 */ /* 0x000fe20000100800 */
[C---:B---3--:R-:W-:Y:S01]  /*b5fc0*/  HMMA.16816.F32 R16, R20.reuse, R26, R16 ;  /* 0x0000001a1410723c */ /* 0x048fe20000001810 */
[----:B--2---:R0:W-:Y:S01]  /*b5fd0*/  STL.64 [R1+0x4870], R14 ;  /* 0x0048700e01007387 */ /* 0x0041e20000100a00 */
[----:B----4-:R-:W-:Y:S03]  /*b5fe0*/  STL [R1+0x4868], R13 ;  /* 0x0048680d01007387 */ /* 0x010fe60000100800 */
[----:B0-----:R-:W2:Y:S01]  /*b5ff0*/  LDL.LU.64 R14, [R1+0x108] ;  /* 0x00010800010e7983 */ /* 0x001ea20000300a00 */
[----:B------:R-:W-:Y:S11]  /*b6000*/  STL [R1+0x4798], R0 ;  /* 0x0047980001007387 */ /* 0x000ff60000100800 */
[----:B------:R-:W-:Y:S06]  /*b6010*/  @!UPT UIADD3 URZ, URZ, URZ, URZ ;  /* 0x0000003f3f3ff290 */ /* 0x000fec000fffe03f */
[----:B------:R-:W-:Y:S01]  /*b6020*/  STL.64 [R1+0x520], R16 ;  /* 0x0005201001007387 */ /* 0x000fe20000100a00 */
[----:B------:R0:W-:Y:S03]  /*b6030*/  STL.64 [R1+0x528], R18 ;  /* 0x0005281201007387 */ /* 0x0001e60000100a00 */
[----:B0-----:R-:W3:Y:S01]  /*b6040*/  LDL.LU.64 R18, [R1+0x48b0] ;  /* 0x0048b00001127983 */ /* 0x001ee20000300a00 */
[----:B------:R-:W-:Y:S02]  /*b6050*/  IMAD.MOV.U32 R28, RZ, RZ, R26 ;  /* 0x000000ffff1c7224 */ /* 0x000fe400078e001a */
[----:B------:R-:W-:Y:S02]  /*b6060*/  IMAD.MOV.U32 R29, RZ, RZ, R27 ;  /* 0x000000ffff1d7224 */ /* 0x000fe400078e001b */
[----:B------:R-:W4:Y:S01]  /*b6070*/  LDL.LU.64 R26, [R1+0x48a8] ;  /* 0x0048a800011a7983 */ /* 0x000f220000300a00 */
[----:B------:R-:W2:Y:S02]  /*b6080*/  LDL.LU R24, [R1+0x48a0] ;  /* 0x0048a00001187983 */ /* 0x000ea40000300800 */
[----:B------:R-:W2:Y:S01]  /*b6090*/  LDL R25, [R1+0x9c4] ;  /* 0x0009c40001197983 */ /* 0x000ea20000100800 */
[C---:B---3--:R-:W-:Y:S01]  /*b60a0*/  HMMA.16816.F32 R4, R20.reuse, R18, R4 ;  /* 0x000000121404723c */ /* 0x048fe20000001804 */
[----:B----4-:R-:W-:Y:S01]  /*b60b0*/  STL.64 [R1+0x47e0], R26 ;  /* 0x0047e01a01007387 */ /* 0x010fe20000100a00 */
[----:B--2---:R-:W-:Y:S02]  /*b60c0*/  STL [R1+0x47d8], R25 ;  /* 0x0047d81901007387 */ /* 0x004fe40000100800 */
[----:B------:R-:W-:Y:S02]  /*b60d0*/  STL [R1+0x47a4], R29 ;  /* 0x0047a41d01007387 */ /* 0x000fe40000100800 */
[----:B------:R-:W-:Y:S11]  /*b60e0*/  STL [R1+0x47a0], R28 ;  /* 0x0047a01c01007387 */ /* 0x000ff60000100800 */
[----:B------:R-:W-:Y:S06]  /*b60f0*/  @!UPT UIADD3 URZ, URZ, URZ, URZ ;  /* 0x0000003f3f3ff290 */ /* 0x000fec000fffe03f */
[----:B------:R0:W-:Y:S01]  /*b6100*/  STL.64 [R1+0x510], R4 ;  /* 0x0005100401007387 */ /* 0x0001e20000100a00 */
[----:B------:R1:W-:Y:S02]  /*b6110*/  STL.64 [R1+0x518], R6 ;  /* 0x0005180601007387 */ /* 0x0003e40000100a00 */
[----:B------:R-:W2:Y:S01]  /*b6120*/  LDL.LU.64 R16, [R1+0x4898] ;  /* 0x0048980001107983 */ /* 0x000ea20000300a00 */
[----:B------:R-:W-:Y:S01]  /*b6130*/  HMMA.16816.F32 R8, R20, R14, R8 ;  /* 0x0000000e1408723c */ /* 0x000fe20000001808 */
[----:B0-----:R-:W-:Y:S02]  /*b6140*/  IMAD.MOV.U32 R4, RZ, RZ, R18 ;  /* 0x000000ffff047224 */ /* 0x001fe400078e0012 */
[----:B-1----:R-:W-:Y:S02]  /*b6150*/  IMAD.MOV.U32 R6, RZ, RZ, R14 ;  /* 0x000000ffff067224 */ /* 0x002fe400078e000e */
[----:B------:R-:W-:Y:S02]  /*b6160*/  IMAD.MOV.U32 R7, RZ, RZ, R15 ;  /* 0x000000ffff077224 */ /* 0x000fe400078e000f */
[----:B------:R-:W-:Y:S11]  /*b6170*/  IMAD.MOV.U32 R5, RZ, RZ, R19 ;  /* 0x000000ffff057224 */ /* 0x000ff600078e0013 */
[----:B------:R-:W-:Y:S05]  /*b6180*/  @!UPT UIADD3 URZ, URZ, URZ, URZ ;  /* 0x0000003f3f3ff290 */ /* 0x000fea000fffe03f */
[----:B------:R-:W-:Y:S01]  /*b6190*/  STL.64 [R1+0x500], R8 ;  /* 0x0005000801007387 */ /* 0x000fe20000100a00 */
[----:B------:R0:W-:Y:S03]  /*b61a0*/  STL.64 [R1+0x508], R10 ;  /* 0x0005080a01007387 */ /* 0x0001e60000100a00 */
[----:B0-----:R-:W3:Y:S01]  /*b61b0*/  LDL.LU.64 R10, [R1+0x4890] ;  /* 0x00489000010a7983 */ /* 0x001ee20000300a00 */
[----:B------:R-:W4:Y:S02]  /*b61c0*/  LDL.LU.64 R8, [R1+0x4888] ;  /* 0x0048880001087983 */ /* 0x000f240000300a00 */
[----:B--2---:R-:W-:Y:S02]  /*b61d0*/  IMAD.MOV.U32 R26, RZ, RZ, R16 ;  /* 0x000000ffff1a7224 */ /* 0x004fe400078e0010 */
[----:B------:R-:W-:Y:S01]  /*b61e0*/  IMAD.MOV.U32 R27, RZ, RZ, R17 ;  /* 0x000000ffff1b7224 */ /* 0x000fe200078e0011 */
[----:B------:R-:W2:Y:S01]  /*b61f0*/  LDL.LU R16, [R1+0x4880] ;  /* 0x0048800001107983 */ /* 0x000ea20000300800 */
[----:B------:R-:W2:Y:S03]  /*b6200*/  LDL.LU R17, [R1+0x487c] ;  /* 0x00487c0001117983 */ /* 0x000ea60000300800 */
[----:B------:R-:W-:Y:S01]  /*b6210*/  STL.64 [R1+0x47f8], R26 ;  /* 0x0047f81a01007387 */ /* 0x000fe20000100a00 */
[----:B------:R-:W-:Y:S02]  /*b6220*/  STL.64 [R1+0x47b0], R6 ;  /* 0x0047b00601007387 */ /* 0x000fe40000100a00 */
[----:B------:R0:W-:Y:S02]  /*b6230*/  STL.64 [R1+0x47a8], R4 ;  /* 0x0047a80401007387 */ /* 0x0001e40000100a00 */
[----:B0-----:R-:W2:Y:S01]  /*b6240*/  LDL.LU R4, [R1+0x4b0] ;  /* 0x0004b00001047983 */ /* 0x001ea20000300800 */
[----:B------:R-:W2:Y:S02]  /*b6250*/  LDL.LU R5, [R1+0x4b4] ;  /* 0x0004b40001057983 */ /* 0x000ea40000300800 */
[----:B------:R-:W2:Y:S02]  /*b6260*/  LDL.LU R6, [R1+0x4b8] ;  /* 0x0004b80001067983 */ /* 0x000ea40000300800 */
[----:B------:R-:W-:-:S02]  /*b6270*/  IMAD.MOV.U32 R7, RZ, RZ, R24 ;  /* 0x000000ffff077224 */ /* 0x000fc400078e0018 */
[----:B------:R-:W2:Y:S01]  /*b6280*/  LDL.LU R24, [R1+0x4878] ;  /* 0x0048780001187983 */ /* 0x000ea20000300800 */
[----:B---3--:R-:W-:Y:S02]  /*b6290*/  IMAD.MOV.U32 R26, RZ, RZ, R11 ;  /* 0x000000ffff1a7224 */ /* 0x008fe400078e000b */
[----:B------:R-:W-:-:S05]  /*b62a0*/  IMAD.MOV.U32 R27, RZ, RZ, R10 ;  /* 0x000000ffff1b7224 */ /* 0x000fca00078e000a */
[----:B------:R4:W-:Y:S02]  /*b62b0*/  STL.64 [R1+0x4810], R26 ;  /* 0x0048101a01007387 */ /* 0x0009e40000100a00 */
[----:B----4-:R-:W-:Y:S02]  /*b62c0*/  IMAD.MOV.U32 R26, RZ, RZ, R9 ;  /* 0x000000ffff1a7224 */ /* 0x010fe400078e0009 */
[----:B------:R-:W-:Y:S01]  /*b62d0*/  IMAD.MOV.U32 R27, RZ, RZ, R8 ;  /* 0x000000ffff1b7224 */ /* 0x000fe200078e0008 */
[----:B--2---:R-:W-:Y:S01]  /*b62e0*/  STL.64 [R1+0x47c0], R6 ;  /* 0x0047c00601007387 */ /* 0x004fe20000100a00 */
[----:B------:R0:W-:Y:S03]  /*b62f0*/  STL.64 [R1+0x47b8], R4 ;  /* 0x0047b80401007387 */ /* 0x0001e60000100a00 */
[----:B0-----:R-:W2:Y:S01]  /*b6300*/  LDL.LU R4, [R1+0x40] ;  /* 0x0000400001047983 */ /* 0x001ea20000300800 */
[----:B------:R-:W2:Y:S02]  /*b6310*/  LDL.LU R5, [R1+0x44] ;  /* 0x0000440001057983 */ /* 0x000ea40000300800 */
[----:B------:R-:W-:Y:S02]  /*b6320*/  STL.64 [R1+0x4850], R26 ;  /* 0x0048501a01007387 */ /* 0x000fe40000100a00 */
[----:B------:R0:W-:Y:S02]  /*b6330*/  STL [R1+0x4848], R24 ;  /* 0x0048481801007387 */ /* 0x0001e40000100800 */
[----:B0-----:R-:W3:Y:S01]  /*b6340*/  LDL.LU R24, [R1+0xb0] ;  /* 0x0000b00001187983 */ /* 0x001ee20000300800 */
[----:B------:R-:W3:Y:S02]  /*b6350*/  LDL.LU R25, [R1+0xb4] ;  /* 0x0000b40001197983 */ /* 0x000ee40000300800 */
[----:B------:R-:W4:Y:S02]  /*b6360*/  LDL.LU R26, [R1+0xb8] ;  /* 0x0000b800011a7983 */ /* 0x000f240000300800 */
[----:B------:R-:W4:Y:S01]  /*b6370*/  LDL.LU R27, [R1+0xbc] ;  /* 0x0000bc00011b7983 */ /* 0x000f220000300800 */
[----:B------:R-:W2:Y:S01]  /*b6380*/  LDL.LU R12, [R1+0xc0] ;  /* 0x0000c000010c7983 */ /* 0x000ea20000300800 */
[----:B------:R-:W2:Y:S02]  /*b6390*/  LDL.LU R13, [R1+0xc4] ;  /* 0x0000c400010d7983 */ /* 0x000ea40000300800 */
[----:B------:R-:W2:Y:S02]  /*b63a0*/  LDL.LU R14, [R1+0xc8] ;  /* 0x0000c800010e7983 */ /* 0x000ea40000300800 */
[----:B------:R-:W2:Y:S02]  /*b63b0*/  LDL.LU R15, [R1+0xcc] ;  /* 0x0000cc00010f7983 */ /* 0x000ea40000300800 */
[----:B------:R-:W-:-:S02]  /*b63c0*/  IMAD.MOV.U32 R6, RZ, RZ, R17 ;  /* 0x000000ffff067224 */ /* 0x000fc400078e0011 */
[----:B------:R-:W-:Y:S01]  /*b63d0*/  IMAD.MOV.U32 R7, RZ, RZ, R16 ;  /* 0x000000ffff077224 */ /* 0x000fe200078e0010 */
[----:B----4-:R0:W-:Y:S01]  /*b63e0*/  STL.64 [R1+0x4860], R26 ;  /* 0x0048601a01007387 */ /* 0x0101e20000100a00 */
[----:B---3--:R-:W-:Y:S03]  /*b63f0*/  STL.64 [R1+0x4858], R24 ;  /* 0x0048581801007387 */ /* 0x008fe60000100a00 */
[----:B0-----:R-:W3:Y:S01]  /*b6400*/  LDL.LU.64 R26, [R1+0xf8] ;  /* 0x0000f800011a7983 */ /* 0x001ee20000300a00 */
[----:B------:R-:W4:Y:S02]  /*b6410*/  LDL.LU.64 R10, [R1+0xe8] ;  /* 0x0000e800010a7983 */ /* 0x000f240000300a00 */
[----:B------:R-:W3:Y:S02]  /*b6420*/  LDL.LU R16, [R1+0xa0] ;  /* 0x0000a00001107983 */ /* 0x000ee40000300800 */
[----:B------:R-:W3:Y:S01]  /*b6430*/  LDL.LU R17, [R1+0xa4] ;  /* 0x0000a40001117983 */ /* 0x000ee20000300800 */
[----:B------:R-:W3:Y:S01]  /*b6440*/  LDL.LU R18, [R1+0xa8] ;  /* 0x0000a80001127983 */ /* 0x000ee20000300800 */
[----:B------:R-:W3:Y:S02]  /*b6450*/  LDL.LU R19, [R1+0xac] ;  /* 0x0000ac0001137983 */ /* 0x000ee40000300800 */
[----:B------:R-:W-:Y:S02]  /*b6460*/  STL.64 [R1+0x47d0], R6 ;  /* 0x0047d00601007387 */ /* 0x000fe40000100a00 */
[----:B--2---:R0:W-:Y:S02]  /*b6470*/  STL.64 [R1+0x47c8], R4 ;  /* 0x0047c80401007387 */ /* 0x0041e40000100a00 */
        /* <DEDUP_REMOVED lines=10> */
[----:B---3--:R-:W-:Y:S01]  /*b6520*/  HMMA.16816.F32 R12, R20, R26, R12 ;  /* 0x0000001a140c723c */ /* 0x008fe2000000180c */
[----:B--2---:R-:W-:Y:S01]  /*b6530*/  STL.64 [R1+0x4808], R6 ;  /* 0x0048080601007387 */ /* 0x004fe20000100a00 */
[----:B------:R0:W-:Y:S03]  /*b6540*/  STL.64 [R1+0x4800], R4 ;  /* 0x0048000401007387 */ /* 0x0001e60000100a00 */
        /* <DEDUP_REMOVED lines=13> */
[----:B0-----:R-:W-:Y:S01]  /*b6620*/  IMAD.MOV.U32 R12, RZ, RZ, R26 ;  /* 0x000000ffff0c7224 */ /* 0x001fe200078e001a */
[----:B-1----:R-:W3:Y:S01]  /*b6630*/  LDL.LU.64 R14, [R1+0x4870] ;  /* 0x00487000010e7983 */ /* 0x002ee20000300a00 */
[----:B------:R-:W2:Y:S02]  /*b6640*/  LDL.LU R13, [R1+0x4868] ;  /* 0x00486800010d7983 */ /* 0x000ea40000300800 */
[----:B------:R-:W2:Y:S02]  /*b6650*/  LDL.LU.64 R26, [R1+0x4860] ;  /* 0x00486000011a7983 */ /* 0x000ea40000300a00 */
[----:B------:R-:W2:Y:S02]  /*b6660*/  LDL.LU.64 R24, [R1+0x4858] ;  /* 0x0048580001187983 */ /* 0x000ea40000300a00 */
[----:B----4-:R-:W-:-:S02]  /*b6670*/  IMAD.MOV.U32 R29, RZ, RZ, R10 ;  /* 0x000000ffff1d7224 */ /* 0x010fc400078e000a */
[----:B------:R-:W-:Y:S01]  /*b6680*/  IMAD.MOV.U32 R28, RZ, RZ, R11 ;  /* 0x000000ffff1c7224 */ /* 0x000fe200078e000b */
[C---:B--2---:R-:W-:Y:S11]  /*b6690*/  HMMA.16816.F32 R24, R20.reuse, R10, R24 ;  /* 0x0000000a1418723c */ /* 0x044ff60000001818 */
[----:B------:R-:W-:Y:S11]  /*b66a0*/  @!UPT UIADD3 URZ, URZ, URZ, URZ ;  /* 0x0000003f3f3ff290 */ /* 0x000ff6000fffe03f */
[----:B------:R-:W-:Y:S01]  /*b66b0*/  @!UPT UIADD3 URZ, URZ, URZ, URZ ;  /* 0x0000003f3f3ff290 */ /* 0x000fe2000fffe03f */
[----:B------:R-:W-:Y:S01]  /*b66c0*/  STL.64 [R1+0x4e0], R24 ;  /* 0x0004e01801007387 */ /* 0x000fe20000100a00 */
[----:B------:R0:W-:Y:S03]  /*b66d0*/  STL.64 [R1+0x4e8], R26 ;  /* 0x0004e81a01007387 */ /* 0x0001e60000100a00 */
[----:B0-----:R-:W2:Y:S01]  /*b66e0*/  LDL.LU.64 R26, [R1+0x4850] ;  /* 0x00485000011a7983 */ /* 0x001ea20000300a00 */
[----:B------:R-:W4:Y:S02]  /*b66f0*/  LDL.LU R24, [R1+0x4848] ;  /* 0x0048480001187983 */ /* 0x000f240000300800 */
[----:B------:R-:W2:Y:S02]  /*b6700*/  LDL.LU.64 R10, [R1+0x4840] ;  /* 0x00484000010a7983 */ /* 0x000ea40000300a00 */
[----:B--2---:R-:W-:Y:S01]  /*b6710*/  HMMA.16816.F32 R20, R20, R10, R16 ;  /* 0x0000000a1414723c */ /* 0x004fe20000001810 */
[----:B------:R-:W2:Y:S06]  /*b6720*/  LDL.LU.64 R18, [R1+0x4838] ;  /* 0x0048380001127983 */ /* 0x000eac0000300a00 */
[----:B------:R-:W-:-:S02]  /*b6730*/  IMAD.MOV.U32 R17, RZ, RZ, R10 ;  /* 0x000000ffff117224 */ /* 0x000fc400078e000a */
[----:B------:R-:W-:Y:S11]  /*b6740*/  IMAD.MOV.U32 R16, RZ, RZ, R11 ;  /* 0x000000ffff107224 */ /* 0x000ff600078e000b */
[----:B------:R-:W-:Y:S03]  /*b6750*/  @!UPT UIADD3 URZ, URZ, URZ, URZ ;  /* 0x0000003f3f3ff290 */ /* 0x000fe6000fffe03f */
[----:B------:R0:W-:Y:S01]  /*b6760*/  STL.64 [R1+0x1d0], R20 ;  /* 0x0001d01401007387 */ /* 0x0001e20000100a00 */
[----:B------:R4:W-:Y:S02]  /*b6770*/  STL.64 [R1+0x1d8], R22 ;  /* 0x0001d81601007387 */ /* 0x0009e40000100a00 */
[----:B------:R-:W2:Y:S02]  /*b6780*/  LDL.LU.64 R10, [R1+0x4830] ;  /* 0x00483000010a7983 */ /* 0x000ea40000300a00 */
[----:B------:R-:W2:Y:S01]  /*b6790*/  LDL.LU.64 R8, [R1+0x4828] ;  /* 0x0048280001087983 */ /* 0x000ea20000300a00 */
[----:B0-----:R-:W3:Y:S01]  /*b67a0*/  LDL.LU R20, [R1+0x50] ;  /* 0x0000500001147983 */ /* 0x001ee20000300800 */
[----:B----4-:R-:W-:Y:S02]  /*b67b0*/  IMAD.MOV.U32 R23, RZ, RZ, R24 ;  /* 0x000000ffff177224 */ /* 0x010fe400078e0018 */
        /* <DEDUP_REMOVED lines=24> */
[C---:B---3--:R-:W-:Y:S08]  /*b6940*/  HMMA.16816.F32 R20, R8.reuse, R18, R20 ;  /* 0x000000120814723c */ /* 0x048ff00000001814 */
[----:B--2---:R-:W-:Y:S11]  /*b6950*/  HMMA.16816.F32 R4, R8, R26, R4 ;  /* 0x0000001a0804723c */ /* 0x004ff60000001804 */
[----:B------:R-:W-:Y:S11]  /*b6960*/  @!UPT UIADD3 URZ, URZ, URZ, URZ ;  /* 0x0000003f3f3ff290 */ /* 0x000ff6000fffe03f */
[----:B------:R-:W-:Y:S01]  /*b6970*/  @!UPT UIADD3 URZ, URZ, URZ, URZ ;  /* 0x0000003f3f3ff290 */ /* 0x000fe2000fffe03f */
[----:B------:R-:W-:Y:S01]  /*b6980*/  STL.64 [R1+0x190], R4 ;  /* 0x0001900401007387 */ /* 0x000fe20000100a00 */
[----:B------:R0:W-:Y:S03]  /*b6990*/  STL.64 [R1+0x198], R6 ;  /* 0x0001980601007387 */ /* 0x0001e60000100a00 */
[----:B0-----:R-:W2:Y:S01]  /*b69a0*/  LDL.LU.64 R6, [R1+0x47d0] ;  /* 0x0047d00001067983 */ /* 0x001ea20000300a00 */
[----:B------:R-:W2:Y:S02]  /*b69b0*/  LDL.LU.64 R4, [R1+0x47c8] ;  /* 0x0047c80001047983 */ /* 0x000ea40000300a00 */
[----:B------:R-:W-:Y:S02]  /*b69c0*/  STL.64 [R1+0x180], R20 ;  /* 0x0001801401007387 */ /* 0x000fe40000100a00 */
[----:B------:R-:W-:Y:S02]  /*b69d0*/  STL.64 [R1+0x188], R22 ;  /* 0x0001881601007387 */ /* 0x000fe40000100a00 */
[----:B----4-:R-:W0:Y:S04]  /*b69e0*/  LDSM.16.MT88.4 R20, [R25+0x47000] ;  /* 0x047000001914783b */ /* 0x010e280000004200 */
[----:B0-----:R-:W-:Y:S01]  /*b69f0*/  STL.64 [R1+0x46b8], R22 ;  /* 0x0046b81601007387 */ /* 0x001fe20000100a00 */
[----:B------:R-:W-:-:S02]  /*b6a00*/  IMAD.MOV.U32 R26, RZ, RZ, R3 ;  /* 0x000000ffff1a7224 */ /* 0x000fc400078e0003 */
[----:B------:R-:W-:Y:S01]  /*b6a10*/  IMAD.MOV.U32 R27, RZ, RZ, R2 ;  /* 0x000000ffff1b7224 */ /* 0x000fe200078e0002 */
[----:B--2---:R-:W-:Y:S11]  /*b6a20*/  HMMA.16816.F32 R4, R8, R14, R4 ;  /* 0x0000000e0804723c */ /* 0x004ff60000001804 */
[----:B------:R-:W-:Y:S11]  /*b6a30*/  @!UPT UIADD3 URZ, URZ, URZ, URZ ;  /* 0x0000003f3f3ff290 */ /* 0x000ff6000fffe03f */
[----:B------:R-:W-:Y:S01]  /*b6a40*/  @!UPT UIADD3 URZ, URZ, URZ, URZ ;  /* 0x0000003f3f3ff290 */ /* 0x000fe2000fffe03f */
[----:B------:R-:W-:Y:S01]  /*b6a50*/  STL.64 [R1+0x170], R4 ;  /* 0x0001700401007387 */ /* 0x000fe20000100a00 */
[----:B------:R-:W-:Y:S02]  /*b6a60*/  STL.64 [R1+0x178], R6 ;  /* 0x0001780601007387 */ /* 0x000fe40000100a00 */
[----:B------:R-:W0:Y:S04]  /*b6a70*/  LDSM.16.M88.4 R4, [R13+0x180] ;  /* 0x000180000d04783b */ /* 0x000e280000000200 */
[----:B------:R-:W-:Y:S02]  /*b6a80*/  STL.64 [R1+0x46b0], R20 ;  /* 0x0046b01401007387 */ /* 0x000fe40000100a00 */
[----:B------:R-:W1:Y:S04]  /*b6a90*/  LDSM.16.M88.4 R20, [R13+0x4180] ;  /* 0x004180000d14783b */ /* 0x000e680000000200 */
[----:B0-----:R-:W-:Y:S01]  /*b6aa0*/  STL.64 [R1+0xc0], R4 ;  /* 0x0000c00401007387 */ /* 0x001fe20000100a00 */
[----:B------:R-:W-:-:S02]  /*b6ab0*/  IMAD.MOV.U32 R3, RZ, RZ, R4 ;  /* 0x000000ffff037224 */ /* 0x000fc400078e0004 */
[----:B------:R-:W-:Y:S02]  /*b6ac0*/  STL.64 [R1+0xc8], R6 ;  /* 0x0000c80601007387 */ /* 0x000fe40000100a00 */
[----:B------:R-:W-:Y:S02]  /*b6ad0*/  IMAD.MOV.U32 R2, RZ, RZ, R5 ;  /* 0x000000ffff027224 */ /* 0x000fe400078e0005 */
[----:B------:R-:W0:Y:S04]  /*b6ae0*/  LDSM.16.M88.4 R4, [R13+0x8180] ;  /* 0x008180000d04783b */ /* 0x000e280000000200 */
[----:B-1----:R1:W-:Y:S01]  /*b6af0*/  STL.64 [R1+0xb0], R20 ;  /* 0x0000b01401007387 */ /* 0x0023e20000100a00 */
[----:B------:R-:W-:Y:S03]  /*b6b00*/  STL.64 [R1+0xb8], R22 ;  /* 0x0000b81601007387 */ /* 0x000fe60000100a00 */
[----:B0-----:R-:W-:Y:S01]  /*b6b10*/  STL.64 [R1+0xa0], R4 ;  /* 0x0000a00401007387 */ /* 0x001fe20000100a00 */
[----:B-1----:R-:W-:-:S02]  /*b6b20*/  IMAD.MOV.U32 R21, RZ, RZ, R4 ;  /* 0x000000ffff157224 */ /* 0x002fc400078e0004 */
[----:B------:R-:W-:Y:S02]  /*b6b30*/  STL.64 [R1+0xa8], R6 ;  /* 0x0000a80601007387 */ /* 0x000fe40000100a00 */
[----:B------:R-:W-:Y:S02]  /*b6b40*/  IMAD.MOV.U32 R20, RZ, RZ, R5 ;  /* 0x000000ffff147224 */ /* 0x000fe400078e0005 */
        /* <DEDUP_REMOVED lines=8> */
[----:B------:R0:W-:Y:S02]  /*b6bd0*/  STL.64 [R1+0x78], R6 ;  /* 0x0000780601007387 */ /* 0x0001e40000100a00 */
[----:B0-----:R-:W2:Y:S01]  /*b6be0*/  LDL.LU.64 R6, [R1+0x47c0] ;  /* 0x0047c00001067983 */ /* 0x001ea20000300a00 */
[----:B------:R-:W2:Y:S02]  /*b6bf0*/  LDL.LU.64 R4, [R1+0x47b8] ;  /* 0x0047b80001047983 */ /* 0x000ea40000300a00 */
[----:B--2---:R-:W-:Y:S01]  /*b6c00*/  HMMA.16816.F32 R24, R8, R26, R4 ;  /* 0x0000001a0818723c */ /* 0x004fe20000001804 */
[----:B------:R-:W2:Y:S01]  /*b6c10*/  LDL.LU.64 R6, [R1+0x47b0] ;  /* 0x0047b00001067983 */ /* 0x000ea20000300a00 */
[----:B------:R-:W3:Y:S11]  /*b6c20*/  LDL.LU.64 R4, [R1+0x47a8] ;  /* 0x0047a80001047983 */ /* 0x000ef60000300a00 */
[----:B------:R-:W-:Y:S10]  /*b6c30*/  @!UPT UIADD3 URZ, URZ, URZ, URZ ;  /* 0x0000003f3f3ff290 */ /* 0x000ff4000fffe03f */
        /* <DEDUP_REMOVED lines=21> */
[----:B------:R-:W-:-:S02]  /*b6d90*/  IMAD.MOV.U32 R22, RZ, RZ, R17 ;  /* 0x000000ffff167224 */ /* 0x000fc400078e0011 */
[----:B------:R-:W-:Y:S02]  /*b6da0*/  IMAD.MOV.U32 R23, RZ, RZ, R16 ;  /* 0x000000ffff177224 */ /* 0x000fe400078e0010 */
[----:B------:R-:W-:Y:S04]  /*b6db0*/  LDSM.16.M88.4 R16, [R13+0x38180] ;  /* 0x038180000d10783b */ /* 0x000fe80000000200 */
[----:B0-----:R-:W-:Y:S01]  /*b6dc0*/  STL.64 [R1], R24 ;  /* 0x0000001801007387 */ /* 0x001fe20000100a00 */
[----:B------:R-:W-:Y:S02]  /*b6dd0*/  STL.64 [R1+0x8], R26 ;  /* 0x0000081a01007387 */ /* 0x000fe40000100a00 */
[----:B------:R-:W0:Y:S04]  /*b6de0*/  LDSM.16.M88.4 R24, [R13+0x34180] ;  /* 0x034180000d18783b */ /* 0x000e280000000200 */
[----:B------:R-:W-:Y:S01]  /*b6df0*/  STL.64 [R1+0x46d0], R22 ;  /* 0x0046d01601007387 */ /* 0x000fe20000100a00 */
[----:B0-----:R-:W-:Y:S01]  /*b6e00*/  STL [R1+0x43e4], R26 ;  /* 0x0043e41a01007387 */ /* 0x001fe20000100800 */
[----:B------:R-:W-:Y:S02]  /*b6e10*/  STL [R1+0x43e0], R27 ;  /* 0x0043e01b01007387 */ /* 0x000fe40000100800 */
[----:B------:R-:W-:Y:S02]  /*b6e20*/  STL.64 [R1+0x4638], R24 ;  /* 0x0046381801007387 */ /* 0x000fe40000100a00 */
[----:B------:R-:W-:Y:S01]  /*b6e30*/  STL [R1+0x4114], R18 ;  /* 0x0041141201007387 */ /* 0x000fe20000100800 */
[----:B------:R-:W-:Y:S01]  /*b6e40*/  STL [R1+0x4110], R19 ;  /* 0x0041101301007387 */ /* 0x000fe20000100800 */
[----:B------:R0:W-:Y:S03]  /*b6e50*/  STL.64 [R1+0x4678], R16 ;  /* 0x0046781001007387 */ /* 0x0001e60000100a00 */
[----:B0-----:R-:W4:Y:S01]  /*b6e60*/  LDL.64 R16, [R1+0xb0] ;  /* 0x0000b00001107983 */ /* 0x001f220000100a00 */
[----:B------:R-:W-:-:S02]  /*b6e70*/  IMAD.MOV.U32 R22, RZ, RZ, R29 ;  /* 0x000000ffff167224 */ /* 0x000fc400078e001d */
[----:B------:R-:W-:Y:S01]  /*b6e80*/  IMAD.MOV.U32 R23, RZ, RZ, R28 ;  /* 0x000000ffff177224 */ /* 0x000fe200078e001c */
[----:B----4-:R0:W-:Y:S04]  /*b6e90*/  STL.64 [R1+0x46a0], R16 ;  /* 0x0046a01001007387 */ /* 0x0101e80000100a00 */
[----:B0-----:R-:W4:Y:S01]  /*b6ea0*/  LDL.LU R16, [R1+0x4a0] ;  /* 0x0004a00001107983 */ /* 0x001f220000300800 */
[----:B------:R-:W4:Y:S02]  /*b6eb0*/  LDL.LU R17, [R1+0x4a4] ;  /* 0x0004a40001117983 */ /* 0x000f240000300800 */
[----:B------:R-:W2:Y:S02]  /*b6ec0*/  LDL.LU R18, [R1+0x4a8] ;  /* 0x0004a80001127983 */ /* 0x000ea40000300800 */
[----:B------:R-:W2:Y:S01]  /*b6ed0*/  LDL.LU R19, [R1+0x4ac] ;  /* 0x0004ac0001137983 */ /* 0x000ea20000300800 */
[----:B------:R-:W3:Y:S01]  /*b6ee0*/  LDL.LU R29, [R1+0x47a4] ;  /* 0x0047a400011d7983 */ /* 0x000ee20000300800 */
[----:B------:R-:W3:Y:S02]  /*b6ef0*/  LDL.LU R28, [R1+0x47a0] ;  /* 0x0047a000011c7983 */ /* 0x000ee40000300800 */
[----:B------:R0:W-:Y:S02]  /*b6f00*/  STL.64 [R1+0x46e8], R22 ;  /* 0x0046e81601007387 */ /* 0x0001e40000100a00 */
[----:B0-----:R-:W-:-:S02]  /*b6f10*/  IMAD.MOV.U32 R22, RZ, RZ, R12 ;  /* 0x000000ffff167224 */ /* 0x001fc400078e000c */
        /* <DEDUP_REMOVED lines=12> */
[----:B------:R-:W2:Y:S01]  /*b6fe0*/  LDL.LU R6, [R1+0x4794] ;  /* 0x0047940001067983 */ /* 0x000ea20000300800 */
[----:B------:R-:W2:Y:S02]  /*b6ff0*/  LDL.LU R7, [R1+0x4790] ;  /* 0x0047900001077983 */ /* 0x000ea40000300800 */
[----:B---3--:R-:W-:Y:S02]  /*b7000*/  IMAD.MOV.U32 R26, RZ, RZ, R4 ;  /* 0x000000ffff1a7224 */ /* 0x008fe400078e0004 */
[----:B------:R-:W-:Y:S01]  /*b7010*/  IMAD.MOV.U32 R27, RZ, RZ, R5 ;  /* 0x000000ffff1b7224 */ /* 0x000fe200078e0005 */
[----:B------:R0:W-:Y:S01]  /*b7020*/  STL.64 [R1+0x4720], R22 ;  /* 0x0047201601007387 */ /* 0x0001e20000100a00 */
[----:B------:R-:W-:Y:S02]  /*b7030*/  STL.64 [R1+0x4718], R20 ;  /* 0x0047181401007387 */ /* 0x000fe40000100a00 */
[----:B------:R-:W3:Y:S02]  /*b7040*/  LDL.LU R4, [R1+0x478c] ;  /* 0x00478c0001047983 */ /* 0x000ee40000300800 */
[----:B------:R-:W3:Y:S01]  /*b7050*/  LDL.LU R5, [R1+0x4788] ;  /* 0x0047880001057983 */ /* 0x000ee20000300800 */
[----:B------:R-:W-:Y:S01]  /*b7060*/  STL.64 [R1+0x4728], R26 ;  /* 0x0047281a01007387 */ /* 0x000fe20000100a00 */
[----:B0-----:R-:W-:-:S02]  /*b7070*/  IMAD.MOV.U32 R22, RZ, RZ, R28 ;  /* 0x000000ffff167224 */ /* 0x001fc400078e001c */
[----:B------:R-:W-:Y:S01]  /*b7080*/  IMAD.MOV.U32 R23, RZ, RZ, R29 ;  /* 0x000000ffff177224 */ /* 0x000fe200078e001d */
[----:B----4-:R-:W-:Y:S01]  /*b7090*/  STL.64 [R1+0x46e0], R18 ;  /* 0x0046e01201007387 */ /* 0x010fe20000100a00 */
[----:B--2---:R0:W-:Y:S03]  /*b70a0*/  STL.64 [R1+0x46d8], R16 ;  /* 0x0046d81001007387 */ /* 0x0041e60000100a00 */
[----:B0-----:R-:W2:Y:S01]  /*b70b0*/  LDL.LU R16, [R1+0x580] ;  /* 0x0005800001107983 */ /* 0x001ea20000300800 */
[----:B------:R-:W2:Y:S02]  /*b70c0*/  LDL.LU R17, [R1+0x584] ;  /* 0x0005840001117983 */ /* 0x000ea40000300800 */
[----:B------:R-:W4:Y:S02]  /*b70d0*/  LDL.LU R18, [R1+0x588] ;  /* 0x0005880001127983 */ /* 0x000f240000300800 */
[----:B------:R-:W4:Y:S01]  /*b70e0*/  LDL.LU R19, [R1+0x58c] ;  /* 0x00058c0001137983 */ /* 0x000f220000300800 */
[----:B------:R-:W2:Y:S01]  /*b70f0*/  LDL.LU R28, [R1+0x4784] ;  /* 0x00478400011c7983 */ /* 0x000ea20000300800 */
[----:B------:R-:W2:Y:S02]  /*b7100*/  LDL.LU R29, [R1+0x4780] ;  /* 0x00478000011d7983 */ /* 0x000ea40000300800 */
[----:B------:R0:W-:Y:S02]  /*b7110*/  STL.64 [R1+0x4730], R22 ;  /* 0x0047301601007387 */ /* 0x0001e40000100a00 */
[----:B0-----:R-:W-:-:S02]  /*b7120*/  IMAD.MOV.U32 R22, RZ, RZ, R0 ;  /* 0x000000ffff167224 */ /* 0x001fc400078e0000 */
[----:B------:R-:W-:Y:S01]  /*b7130*/  IMAD.MOV.U32 R23, RZ, RZ, R12 ;  /* 0x000000ffff177224 */ /* 0x000fe200078e000c */
[----:B------:R-:W2:Y:S01]  /*b7140*/  LDL.LU R0, [R1+0x477c] ;  /* 0x00477c0001007983 */ /* 0x000ea20000300800 */
[----:B------:R-:W2:Y:S03]  /*b7150*/  LDL.LU R12, [R1+0x4778] ;  /* 0x00477800010c7983 */ /* 0x000ea60000300800 */
[----:B------:R0:W-:Y:S01]  /*b7160*/  STL.64 [R1+0x4748], R22 ;  /* 0x0047481601007387 */ /* 0x0001e20000100a00 */
[----:B------:R-:W2:Y:S02]  /*b7170*/  LDL.LU R24, [R1+0x5c0] ;  /* 0x0005c00001187983 */ /* 0x000ea40000300800 */
[----:B------:R-:W2:Y:S02]  /*b7180*/  LDL.LU R25, [R1+0x5c4] ;  /* 0x0005c40001197983 */ /* 0x000ea40000300800 */
[----:B------:R-:W2:Y:S01]  /*b7190*/  LDL.LU R26, [R1+0x5c8] ;  /* 0x0005c800011a7983 */ /* 0x000ea20000300800 */
[----:B------:R-:W2:Y:S01]  /*b71a0*/  LDL.LU R27, [R1+0x5cc] ;  /* 0x0005cc00011b7983 */ /* 0x000ea20000300800 */
[----:B0-----:R-:W-:-:S02]  /*b71b0*/  IMAD.MOV.U32 R22, RZ, RZ, R7 ;  /* 0x000000ffff167224 */ /* 0x001fc400078e0007 */
[----:B------:R-:W-:-:S05]  /*b71c0*/  IMAD.MOV.U32 R23, RZ, RZ, R6 ;  /* 0x000000ffff177224 */ /* 0x000fca00078e0006 */
[----:B------:R-:W-:Y:S04]  /*b71d0*/  STL.64 [R1+0x4760], R22 ;  /* 0x0047601601007387 */ /* 0x000fe80000100a00 */
[----:B--2---:R-:W-:Y:S01]  /*b71e0*/  STL.64 [R1+0x4740], R26 ;  /* 0x0047401a01007387 */ /* 0x004fe20000100a00 */
[----:B------:R0:W-:Y:S03]  /*b71f0*/  STL.64 [R1+0x4738], R24 ;  /* 0x0047381801007387 */ /* 0x0001e60000100a00 */
[----:B0-----:R-:W2:Y:S01]  /*b7200*/  LDL.LU R24, [R1+0x5d0] ;  /* 0x0005d00001187983 */ /* 0x001ea20000300800 */
[----:B------:R-:W2:Y:S02]  /*b7210*/  LDL.LU R25, [R1+0x5d4] ;  /* 0x0005d40001197983 */ /* 0x000ea40000300800 */
[----:B------:R-:W2:Y:S02]  /*b7220*/  LDL.LU R26, [R1+0x5d8] ;  /* 0x0005d800011a7983 */ /* 0x000ea40000300800 */
[----:B------:R-:W2:Y:S01]  /*b7230*/  LDL.LU R27, [R1+0x5dc] ;  /* 0x0005dc00011b7983 */ /* 0x000ea20000300800 */
        /* <DEDUP_REMOVED lines=17> */
[----:B------:R-:W2:Y:S02]  /*b7350*/  LDL.LU R18, [R1+0x598] ;  /* 0x0005980001127983 */ /* 0x000ea40000300800 */
[----:B------:R-:W2:Y:S02]  /*b7360*/  LDL.LU R19, [R1+0x59c] ;  /* 0x00059c0001137983 */ /* 0x000ea40000300800 */
[----:B---3--:R-:W-:-:S02]  /*b7370*/  IMAD.MOV.U32 R22, RZ, RZ, R5 ;  /* 0x000000ffff167224 */ /* 0x008fc400078e0005 */
[----:B------:R-:W-:Y:S02]  /*b7380*/  IMAD.MOV.U32 R23, RZ, RZ, R4 ;  /* 0x000000ffff177224 */ /* 0x000fe400078e0004 */
[----:B------:R-:W-:Y:S04]  /*b7390*/  LDSM.16.MT88.4 R4, [R7+0x47000] ;  /* 0x047000000704783b */ /* 0x000fe80000004200 */
[----:B--2---:R0:W-:Y:S02]  /*b73a0*/  STL.64 [R1+0x4710], R18 ;  /* 0x0047101201007387 */ /* 0x0041e40000100a00 */
[----:B0-----:R-:W-:Y:S02]  /*b73b0*/  IMAD.MOV.U32 R19, RZ, RZ, R12 ;  /* 0x000000ffff137224 */ /* 0x001fe400078e000c */
[----:B------:R-:W0:Y:S01]  /*b73c0*/  LDSM.16.M88.4 R12, [R13+0x3c180] ;  /* 0x03c180000d0c783b */ /* 0x000e220000000200 */
[C---:B------:R-:W-:Y:S03]  /*b73d0*/  HMMA.16816.F32 R20, R8.reuse, R22, R24 ;  /* 0x000000160814723c */ /* 0x040fe60000001818 */
[----:B----4-:R1:W-:Y:S04]  /*b73e0*/  STL.64 [R1+0x4708], R16 ;  /* 0x0047081001007387 */ /* 0x0103e80000100a00 */
[----:B-1----:R-:W2:Y:S01]  /*b73f0*/  LDL.LU R16, [R1+0x5a0] ;  /* 0x0005a00001107983 */ /* 0x002ea20000300800 */
[----:B------:R-:W2:Y:S02]  /*b7400*/  LDL.LU R17, [R1+0x5a4] ;  /* 0x0005a40001117983 */ /* 0x000ea40000300800 */
[----:B------:R-:W2:Y:S01]  /*b7410*/  LDL.LU R18, [R1+0x5a8] ;  /* 0x0005a80001127983 */ /* 0x000ea20000300800 */
[----:B0-----:R-:W-:Y:S01]  /*b7420*/  STL [R1+0x422c], R14 ;  /* 0x00422c0e01007387 */ /* 0x001fe20000100800 */
[----:B------:R-:W-:Y:S02]  /*b7430*/  STL [R1+0x4228], R15 ;  /* 0x0042280f01007387 */ /* 0x000fe40000100800 */
[----:B------:R0:W-:Y:S02]  /*b7440*/  STL.64 [R1+0x4690], R12 ;  /* 0x0046900c01007387 */ /* 0x0001e40000100a00 */
        /* <DEDUP_REMOVED lines=30> */
[----:B------:R-:W3:Y:S11]  /*b7630*/  LDL.LU.64 R26, [R1+0x4728] ;  /* 0x00472800011a7983 */ /* 0x000ef60000300a00 */
[----:B------:R-:W-:Y:S10]  /*b7640*/  @!UPT UIADD3 URZ, URZ, URZ, URZ ;  /* 0x0000003f3f3ff290 */ /* 0x000ff4000fffe03f */
[----:B------:R-:W-:Y:S01]  /*b7650*/  STL.64 [R1+0x120], R20 ;  /* 0x0001201401007387 */ /* 0x000fe20000100a00 */
[----:B------:R0:W-:Y:S03]  /*b7660*/  STL.64 [R1+0x128], R22 ;  /* 0x0001281601007387 */ /* 0x0001e60000100a00 */
[----:B0-----:R-:W2:Y:S01]  /*b7670*/  LDL.LU.64 R22, [R1+0x4720] ;  /* 0x0047200001167983 */ /* 0x001ea20000300a00 */
[----:B------:R-:W2:Y:S01]  /*b7680*/  LDL.LU.64 R20, [R1+0x4718] ;  /* 0x0047180001147983 */ /* 0x000ea20000300a00 */
[----:B---3--:R-:W-:Y:S01]  /*b7690*/  HMMA.16816.F32 R12, R8, R26, R12 ;  /* 0x0000001a080c723c */ /* 0x008fe2000000180c */
[----:B--2---:R-:W-:Y:S02]  /*b76a0*/  IMAD.MOV.U32 R24, RZ, RZ, R21 ;  /* 0x000000ffff187224 */ /* 0x004fe400078e0015 */
[----:B------:R-:W-:-:S05]  /*b76b0*/  IMAD.MOV.U32 R25, RZ, RZ, R20 ;  /* 0x000000ffff197224 */ /* 0x000fca00078e0014 */
[C---:B------:R-:W-:Y:S11]  /*b76c0*/  HMMA.16816.F32 R20, R8.reuse, R22, R16 ;  /* 0x000000160814723c */ /* 0x040ff60000001810 */
[----:B------:R-:W-:Y:S04]  /*b76d0*/  @!UPT UIADD3 URZ, URZ, URZ, URZ ;  /* 0x0000003f3f3ff290 */ /* 0x000fe8000fffe03f */
[----:B------:R0:W-:Y:S01]  /*b76e0*/  STL.64 [R1+0x110], R12 ;  /* 0x0001100c01007387 */ /* 0x0001e20000100a00 */
[----:B------:R1:W-:Y:S03]  /*b76f0*/  STL.64 [R1+0x118], R14 ;  /* 0x0001180e01007387 */ /* 0x0003e60000100a00 */
[----:B0-----:R-:W2:Y:S01]  /*b7700*/  LDL.LU R12, [R1+0x480] ;  /* 0x00048000010c7983 */ /* 0x001ea20000300800 */
[----:B------:R-:W2:Y:S02]  /*b7710*/  LDL.LU R13, [R1+0x484] ;  /* 0x00048400010d7983 */ /* 0x000ea40000300800 */
[----:B-1----:R-:W2:Y:S02]  /*b7720*/  LDL.LU R14, [R1+0x488] ;  /* 0x00048800010e7983 */ /* 0x002ea40000300800 */
[----:B------:R-:W3:Y:S01]  /*b7730*/  LDL.LU.64 R18, [R1+0x4710] ;  /* 0x0047100001127983 */ /* 0x000ee20000300a00 */
[----:B------:R-:W3:Y:S04]  /*b7740*/  LDL.LU.64 R16, [R1+0x4708] ;  /* 0x0047080001107983 */ /* 0x000ee80000300a00 */
        /* <DEDUP_REMOVED lines=17> */
[----:B------:R-:W-:Y:S01]  /*b7860*/  IMAD.MOV.U32 R15, RZ, RZ, R0 ;  /* 0x000000ffff0f7224 */ /* 0x000fe200078e0000 */
[----:B---3--:R-:W-:Y:S02]  /*b7870*/  HMMA.16816.F32 R8, R8, R22, R16 ;  /* 0x000000160808723c */ /* 0x008fe40000001810 */
[----:B------:R-:W3:Y:S01]  /*b7880*/  LDL.LU.64 R18, [R1+0x46c8] ;  /* 0x0046c80001127983 */ /* 0x000ee20000300a00 */
[----:B------:R-:W3:Y:S02]  /*b7890*/  LDL.LU.64 R16, [R1+0x46c0] ;  /* 0x0046c00001107983 */ /* 0x000ee40000300a00 */
[----:B------:R-:W3:Y:S02]  /*b78a0*/  LDL.LU.64 R22, [R1+0x46b8] ;  /* 0x0046b80001167983 */ /* 0x000ee40000300a00 */
[----:B------:R-:W3:Y:S11]  /*b78b0*/  LDL.LU.64 R20, [R1+0x46b0] ;  /* 0x0046b00001147983 */ /* 0x000ef60000300a00 */
[----:B------:R-:W-:Y:S05]  /*b78c0*/  @!UPT UIADD3 URZ, URZ, URZ, URZ ;  /* 0x0000003f3f3ff290 */ /* 0x000fea000fffe03f */
[----:B------:R0:W-:Y:S01]  /*b78d0*/  STL.64 [R1+0xd0], R8 ;  /* 0x0000d00801007387 */ /* 0x0001e20000100a00 */
[----:B------:R-:W-:Y:S02]  /*b78e0*/  IMAD.MOV.U32 R0, RZ, RZ, R11 ;  /* 0x000000ffff007224 */ /* 0x000fe400078e000b */
[----:B------:R3:W-:Y:S02]  /*b78f0*/  STL [R1+0xd8], R10 ;  /* 0x0000d80a01007387 */ /* 0x0007e40000100800 */
[----:B0-----:R-:W-:Y:S02]  /*b7900*/  IMAD.MOV.U32 R8, RZ, RZ, R3 ;  /* 0x000000ffff087224 */ /* 0x001fe400078e0003 */
[----:B------:R-:W-:Y:S01]  /*b7910*/  IMAD.MOV.U32 R9, RZ, RZ, R2 ;  /* 0x000000ffff097224 */ /* 0x000fe200078e0002 */
[----:B------:R-:W2:Y:S01]  /*b7920*/  LDL.LU R3, [R1+0x46ac] ;  /* 0x0046ac0001037983 */ /* 0x000ea20000300800 */
[----:B------:R-:W2:Y:S02]  /*b7930*/  LDL.LU R2, [R1+0x46a8] ;  /* 0x0046a80001027983 */ /* 0x000ea40000300800 */
[----:B------:R-:W-:Y:S03]  /*b7940*/  STL [R1+0x43b0], R0 ;  /* 0x0043b00001007387 */ /* 0x000fe60000100800 */
[C---:B---3--:R-:W-:Y:S01]  /*b7950*/  HMMA.16816.F32 R8, R20.reuse, R8, R16 ;  /* 0x000000081408723c */ /* 0x048fe20000001810 */
[----:B------:R-:W4:Y:S11]  /*b7960*/  LDL.LU.64 R16, [R1+0x46a0] ;  /* 0x0046a00001107983 */ /* 0x000f360000300a00 */
[----:B------:R-:W-:Y:S11]  /*b7970*/  @!UPT UIADD3 URZ, URZ, URZ, URZ ;  /* 0x0000003f3f3ff290 */ /* 0x000ff6000fffe03f */
[----:B------:R-:W-:Y:S01]  /*b7980*/  STL.64 [R1+0x350], R8 ;  /* 0x0003500801007387 */ /* 0x000fe20000100a00 */
[----:B------:R4:W-:Y:S02]  /*b7990*/  STL.64 [R1+0x358], R10 ;  /* 0x0003580a01007387 */ /* 0x0009e40000100a00 */
[----:B----4-:R-:W-:Y:S07]  /*b79a0*/  HMMA.16816.F32 R8, R20, R16, R4 ;  /* 0x000000101408723c */ /* 0x010fee0000001804 */
[----:B------:R-:W-:-:S02]  /*b79b0*/  IMAD.MOV.U32 R7, RZ, RZ, R16 ;  /* 0x000000ffff077224 */ /* 0x000fc400078e0010 */
[----:B------:R-:W-:Y:S11]  /*b79c0*/  IMAD.MOV.U32 R6, RZ, RZ, R17 ;  /* 0x000000ffff067224 */ /* 0x000ff600078e0011 */
[----:B------:R-:W-:Y:S03]  /*b79d0*/  @!UPT UIADD3 URZ, URZ, URZ, URZ ;  /* 0x0000003f3f3ff290 */ /* 0x000fe6000fffe03f */
[----:B------:R0:W-:Y:S01]  /*b79e0*/  STL.64 [R1+0x340], R8 ;  /* 0x0003400801007387 */ /* 0x0001e20000100a00 */
[----:B------:R2:W-:Y:S03]  /*b79f0*/  STL.64 [R1+0x348], R10 ;  /* 0x0003480a01007387 */ /* 0x0005e60000100a00 */
[----:B0-----:R-:W3:Y:S01]  /*b7a00*/  LDL.LU R8, [R1+0x440] ;  /* 0x0004400001087983 */ /* 0x001ee20000300800 */
[----:B------:R-:W3:Y:S02]  /*b7a10*/  LDL.LU R9, [R1+0x444] ;  /* 0x0004440001097983 */ /* 0x000ee40000300800 */
[----:B--2---:R-:W-:Y:S02]  /*b7a20*/  IMAD.MOV.U32 R10, RZ, RZ, R2 ;  /* 0x000000ffff0a7224 */ /* 0x004fe400078e0002 */
[----:B------:R-:W-:Y:S01]  /*b7a30*/  IMAD.MOV.U32 R11, RZ, RZ, R3 ;  /* 0x000000ffff0b7224 */ /* 0x000fe200078e0003 */
[----:B------:R-:W2:Y:S01]  /*b7a40*/  LDL.LU R2, [R1+0x469c] ;  /* 0x00469c0001027983 */ /* 0x000ea20000300800 */
[----:B------:R-:W4:Y:S02]  /*b7a50*/  LDL.LU R3, [R1+0x4698] ;  /* 0x0046980001037983 */ /* 0x000f240000300800 */
[----:B------:R-:W2:Y:S02]  /*b7a60*/  LDL.LU R16, [R1+0x460] ;  /* 0x0004600001107983 */ /* 0x000ea40000300800 */
[----:B------:R-:W2:Y:S01]  /*b7a70*/  LDL.LU R17, [R1+0x464] ;  /* 0x0004640001117983 */ /* 0x000ea20000300800 */
[----:B------:R-:W2:Y:S01]  /*b7a80*/  LDL.LU R18, [R1+0x468] ;  /* 0x0004680001127983 */ /* 0x000ea20000300800 */
[----:B------:R-:W2:Y:S01]  /*b7a90*/  LDL.LU R19, [R1+0x46c] ;  /* 0x00046c0001137983 */ /* 0x000ea20000300800 */
[----:B------:R-:W-:Y:S11]  /*b7aa0*/  HMMA.16816.F32 R24, R20, R24, R12 ;  /* 0x000000181418723c */ /* 0x000ff6000000180c */
[----:B------:R-:W-:Y:S11]  /*b7ab0*/  @!UPT UIADD3 URZ, URZ, URZ, URZ ;  /* 0x0000003f3f3ff290 */ /* 0x000ff6000fffe03f */
[----:B------:R-:W-:Y:S02]  /*b7ac0*/  @!UPT UIADD3 URZ, URZ, URZ, URZ ;  /* 0x0000003f3f3ff290 */ /* 0x000fe4000fffe03f */
[----:B------:R-:W-:Y:S02]  /*b7ad0*/  IMAD.MOV.U32 R14, RZ, RZ, R24 ;  /* 0x000000ffff0e7224 */ /* 0x000fe400078e0018 */
[----:B------:R-:W-:Y:S01]  /*b7ae0*/  IMAD.MOV.U32 R15, RZ, RZ, R25 ;  /* 0x000000ffff0f7224 */ /* 0x000fe200078e0019 */
[----:B--2---:R-:W-:Y:S01]  /*b7af0*/  STL.64 [R1+0x4688], R18 ;  /* 0x0046881201007387 */ /* 0x004fe20000100a00 */
[----:B------:R0:W-:Y:S03]  /*b7b00*/  STL.64 [R1+0x4680], R16 ;  /* 0x0046801001007387 */ /* 0x0001e60000100a00 */
[----:B0-----:R-:W2:Y:S01]  /*b7b10*/  LDL.64 R16, [R1+0x90] ;  /* 0x0000900001107983 */ /* 0x001ea20000100a00 */
[----:B------:R-:W-:Y:S02]  /*b7b20*/  STL.64 [R1+0x4670], R10 ;  /* 0x0046700a01007387 */ /* 0x000fe40000100a00 */
[----:B---3--:R0:W-:Y:S02]  /*b7b30*/  STL.64 [R1+0x4668], R8 ;  /* 0x0046680801007387 */ /* 0x0081e40000100a00 */
[----:B0-----:R-:W3:Y:S01]  /*b7b40*/  LDL.64 R8, [R1+0x80] ;  /* 0x0000800001087983 */ /* 0x001ee20000100a00 */
[----:B------:R4:W-:Y:S02]  /*b7b50*/  STL [R1+0x4644], R6 ;  /* 0x0046440601007387 */ /* 0x0009e40000100800 */
[----:B------:R-:W-:Y:S02]  /*b7b60*/  STL [R1+0x4640], R7 ;  /* 0x0046400701007387 */ /* 0x000fe40000100800 */
[----:B------:R-:W2:Y:S01]  /*b7b70*/  LDL.LU R4, [R1+0x470] ;  /* 0x0004700001047983 */ /* 0x000ea20000300800 */
[----:B------:R-:W2:Y:S01]  /*b7b80*/  LDL.LU R5, [R1+0x474] ;  /* 0x0004740001057983 */ /* 0x000ea20000300800 */
[----:B------:R-:W2:Y:S02]  /*b7b90*/  LDL.LU.64 R12, [R1+0x4690] ;  /* 0x00469000010c7983 */ /* 0x000ea40000300a00 */
[----:B------:R-:W2:Y:S02]  /*b7ba0*/  LDL.64 R24, [R1+0x60] ;  /* 0x0000600001187983 */ /* 0x000ea40000100a00 */
[----:B----4-:R-:W-:-:S02]  /*b7bb0*/  IMAD.MOV.U32 R6, RZ, RZ, R3 ;  /* 0x000000ffff067224 */ /* 0x010fc400078e0003 */
[----:B------:R-:W-:Y:S02]  /*b7bc0*/  IMAD.MOV.U32 R3, RZ, RZ, R26 ;  /* 0x000000ffff037224 */ /* 0x000fe400078e001a */
[----:B------:R-:W4:Y:S04]  /*b7bd0*/  LDL R26, [R1+0x9e0] ;  /* 0x0009e000011a7983 */ /* 0x000f280000100800 */
[----:B----4-:R-:W-:Y:S01]  /*b7be0*/  STL [R1+0x4660], R26 ;  /* 0x0046601a01007387 */ /* 0x010fe20000100800 */
[----:B--2---:R0:W-:Y:S03]  /*b7bf0*/  STL.64 [R1+0x4658], R24 ;  /* 0x0046581801007387 */ /* 0x0041e60000100a00 */
[----:B0-----:R-:W2:Y:S01]  /*b7c00*/  LDL.64 R24, [R1+0x70] ;  /* 0x0000700001187983 */ /* 0x001ea20000100a00 */
[----:B------:R-:W-:Y:S02]  /*b7c10*/  STL.64 [R1+0x45f8], R14 ;  /* 0x0045f80e01007387 */ /* 0x000fe40000100a00 */
[----:B------:R0:W-:Y:S02]  /*b7c20*/  STL.64 [R1+0x45f0], R12 ;  /* 0x0045f00c01007387 */ /* 0x0001e40000100a00 */
[----:B0-----:R-:W4:Y:S01]  /*b7c30*/  LDL.64 R12, [R1+0x40] ;  /* 0x00004000010c7983 */ /* 0x001f220000100a00 */
[----:B------:R-:W-:-:S07]  /*b7c40*/  IMAD.MOV.U32 R7, RZ, RZ, R2 ;  /* 0x000000ffff077224 */ /* 0x000fce00078e0002 */
[----:B------:R-:W-:Y:S01]  /*b7c50*/  HMMA.16816.F32 R4, R20, R16, R4 ;  /* 0x000000101404723c */ /* 0x000fe20000001804 */
[----:B----4-:R0:W-:Y:S04]  /*b7c60*/  STL.64 [R1+0x4648], R12 ;  /* 0x0046480c01007387 */ /* 0x0101e80000100a00 */
[----:B0-----:R-:W4:Y:S01]  /*b7c70*/  LDL.64 R12, [R1+0x50] ;  /* 0x00005000010c7983 */ /* 0x001f220000100a00 */
[----:B------:R-:W-:-:S03]  /*b7c80*/  IMAD.MOV.U32 R2, RZ, RZ, R27 ;  /* 0x000000ffff027224 */ /* 0x000fc600078e001b */
[----:B----4-:R0:W-:Y:S04]  /*b7c90*/  STL.64 [R1+0x4650], R12 ;  /* 0x0046500c01007387 */ /* 0x0101e80000100a00 */
[----:B0-----:R-:W4:Y:S01]  /*b7ca0*/  LDL.LU R12, [R1+0x570] ;  /* 0x00057000010c7983 */ /* 0x001f220000300800 */
[----:B------:R-:W4:Y:S02]  /*b7cb0*/  LDL.LU R13, [R1+0x574] ;  /* 0x00057400010d7983 */ /* 0x000f240000300800 */
[----:B------:R-:W4:Y:S02]  /*b7cc0*/  LDL.LU R14, [R1+0x578] ;  /* 0x00057800010e7983 */ /* 0x000f240000300800 */
[----:B------:R-:W4:Y:S01]  /*b7cd0*/  LDL.LU R15, [R1+0x57c] ;  /* 0x00057c00010f7983 */ /* 0x000f220000300800 */
[----:B------:R-:W-:Y:S01]  /*b7ce0*/  STL [R1+0x43b8], R2 ;  /* 0x0043b80201007387 */ /* 0x000fe20000100800 */
[----:B------:R-:W-:Y:S03]  /*b7cf0*/  STL [R1+0x43b4], R3 ;  /* 0x0043b40301007387 */ /* 0x000fe60000100800 */
[----:B------:R-:W-:Y:S02]  /*b7d00*/  STL.64 [R1+0x320], R4 ;  /* 0x0003200401007387 */ /* 0x000fe40000100a00 */
[----:B------:R0:W-:Y:S01]  /*b7d10*/  STL.64 [R1+0x328], R6 ;  /* 0x0003280601007387 */ /* 0x0001e20000100a00 */
[----:B------:R-:W3:Y:S01]  /*b7d20*/  LDL.LU.64 R18, [R1+0x4688] ;  /* 0x0046880001127983 */ /* 0x000ee20000300a00 */
[----:B0-----:R-:W-:-:S02]  /*b7d30*/  IMAD.MOV.U32 R6, RZ, RZ, R16 ;  /* 0x000000ffff067224 */ /* 0x001fc400078e0010 */
[----:B------:R-:W-:Y:S02]  /*b7d40*/  IMAD.MOV.U32 R7, RZ, RZ, R17 ;  /* 0x000000ffff077224 */ /* 0x000fe400078e0011 */
        /* <DEDUP_REMOVED lines=9> */
[----:B------:R-:W4:Y:S01]  /*b7de0*/  LDL.LU.64 R10, [R1+0x4670] ;  /* 0x00467000010a7983 */ /* 0x000f220000300a00 */
[----:B------:R-:W4:Y:S02]  /*b7df0*/  LDL.LU.64 R8, [R1+0x4668] ;  /* 0x0046680001087983 */ /* 0x000f240000300a00 */
[----:B------:R-:W-:Y:S02]  /*b7e00*/  STL.64 [R1+0x4608], R18 ;  /* 0x0046081201007387 */ /* 0x000fe40000100a00 */
[----:B--2---:R-:W-:Y:S01]  /*b7e10*/  IMAD.MOV.U32 R3, RZ, RZ, R25 ;  /* 0x000000ffff037224 */ /* 0x004fe200078e0019 */
[----:B---3--:R0:W-:Y:S04]  /*b7e20*/  STL.64 [R1+0x4600], R16 ;  /* 0x0046001001007387 */ /* 0x0081e80000100a00 */
[----:B0-----:R-:W2:Y:S01]  /*b7e30*/  LDL.LU R16, [R1+0x560] ;  /* 0x0005600001107983 */ /* 0x001ea20000300800 */
[----:B------:R-:W2:Y:S02]  /*b7e40*/  LDL.LU R17, [R1+0x564] ;  /* 0x0005640001117983 */ /* 0x000ea40000300800 */
[----:B------:R-:W3:Y:S01]  /*b7e50*/  LDL.LU R26, [R1+0x4660] ;  /* 0x00466000011a7983 */ /* 0x000ee20000300800 */
[----:B----4-:R-:W-:Y:S01]  /*b7e60*/  HMMA.16816.F32 R8, R20, R24, R8 ;  /* 0x000000181408723c */ /* 0x010fe20000001808 */
[----:B------:R-:W4:Y:S01]  /*b7e70*/  LDL.LU.64 R24, [R1+0x4658] ;  /* 0x0046580001187983 */ /* 0x000f220000300a00 */
[----:B------:R-:W-:-:S02]  /*b7e80*/  IMAD.MOV.U32 R18, RZ, RZ, R29 ;  /* 0x000000ffff127224 */ /* 0x000fc400078e001d */
[----:B------:R-:W-:Y:S11]  /*b7e90*/  IMAD.MOV.U32 R19, RZ, RZ, R28 ;  /* 0x000000ffff137224 */ /* 0x000ff600078e001c */
[----:B------:R-:W-:Y:S08]  /*b7ea0*/  @!UPT UIADD3 URZ, URZ, URZ, URZ ;  /* 0x0000003f3f3ff290 */ /* 0x000ff0000fffe03f */
[----:B------:R-:W-:Y:S01]  /*b7eb0*/  STL.64 [R1+0x300], R8 ;  /* 0x0003000801007387 */ /* 0x000fe20000100a00 */
[----:B------:R-:W-:Y:S02]  /*b7ec0*/  IMAD.MOV.U32 R29, RZ, RZ, R10 ;  /* 0x000000ffff1d7224 */ /* 0x000fe400078e000a */
[----:B------:R-:W-:Y:S02]  /*b7ed0*/  IMAD.MOV.U32 R28, RZ, RZ, R11 ;  /* 0x000000ffff1c7224 */ /* 0x000fe400078e000b */
[----:B------:R-:W-:Y:S03]  /*b7ee0*/  STL [R1+0x4578], R3 ;  /* 0x0045780301007387 */ /* 0x000fe60000100800 */
[----:B------:R-:W-:Y:S01]  /*b7ef0*/  STL [R1+0x43c0], R28 ;  /* 0x0043c01c01007387 */ /* 0x000fe20000100800 */
[----:B------:R-:W-:Y:S03]  /*b7f00*/  STL [R1+0x43bc], R29 ;  /* 0x0043bc1d01007387 */ /* 0x000fe60000100800 */
[----:B---3--:R-:W0:Y:S01]  /*b7f10*/  LDSM.16.MT88.4 R8, [R26+0x47000] ;  /* 0x047000001a08783b */ /* 0x008e220000004200 */
[----:B----4-:R-:W-:Y:S03]  /*b7f20*/  HMMA.16816.F32 R12, R20, R24, R12 ;  /* 0x00000018140c723c */ /* 0x010fe6000000180c */
[----:B0-----:R-:W-:Y:S01]  /*b7f30*/  STL.64 [R1+0x44c0], R10 ;  /* 0x0044c00a01007387 */ /* 0x001fe20000100a00 */
[----:B------:R0:W-:Y:S03]  /*b7f40*/  STL.64 [R1+0x44b8], R8 ;  /* 0x0044b80801007387 */ /* 0x0001e60000100a00 */
[----:B0-----:R-:W3:Y:S01]  /*b7f50*/  LDL.LU R8, [R1+0x4d0] ;  /* 0x0004d00001087983 */ /* 0x001ee20000300800 */
[----:B------:R-:W3:Y:S02]  /*b7f60*/  LDL.LU R9, [R1+0x4d4] ;  /* 0x0004d40001097983 */ /* 0x000ee40000300800 */
[----:B------:R-:W3:Y:S02]  /*b7f70*/  LDL.LU R10, [R1+0x4d8] ;  /* 0x0004d800010a7983 */ /* 0x000ee40000300800 */
[----:B------:R-:W3:Y:S11]  /*b7f80*/  LDL.LU R11, [R1+0x4dc] ;  /* 0x0004dc00010b7983 */ /* 0x000ef60000300800 */
[----:B------:R0:W-:Y:S01]  /*b7f90*/  STL.64 [R1+0x2f0], R12 ;  /* 0x0002f00c01007387 */ /* 0x0001e20000100a00 */
[----:B------:R-:W-:Y:S03]  /*b7fa0*/  STL.64 [R1+0x2f8], R14 ;  /* 0x0002f80e01007387 */ /* 0x000fe60000100a00 */
[----:B0-----:R-:W3:Y:S01]  /*b7fb0*/  LDL.LU.64 R12, [R1+0x4650] ;  /* 0x00465000010c7983 */ /* 0x001ee20000300a00 */
[----:B------:R-:W-:-:S02]  /*b7fc0*/  IMAD.MOV.U32 R2, RZ, RZ, R24 ;  /* 0x000000ffff027224 */ /* 0x000fc400078e0018 */
[----:B------:R-:W-:Y:S02]  /*b7fd0*/  IMAD.MOV.U32 R0, RZ, RZ, R25 ;  /* 0x000000ffff007224 */ /* 0x000fe400078e0019 */
[----:B------:R-:W4:Y:S01]  /*b7fe0*/  LDL.LU R24, [R1+0x430] ;  /* 0x0004300001187983 */ /* 0x000f220000300800 */
[----:B------:R-:W4:Y:S01]  /*b7ff0*/  LDL.LU R25, [R1+0x434] ;  /* 0x0004340001197983 */ /* 0x000f220000300800 */
[----:B------:R-:W4:Y:S02]  /*b8000*/  LDL.LU R26, [R1+0x438] ;  /* 0x00043800011a7983 */ /* 0x000f240000300800 */
[----:B------:R-:W4:Y:S02]  /*b8010*/  LDL.LU R27, [R1+0x43c] ;  /* 0x00043c00011b7983 */ /* 0x000f240000300800 */
[----:B------:R-:W-:Y:S01]  /*b8020*/  STL [R1+0x457c], R2 ;  /* 0x00457c0201007387 */ /* 0x000fe20000100800 */
[C---:B---3--:R-:W-:Y:S11]  /*b8030*/  HMMA.16816.F32 R8, R20.reuse, R12, R8 ;  /* 0x0000000c1408723c */ /* 0x048ff60000001808 */
[----:B------:R-:W-:Y:S11]  /*b8040*/  @!UPT UIADD3 URZ, URZ, URZ, URZ ;  /* 0x0000003f3f3ff290 */ /* 0x000ff6000fffe03f */
[----:B------:R-:W-:Y:S01]  /*b8050*/  @!UPT UIADD3 URZ, URZ, URZ, URZ ;  /* 0x0000003f3f3ff290 */ /* 0x000fe2000fffe03f */
[----:B------:R0:W-:Y:S01]  /*b8060*/  STL.64 [R1+0x4d0], R8 ;  /* 0x0004d00801007387 */ /* 0x0001e20000100a00 */
[----:B------:R-:W-:Y:S02]  /*b8070*/  STL.64 [R1+0x4d8], R10 ;  /* 0x0004d80a01007387 */ /* 0x000fe40000100a00 */
[----:B0-----:R-:W-:Y:S02]  /*b8080*/  IMAD.MOV.U32 R9, RZ, RZ, R12 ;  /* 0x000000ffff097224 */ /* 0x001fe400078e000c */
[----:B------:R-:W-:Y:S02]  /*b8090*/  IMAD.MOV.U32 R8, RZ, RZ, R13 ;  /* 0x000000ffff087224 */ /* 0x000fe400078e000d */
[----:B------:R-:W2:Y:S02]  /*b80a0*/  LDL.LU.64 R12, [R1+0x4648] ;  /* 0x00464800010c7983 */ /* 0x000ea40000300a00 */
[----:B--2---:R-:W-:Y:S11]  /*b80b0*/  HMMA.16816.F32 R16, R20, R12, R16 ;  /* 0x0000000c1410723c */ /* 0x004ff60000001810 */
[----:B------:R-:W-:Y:S11]  /*b80c0*/  @!UPT UIADD3 URZ, URZ, URZ, URZ ;  /* 0x0000003f3f3ff290 */ /* 0x000ff6000fffe03f */
[----:B------:R-:W-:Y:S01]  /*b80d0*/  @!UPT UIADD3 URZ, URZ, URZ, URZ ;  /* 0x0000003f3f3ff290 */ /* 0x000fe2000fffe03f */
[----:B------:R0:W-:Y:S01]  /*b80e0*/  STL.64 [R1+0x4c0], R16 ;  /* 0x0004c01001007387 */ /* 0x0001e20000100a00 */
[----:B------:R1:W-:Y:S03]  /*b80f0*/  STL.64 [R1+0x4c8], R18 ;  /* 0x0004c81201007387 */ /* 0x0003e60000100a00 */
[----:B0-----:R-:W2:Y:S01]  /*b8100*/  LDL.LU R16, [R1+0x3f0] ;  /* 0x0003f00001107983 */ /* 0x001ea20000300800 */
[----:B------:R-:W2:Y:S02]  /*b8110*/  LDL.LU R17, [R1+0x3f4] ;  /* 0x0003f40001117983 */ /* 0x000ea40000300800 */
[----:B-1----:R-:W3:Y:S02]  /*b8120*/  LDL.LU R18, [R1+0x3f8] ;  /* 0x0003f80001127983 */ /* 0x002ee40000300800 */
[----:B------:R-:W3:Y:S02]  /*b8130*/  LDL.LU R19, [R1+0x3fc] ;  /* 0x0003fc0001137983 */ /* 0x000ee40000300800 */
[----:B------:R-:W-:-:S02]  /*b8140*/  IMAD.MOV.U32 R11, RZ, RZ, R12 ;  /* 0x000000ffff0b7224 */ /* 0x000fc400078e000c */
[----:B------:R-:W-:Y:S01]  /*b8150*/  IMAD.MOV.U32 R10, RZ, RZ, R13 ;  /* 0x000000ffff0a7224 */ /* 0x000fe200078e000d */
[----:B------:R-:W4:Y:S01]  /*b8160*/  LDL.LU R12, [R1+0x420] ;  /* 0x00042000010c7983 */ /* 0x000f220000300800 */
[----:B------:R-:W4:Y:S02]  /*b8170*/  LDL.LU R13, [R1+0x424] ;  /* 0x00042400010d7983 */ /* 0x000f240000300800 */
[----:B------:R-:W4:Y:S02]  /*b8180*/  LDL.LU R14, [R1+0x428] ;  /* 0x00042800010e7983 */ /* 0x000f240000300800 */
[----:B------:R-:W4:Y:S01]  /*b8190*/  LDL.LU R15, [R1+0x42c] ;  /* 0x00042c00010f7983 */ /* 0x000f220000300800 */
[----:B------:R-:W4:Y:S04]  /*b81a0*/  LDL.64 R4, [R1+0x20] ;  /* 0x0000200001047983 */ /* 0x000f280000100a00 */
[----:B---3--:R-:W-:Y:S01]  /*b81b0*/  STL.64 [R1+0x4618], R18 ;  /* 0x0046181201007387 */ /* 0x008fe20000100a00 */
[----:B--2---:R0:W-:Y:S03]  /*b81c0*/  STL.64 [R1+0x4610], R16 ;  /* 0x0046101001007387 */ /* 0x0041e60000100a00 */
[----:B0-----:R-:W2:Y:S04]  /*b81d0*/  LDL R16, [R1] ;  /* 0x0000000001107983 */ /* 0x001ea80000100800 */
[----:B------:R-:W2:Y:S04]  /*b81e0*/  LDL R17, [R1+0x4] ;  /* 0x0000040001117983 */ /* 0x000ea80000100800 */
[----:B--2---:R0:W-:Y:S04]  /*b81f0*/  STL.64 [R1+0x4630], R16 ;  /* 0x0046301001007387 */ /* 0x0041e80000100a00 */
[----:B0-----:R-:W2:Y:S01]  /*b8200*/  LDL.LU R16, [R1+0x410] ;  /* 0x0004100001107983 */ /* 0x001ea20000300800 */
[----:B------:R-:W2:Y:S02]  /*b8210*/  LDL.LU R17, [R1+0x414] ;  /* 0x0004140001117983 */ /* 0x000ea40000300800 */
[----:B------:R-:W2:Y:S02]  /*b8220*/  LDL.LU R18, [R1+0x418] ;  /* 0x0004180001127983 */ /* 0x000ea40000300800 */
[----:B------:R-:W2:Y:S01]  /*b8230*/  LDL.LU R19, [R1+0x41c] ;  /* 0x00041c0001137983 */ /* 0x000ea20000300800 */
[----:B------:R-:W-:Y:S01]  /*b8240*/  STL.64 [R1+0x4588], R10 ;  /* 0x0045880a01007387 */ /* 0x000fe20000100a00 */
[----:B------:R0:W-:Y:S02]  /*b8250*/  STL.64 [R1+0x4580], R8 ;  /* 0x0045800801007387 */ /* 0x0001e40000100a00 */
[----:B0-----:R-:W-:-:S02]  /*b8260*/  IMAD.MOV.U32 R8, RZ, RZ, R6 ;  /* 0x000000ffff087224 */ /* 0x001fc400078e0006 */
[----:B------:R-:W-:Y:S01]  /*b8270*/  IMAD.MOV.U32 R9, RZ, RZ, R7 ;  /* 0x000000ffff097224 */ /* 0x000fe200078e0007 */
[----:B------:R-:W3:Y:S01]  /*b8280*/  LDL.LU R6, [R1+0x4644] ;  /* 0x0046440001067983 */ /* 0x000ee20000300800 */
[----:B------:R-:W2:Y:S03]  /*b8290*/  LDL.LU R7, [R1+0x4640] ;  /* 0x0046400001077983 */ /* 0x000ea60000300800 */
[----:B------:R0:W-:Y:S04]  /*b82a0*/  STL.64 [R1+0x4598], R8 ;  /* 0x0045980801007387 */ /* 0x0001e80000100a00 */
[----:B0-----:R-:W4:Y:S02]  /*b82b0*/  LDL.64 R8, [R1+0x30] ;  /* 0x0000300001087983 */ /* 0x001f240000100a00 */
[----:B----4-:R-:W-:Y:S11]  /*b82c0*/  HMMA.16816.F32 R24, R20, R8, R24 ;  /* 0x000000081418723c */ /* 0x010ff60000001818 */
[----:B------:R-:W-:Y:S11]  /*b82d0*/  @!UPT UIADD3 URZ, URZ, URZ, URZ ;  /* 0x0000003f3f3ff290 */ /* 0x000ff6000fffe03f */
[----:B------:R-:W-:Y:S01]  /*b82e0*/  @!UPT UIADD3 URZ, URZ, URZ, URZ ;  /* 0x0000003f3f3ff290 */ /* 0x000fe2000fffe03f */
[----:B------:R0:W-:Y:S01]  /*b82f0*/  STL.64 [R1+0x4b0], R24 ;  /* 0x0004b01801007387 */ /* 0x0001e20000100a00 */
[----:B------:R1:W-:Y:S03]  /*b8300*/  STL.64 [R1+0x4b8], R26 ;  /* 0x0004b81a01007387 */ /* 0x0003e60000100a00 */
[----:B0-----:R-:W4:Y:S01]  /*b8310*/  LDL.LU.64 R24, [R1+0x4638] ;  /* 0x0046380001187983 */ /* 0x001f220000300a00 */
[----:B-1----:R-:W-:Y:S02]  /*b8320*/  IMAD.MOV.U32 R27, RZ, RZ, R8 ;  /* 0x000000ffff1b7224 */ /* 0x002fe400078e0008 */
[----:B------:R-:W-:-:S05]  /*b8330*/  IMAD.MOV.U32 R26, RZ, RZ, R9 ;  /* 0x000000ffff1a7224 */ /* 0x000fca00078e0009 */
[----:B------:R-:W-:Y:S04]  /*b8340*/  STL.64 [R1+0x4628], R26 ;  /* 0x0046281a01007387 */ /* 0x000fe80000100a00 */
[----:B----4-:R0:W-:Y:S04]  /*b8350*/  STL.64 [R1+0x4620], R24 ;  /* 0x0046201801007387 */ /* 0x0101e80000100a00 */
[----:B0-----:R-:W4:Y:S01]  /*b8360*/  LDL.LU R24, [R1+0x400] ;  /* 0x0004000001187983 */ /* 0x001f220000300800 */
[----:B------:R-:W4:Y:S02]  /*b8370*/  LDL.LU R25, [R1+0x404] ;  /* 0x0004040001197983 */ /* 0x000f240000300800 */
[----:B------:R-:W4:Y:S02]  /*b8380*/  LDL.LU R26, [R1+0x408] ;  /* 0x00040800011a7983 */ /* 0x000f240000300800 */
[----:B------:R-:W4:Y:S01]  /*b8390*/  LDL.LU R27, [R1+0x40c] ;  /* 0x00040c00011b7983 */ /* 0x000f220000300800 */
[----:B------:R-:W2:Y:S04]  /*b83a0*/  LDL R8, [R1+0xa0] ;  /* 0x0000a00001087983 */ /* 0x000ea80000100800 */
[----:B------:R-:W2:Y:S01]  /*b83b0*/  LDL R9, [R1+0xa4] ;  /* 0x0000a40001097983 */ /* 0x000ea20000100800 */
[----:B------:R-:W-:Y:S03]  /*b83c0*/  HMMA.16816.F32 R12, R20, R4, R12 ;  /* 0x00000004140c723c */ /* 0x000fe6000000180c */
[----:B--2---:R0:W-:Y:S02]  /*b83d0*/  STL.64 [R1+0x45b0], R8 ;  /* 0x0045b00801007387 */ /* 0x0041e40000100a00 */
[----:B0-----:R-:W-:-:S02]  /*b83e0*/  IMAD.MOV.U32 R8, RZ, RZ, R7 ;  /* 0x000000ffff087224 */ /* 0x001fc400078e0007 */
[----:B---3--:R-:W-:-:S05]  /*b83f0*/  IMAD.MOV.U32 R9, RZ, RZ, R6 ;  /* 0x000000ffff097224 */ /* 0x008fca00078e0006 */
[----:B------:R0:W-:Y:S04]  /*b8400*/  STL.64 [R1+0x45c8], R8 ;  /* 0x0045c80801007387 */ /* 0x0001e80000100a00 */
[----:B0-----:R-:W2:Y:S07]  /*b8410*/  LDL.64 R8, [R1+0x10] ;  /* 0x0000100001087983 */ /* 0x001eae0000100a00 */
[----:B------:R0:W-:Y:S02]  /*b8420*/  STL.64 [R1+0x4a0], R12 ;  /* 0x0004a00c01007387 */ /* 0x0001e40000100a00 */
[----:B------:R-:W-:-:S02]  /*b8430*/  IMAD.MOV.U32 R29, RZ, RZ, R4 ;  /* 0x000000ffff1d7224 */ /* 0x000fc400078e0004 */
[----:B------:R1:W-:Y:S02]  /*b8440*/  STL.64 [R1+0x4a8], R14 ;  /* 0x0004a80e01007387 */ /* 0x0003e40000100a00 */
[----:B------:R-:W-:Y:S01]  /*b8450*/  IMAD.MOV.U32 R28, RZ, RZ, R5 ;  /* 0x000000ffff1c7224 */ /* 0x000fe200078e0005 */
[----:B------:R-:W3:Y:S01]  /*b8460*/  LDL.LU R4, [R1+0x2c0] ;  /* 0x0002c00001047983 */ /* 0x000ee20000300800 */
[----:B------:R-:W3:Y:S02]  /*b8470*/  LDL.LU R5, [R1+0x2c4] ;  /* 0x0002c40001057983 */ /* 0x000ee40000300800 */
[----:B------:R-:W3:Y:S02]  /*b8480*/  LDL.LU R6, [R1+0x2c8] ;  /* 0x0002c80001067983 */ /* 0x000ee40000300800 */
[----:B------:R-:W3:Y:S01]  /*b8490*/  LDL.LU R7, [R1+0x2cc] ;  /* 0x0002cc0001077983 */ /* 0x000ee20000300800 */
[----:B0-----:R-:W3:Y:S01]  /*b84a0*/  LDL.LU R12, [R1+0x3e0] ;  /* 0x0003e000010c7983 */ /* 0x001ee20000300800 */
[----:B------:R-:W3:Y:S02]  /*b84b0*/  LDL.LU R13, [R1+0x3e4] ;  /* 0x0003e400010d7983 */ /* 0x000ee40000300800 */
[----:B-1----:R-:W3:Y:S02]  /*b84c0*/  LDL.LU R14, [R1+0x3e8] ;  /* 0x0003e800010e7983 */ /* 0x002ee40000300800 */
[----:B------:R-:W3:Y:S01]  /*b84d0*/  LDL.LU R15, [R1+0x3ec] ;  /* 0x0003ec00010f7983 */ /* 0x000ee20000300800 */
[C---:B--2---:R-:W-:Y:S11]  /*b84e0*/  HMMA.16816.F32 R16, R20.reuse, R8, R16 ;  /* 0x000000081410723c */ /* 0x044ff60000001810 */
[----:B------:R-:W-:Y:S11]  /*b84f0*/  @!UPT UIADD3 URZ, URZ, URZ, URZ ;  /* 0x0000003f3f3ff290 */ /* 0x000ff6000fffe03f */
[----:B------:R-:W-:Y:S01]  /*b8500*/  @!UPT UIADD3 URZ, URZ, URZ, URZ ;  /* 0x0000003f3f3ff290 */ /* 0x000fe2000fffe03f */
[----:B------:R0:W-:Y:S01]  /*b8510*/  STL.64 [R1+0x490], R16 ;  /* 0x0004901001007387 */ /* 0x0001e20000100a00 */
[----:B------:R4:W-:Y:S03]  /*b8520*/  STL.64 [R1+0x498], R18 ;  /* 0x0004981201007387 */ /* 0x0009e60000100a00 */
[----:B0-----:R-:W4:Y:S01]  /*b8530*/  LDL.LU.64 R16, [R1+0x4630] ;  /* 0x0046300001107983 */ /* 0x001f220000300a00 */
[----:B------:R-:W-:Y:S02]  /*b8540*/  IMAD.MOV.U32 R2, RZ, RZ, R8 ;  /* 0x000000ffff027224 */ /* 0x000fe400078e0008 */
[----:B------:R-:W-:Y:S02]  /*b8550*/  IMAD.MOV.U32 R3, RZ, RZ, R9 ;  /* 0x000000ffff037224 */ /* 0x000fe400078e0009 */
[----:B------:R-:W2:Y:S01]  /*b8560*/  LDL R8, [R1+0xc0] ;  /* 0x0000c00001087983 */ /* 0x000ea20000100800 */
[----:B------:R-:W2:Y:S01]  /*b8570*/  LDL R9, [R1+0xc4] ;  /* 0x0000c40001097983 */ /* 0x000ea20000100800 */
[C---:B----4-:R-:W-:Y:S03]  /*b8580*/  HMMA.16816.F32 R16, R20.reuse, R16, R24 ;  /* 0x000000101410723c */ /* 0x050fe60000001818 */
[----:B------:R-:W4:Y:S01]  /*b8590*/  LDL.LU.64 R26, [R1+0x4628] ;  /* 0x00462800011a7983 */ /* 0x000f220000300a00 */
[----:B------:R-:W2:Y:S11]  /*b85a0*/  LDL.LU.64 R24, [R1+0x4620] ;  /* 0x0046200001187983 */ /* 0x000eb60000300a00 */
[----:B------:R-:W-:Y:S08]  /*b85b0*/  @!UPT UIADD3 URZ, URZ, URZ, URZ ;  /* 0x0000003f3f3ff290 */ /* 0x000ff0000fffe03f */
        /* <DEDUP_REMOVED lines=12> */
[----:B----4-:R1:W-:Y:S01]  /*b8680*/  STL.64 [R1+0x4590], R26 ;  /* 0x0045901a01007387 */ /* 0x0103e20000100a00 */
[----:B0-----:R-:W4:Y:S01]  /*b8690*/  LDL.LU R24, [R1+0x280] ;  /* 0x0002800001187983 */ /* 0x001f220000300800 */
[----:B------:R-:W4:Y:S02]  /*b86a0*/  LDL.LU R25, [R1+0x284] ;  /* 0x0002840001197983 */ /* 0x000f240000300800 */
[----:B-1----:R-:W2:Y:S02]  /*b86b0*/  LDL.LU R26, [R1+0x288] ;  /* 0x00028800011a7983 */ /* 0x002ea40000300800 */
[----:B------:R-:W2:Y:S02]  /*b86c0*/  LDL.LU R27, [R1+0x28c] ;  /* 0x00028c00011b7983 */ /* 0x000ea40000300800 */
        /* <DEDUP_REMOVED lines=18> */
[----:B------:R-:W2:Y:S02]  /*b87f0*/  LDL.LU R27, [R1+0x2bc] ;  /* 0x0002bc00011b7983 */ /* 0x000ea40000300800 */
[----:B------:R-:W-:Y:S01]  /*b8800*/  STL.64 [R1+0x460], R12 ;  /* 0x0004600c01007387 */ /* 0x000fe20000100a00 */
[----:B------:R0:W-:Y:S03]  /*b8810*/  STL.64 [R1+0x468], R14 ;  /* 0x0004680e01007387 */ /* 0x0001e60000100a00 */
[----:B0-----:R-:W3:Y:S01]  /*b8820*/  LDL.LU.64 R14, [R1+0x45f8] ;  /* 0x0045f800010e7983 */ /* 0x001ee20000300a00 */
[----:B------:R-:W4:Y:S02]  /*b8830*/  LDL.LU.64 R12, [R1+0x45f0] ;  /* 0x0045f000010c7983 */ /* 0x000f240000300a00 */
[----:B----4-:R-:W-:Y:S01]  /*b8840*/  HMMA.16816.F32 R20, R20, R12, R4 ;  /* 0x0000000c1414723c */ /* 0x010fe20000001804 */
[----:B------:R-:W2:Y:S01]  /*b8850*/  LDL.LU.64 R6, [R1+0x45e8] ;  /* 0x0045e80001067983 */ /* 0x000ea20000300a00 */
[----:B------:R-:W2:Y:S11]  /*b8860*/  LDL.LU.64 R4, [R1+0x45e0] ;  /* 0x0045e00001047983 */ /* 0x000eb60000300a00 */
[----:B------:R-:W-:Y:S10]  /*b8870*/  @!UPT UIADD3 URZ, URZ, URZ, URZ ;  /* 0x0000003f3f3ff290 */ /* 0x000ff4000fffe03f */
[----:B------:R-:W-:Y:S01]  /*b8880*/  STL.64 [R1+0x2e0], R20 ;  /* 0x0002e01401007387 */ /* 0x000fe20000100a00 */
[----:B------:R-:W-:Y:S02]  /*b8890*/  STL.64 [R1+0x2e8], R22 ;  /* 0x0002e81601007387 */ /* 0x000fe40000100a00 */
[----:B---3--:R-:W-:Y:S02]  /*b88a0*/  STL.64 [R1+0x44d8], R14 ;  /* 0x0044d80e01007387 */ /* 0x008fe40000100a00 */
[----:B------:R0:W-:Y:S02]  /*b88b0*/  STL.64 [R1+0x44d0], R12 ;  /* 0x0044d00c01007387 */ /* 0x0001e40000100a00 */
        /* <DEDUP_REMOVED lines=11> */
[----:B--2---:R-:W-:Y:S02]  /*b8970*/  HMMA.16816.F32 R8, R4, R8, R24 ;  /* 0x000000080408723c */ /* 0x004fe40000001818 */
[----:B------:R-:W2:Y:S01]  /*b8980*/  LDL.LU.64 R26, [R1+0x45c0] ;  /* 0x0045c000011a7983 */ /* 0x000ea20000300a00 */
[----:B------:R-:W2:Y:S11]  /*b8990*/  LDL.LU.64 R24, [R1+0x45b8] ;  /* 0x0045b80001187983 */ /* 0x000eb60000300a00 */
[----:B------:R-:W-:Y:S09]  /*b89a0*/  @!UPT UIADD3 URZ, URZ, URZ, URZ ;  /* 0x0000003f3f3ff290 */ /* 0x000ff2000fffe03f */
[----:B------:R0:W-:Y:S04]  /*b89b0*/  STL.64 [R1+0x430], R8 ;  /* 0x0004300801007387 */ /* 0x0001e80000100a00 */
[----:B0-----:R-:W2:Y:S01]  /*b89c0*/  LDL.LU.64 R8, [R1+0x45b0] ;  /* 0x0045b00001087983 */ /* 0x001ea20000300a00 */
[----:B------:R-:W-:Y:S02]  /*b89d0*/  IMAD.MOV.U32 R20, RZ, RZ, R19 ;  /* 0x000000ffff147224 */ /* 0x000fe400078e0013 */
[----:B------:R-:W-:Y:S02]  /*b89e0*/  IMAD.MOV.U32 R21, RZ, RZ, R18 ;  /* 0x000000ffff157224 */ /* 0x000fe400078e0012 */
[----:B------:R-:W-:Y:S02]  /*b89f0*/  IMAD.MOV.U32 R18, RZ, RZ, R10 ;  /* 0x000000ffff127224 */ /* 0x000fe400078e000a */
[----:B------:R-:W-:-:S05]  /*b8a00*/  IMAD.MOV.U32 R19, RZ, RZ, R11 ;  /* 0x000000ffff137224 */ /* 0x000fca00078e000b */
[----:B------:R-:W-:Y:S01]  /*b8a10*/  STL [R1+0x411c], R19 ;  /* 0x00411c1301007387 */ /* 0x000fe20000100800 */
        /* <DEDUP_REMOVED lines=10> */
[----:B------:R-:W-:Y:S11]  /*b8ac0*/  @!UPT UIADD3 URZ, URZ, URZ, URZ ;  /* 0x0000003f3f3ff290 */ /* 0x000ff6000fffe03f */
[----:B------:R-:W-:Y:S02]  /*b8ad0*/  IMAD.MOV.U32 R18, RZ, RZ, R11 ;  /* 0x000000ffff127224 */ /* 0x000fe400078e000b */
[----:B------:R-:W-:Y:S01]  /*b8ae0*/  IMAD.MOV.U32 R19, RZ, RZ, R10 ;  /* 0x000000ffff137224 */ /* 0x000fe200078e000a */
[----:B------:R0:W-:Y:S01]  /*b8af0*/  STL.64 [R1+0x410], R8 ;  /* 0x0004100801007387 */ /* 0x0001e20000100a00 */
[----:B------:R-:W4:Y:S03]  /*b8b00*/  LDL.LU.64 R10, [R1+0x4588] ;  /* 0x00458800010a7983 */ /* 0x000f260000300a00 */
[----:B0-----:R-:W2:Y:S01]  /*b8b10*/  LDL.LU.64 R8, [R1+0x4580] ;  /* 0x0045800001087983 */ /* 0x001ea20000300a00 */
[----:B------:R-:W-:Y:S02]  /*b8b20*/  STL [R1+0x4124], R18 ;  /* 0x0041241201007387 */ /* 0x000fe40000100800 */
[----:B------:R-:W-:Y:S02]  /*b8b30*/  STL [R1+0x4120], R19 ;  /* 0x0041201301007387 */ /* 0x000fe40000100800 */
[----:B------:R3:W-:Y:S02]  /*b8b40*/  STL.64 [R1+0x4570], R16 ;  /* 0x0045701001007387 */ /* 0x0007e40000100a00 */
[----:B---3--:R-:W-:Y:S01]  /*b8b50*/  HMMA.16816.F32 R16, R4, R20, R12 ;  /* 0x000000140410723c */ /* 0x008fe2000000180c */
[----:B------:R-:W3:Y:S11]  /*b8b60*/  LDL.LU R12, [R1+0x370] ;  /* 0x00037000010c7983 */ /* 0x000ef60000300800 */
[----:B------:R-:W-:Y:S11]  /*b8b70*/  @!UPT UIADD3 URZ, URZ, URZ, URZ ;  /* 0x0000003f3f3ff290 */ /* 0x000ff6000fffe03f */
[----:B------:R-:W-:Y:S01]  /*b8b80*/  STL.64 [R1+0x400], R16 ;  /* 0x0004001001007387 */ /* 0x000fe20000100a00 */
[----:B------:R-:W-:Y:S02]  /*b8b90*/  STL.64 [R1+0x408], R18 ;  /* 0x0004081201007387 */ /* 0x000fe40000100a00 */
[----:B------:R-:W3:Y:S02]  /*b8ba0*/  LDL.LU R13, [R1+0x374] ;  /* 0x00037400010d7983 */ /* 0x000ee40000300800 */
[----:B------:R-:W2:Y:S01]  /*b8bb0*/  LDL.LU R14, [R1+0x378] ;  /* 0x00037800010e7983 */ /* 0x000ea20000300800 */
[----:B------:R-:W2:Y:S04]  /*b8bc0*/  LDL.LU R15, [R1+0x37c] ;  /* 0x00037c00010f7983 */ /* 0x000ea80000300800 */
[----:B--2---:R-:W-:Y:S01]  /*b8bd0*/  STL.64 [R1+0x44e8], R14 ;  /* 0x0044e80e01007387 */ /* 0x004fe20000100a00 */
[----:B---3--:R0:W-:Y:S02]  /*b8be0*/  STL.64 [R1+0x44e0], R12 ;  /* 0x0044e00c01007387 */ /* 0x0081e40000100a00 */
[----:B0-----:R-:W-:-:S02]  /*b8bf0*/  IMAD.MOV.U32 R12, RZ, RZ, R2 ;  /* 0x000000ffff0c7224 */ /* 0x001fc400078e0002 */
[----:B------:R-:W-:Y:S01]  /*b8c00*/  IMAD.MOV.U32 R13, RZ, RZ, R3 ;  /* 0x000000ffff0d7224 */ /* 0x000fe200078e0003 */
[----:B------:R-:W2:Y:S01]  /*b8c10*/  LDL.LU R2, [R1+0x457c] ;  /* 0x00457c0001027983 */ /* 0x000ea20000300800 */
[----:B------:R-:W3:Y:S03]  /*b8c20*/  LDL.LU R3, [R1+0x4578] ;  /* 0x0045780001037983 */ /* 0x000ee60000300800 */
[----:B------:R0:W-:Y:S02]  /*b8c30*/  STL.64 [R1+0x44f8], R12 ;  /* 0x0044f80c01007387 */ /* 0x0001e40000100a00 */
[----:B0-----:R-:W-:Y:S02]  /*b8c40*/  IMAD.MOV.U32 R12, RZ, RZ, R29 ;  /* 0x000000ffff0c7224 */ /* 0x001fe400078e001d */
[----:B------:R-:W-:-:S05]  /*b8c50*/  IMAD.MOV.U32 R13, RZ, RZ, R28 ;  /* 0x000000ffff0d7224 */ /* 0x000fca00078e001c */
[----:B------:R0:W-:Y:S02]  /*b8c60*/  STL.64 [R1+0x4510], R12 ;  /* 0x0045100c01007387 */ /* 0x0001e40000100a00 */
[----:B0-----:R-:W-:Y:S02]  /*b8c70*/  IMAD.MOV.U32 R12, RZ, RZ, R27 ;  /* 0x000000ffff0c7224 */ /* 0x001fe400078e001b */
[----:B------:R-:W-:-:S05]  /*b8c80*/  IMAD.MOV.U32 R13, RZ, RZ, R26 ;  /* 0x000000ffff0d7224 */ /* 0x000fca00078e001a */
[----:B------:R-:W-:Y:S01]  /*b8c90*/  STL.64 [R1+0x4528], R12 ;  /* 0x0045280c01007387 */ /* 0x000fe20000100a00 */
[----:B------:R-:W2:Y:S03]  /*b8ca0*/  LDL.64 R24, [R1] ;  /* 0x0000000001187983 */ /* 0x000ea60000100a00 */
[----:B--2---:R0:W-:Y:S04]  /*b8cb0*/  STL.64 [R1+0x44f0], R24 ;  /* 0x0044f01801007387 */ /* 0x0041e80000100a00 */
[----:B0-----:R-:W2:Y:S01]  /*b8cc0*/  LDL.LU R24, [R1+0x380] ;  /* 0x0003800001187983 */ /* 0x001ea20000300800 */
[----:B------:R-:W2:Y:S02]  /*b8cd0*/  LDL.LU R25, [R1+0x384] ;  /* 0x0003840001197983 */ /* 0x000ea40000300800 */
[----:B------:R-:W2:Y:S02]  /*b8ce0*/  LDL.LU R26, [R1+0x388] ;  /* 0x00038800011a7983 */ /* 0x000ea40000300800 */
[----:B------:R-:W2:Y:S02]  /*b8cf0*/  LDL.LU R27, [R1+0x38c] ;  /* 0x00038c00011b7983 */ /* 0x000ea40000300800 */
[----:B----4-:R-:W-:-:S02]  /*b8d00*/  IMAD.MOV.U32 R12, RZ, RZ, R11 ;  /* 0x000000ffff0c7224 */ /* 0x010fc400078e000b */
        /* <DEDUP_REMOVED lines=10> */
[----:B------:R-:W4:Y:S01]  /*b8db0*/  LDL.LU R27, [R1+0x39c] ;  /* 0x00039c00011b7983 */ /* 0x000f220000300800 */
[----:B------:R-:W2:Y:S01]  /*b8dc0*/  LDL R20, [R1+0x70] ;  /* 0x0000700001147983 */ /* 0x000ea20000100800 */
[----:B------:R-:W3:Y:S02]  /*b8dd0*/  LDL.LU R16, [R1+0x260] ;  /* 0x0002600001107983 */ /* 0x000ee40000300800 */
[----:B------:R-:W3:Y:S02]  /*b8de0*/  LDL.LU R17, [R1+0x264] ;  /* 0x0002640001117983 */ /* 0x000ee40000300800 */
[----:B------:R-:W3:Y:S01]  /*b8df0*/  LDL.LU R18, [R1+0x268] ;  /* 0x0002680001127983 */ /* 0x000ee20000300800 */
[----:B------:R-:W3:Y:S01]  /*b8e00*/  LDL.LU R19, [R1+0x26c] ;  /* 0x00026c0001137983 */ /* 0x000ee20000300800 */
[----:B------:R-:W-:-:S02]  /*b8e10*/  IMAD.MOV.U32 R13, RZ, RZ, R0 ;  /* 0x000000ffff0d7224 */ /* 0x000fc400078e0000 */
        /* <DEDUP_REMOVED lines=19> */
[----:B---3--:R-:W-:-:S07]  /*b8f50*/  IMAD.MOV.U32 R21, RZ, RZ, R3 ;  /* 0x000000ffff157224 */ /* 0x008fce00078e0003 */
[----:B------:R-:W-:Y:S01]  /*b8f60*/  HMMA.16816.F32 R20, R4, R20, R16 ;  /* 0x000000140414723c */ /* 0x000fe20000001810 */
        /* <DEDUP_REMOVED lines=10> */
[----:B------:R-:W4:Y:S07]  /*b9010*/  LDL.LU.64 R16, [R1+0x4570] ;  /* 0x0045700001107983 */ /* 0x000f2e0000300a00 */
[----:B------:R-:W-:-:S02]  /*b9020*/  IMAD.MOV.U32 R18, RZ, RZ, R22 ;  /* 0x000000ffff127224 */ /* 0x000fc400078e0016 */
[----:B------:R-:W-:Y:S02]  /*b9030*/  STL.64 [R1+0x3f0], R20 ;  /* 0x0003f01401007387 */ /* 0x000fe40000100a00 */
[----:B------:R-:W-:Y:S02]  /*b9040*/  IMAD.MOV.U32 R19, RZ, RZ, R23 ;  /* 0x000000ffff137224 */ /* 0x000fe400078e0017 */
[----:B------:R-:W0:Y:S01]  /*b9050*/  LDSM.16.MT88.4 R20, [R0+0x47000] ;  /* 0x047000000014783b */ /* 0x000e220000004200 */
[----:B------:R-:W-:-:S03]  /*b9060*/  IMAD.MOV.U32 R12, RZ, RZ, R2 ;  /* 0x000000ffff0c7224 */ /* 0x000fc600078e0002 */
[----:B------:R-:W-:Y:S01]  /*b9070*/  STL [R1+0x412c], R19 ;  /* 0x00412c1301007387 */ /* 0x000fe20000100800 */
[----:B------:R-:W-:Y:S03]  /*b9080*/  STL [R1+0x4128], R18 ;  /* 0x0041281201007387 */ /* 0x000fe60000100800 */
        /* <DEDUP_REMOVED lines=50> */
[----:B------:R-:W-:Y:S01]  /*b93b0*/  STL.64 [R1+0x390], R12 ;  /* 0x0003900c01007387 */ /* 0x000fe20000100a00 */
[----:B------:R0:W-:Y:S02]  /*b93c0*/  STL [R1+0x398], R14 ;  /* 0x0003980e01007387 */ /* 0x0001e40000100800 */
[----:B------:R-:W-:Y:S02]  /*b93d0*/  IMAD.MOV.U32 R19, RZ, RZ, R15 ;  /* 0x000000ffff137224 */ /* 0x000fe400078e000f */
[----:B0-----:R-:W3:Y:S01]  /*b93e0*/  LDL.LU.64 R14, [R1+0x44e8] ;  /* 0x0044e800010e7983 */ /* 0x001ee20000300a00 */
[----:B------:R-:W3:Y:S02]  /*b93f0*/  LDL.LU.64 R12, [R1+0x44e0] ;  /* 0x0044e000010c7983 */ /* 0x000ee40000300a00 */
[----:B------:R-:W-:Y:S02]  /*b9400*/  STL [R1+0x4144], R19 ;  /* 0x0041441301007387 */ /* 0x000fe40000100800 */
[----:B--2---:R-:W-:Y:S01]  /*b9410*/  IMAD.MOV.U32 R28, RZ, RZ, R25 ;  /* 0x000000ffff1c7224 */ /* 0x004fe200078e0019 */
[C---:B---3--:R-:W-:Y:S11]  /*b9420*/  HMMA.16816.F32 R12, R4.reuse, R24, R12 ;  /* 0x00000018040c723c */ /* 0x048ff6000000180c */
[----:B------:R-:W-:Y:S11]  /*b9430*/  @!UPT UIADD3 URZ, URZ, URZ, URZ ;  /* 0x0000003f3f3ff290 */ /* 0x000ff6000fffe03f */
[----:B------:R-:W-:Y:S01]  /*b9440*/  @!UPT UIADD3 URZ, URZ, URZ, URZ ;  /* 0x0000003f3f3ff290 */ /* 0x000fe2000fffe03f */
[----:B------:R-:W-:Y:S01]  /*b9450*/  STL.64 [R1+0x380], R12 ;  /* 0x0003800c01007387 */ /* 0x000fe20000100a00 */
[----:B------:R0:W-:Y:S03]  /*b9460*/  STL.64 [R1+0x388], R14 ;  /* 0x0003880e01007387 */ /* 0x0001e60000100a00 */
[----:B0-----:R-:W2:Y:S01]  /*b9470*/  LDL.LU.64 R14, [R1+0x44d8] ;  /* 0x0044d800010e7983 */ /* 0x001ea20000300a00 */
[----:B------:R-:W3:Y:S02]  /*b9480*/  LDL.LU.64 R12, [R1+0x44d0] ;  /* 0x0044d000010c7983 */ /* 0x000ee40000300a00 */
        /* <DEDUP_REMOVED lines=9> */
[----:B0-----:R-:W2:Y:S01]  /*b9520*/  LDL.LU R24, [R1+0x2d0] ;  /* 0x0002d00001187983 */ /* 0x001ea20000300800 */
[----:B------:R-:W2:Y:S02]  /*b9530*/  LDL.LU R25, [R1+0x2d4] ;  /* 0x0002d40001197983 */ /* 0x000ea40000300800 */
[----:B------:R-:W2:Y:S02]  /*b9540*/  LDL.LU R26, [R1+0x2d8] ;  /* 0x0002d800011a7983 */ /* 0x000ea40000300800 */
[----:B------:R-:W2:Y:S01]  /*b9550*/  LDL.LU R27, [R1+0x2dc] ;  /* 0x0002dc00011b7983 */ /* 0x000ea20000300800 */
[----:B----4-:R0:W-:Y:S01]  /*b9560*/  STL [R1+0x43c8], R16 ;  /* 0x0043c81001007387 */ /* 0x0101e20000100800 */
[----:B------:R1:W-:Y:S01]  /*b9570*/  STL [R1+0x43c4], R17 ;  /* 0x0043c41101007387 */ /* 0x0003e20000100800 */
[C---:B--2---:R-:W-:Y:S08]  /*b9580*/  HMMA.16816.F32 R24, R4.reuse, R16, R24 ;  /* 0x000000100418723c */ /* 0x044ff00000001818 */
[----:B---3--:R-:W-:Y:S11]  /*b9590*/  HMMA.16816.F32 R4, R4, R12, R20 ;  /* 0x0000000c0404723c */ /* 0x008ff60000001814 */
[----:B------:R-:W-:Y:S04]  /*b95a0*/  @!UPT UIADD3 URZ, URZ, URZ, URZ ;  /* 0x0000003f3f3ff290 */ /* 0x000fe8000fffe03f */
[----:B------:R-:W-:Y:S01]  /*b95b0*/  STL.64 [R1+0x360], R24 ;  /* 0x0003601801007387 */ /* 0x000fe20000100a00 */
[----:B------:R-:W-:Y:S02]  /*b95c0*/  STL.64 [R1+0x368], R26 ;  /* 0x0003681a01007387 */ /* 0x000fe40000100a00 */
[----:B------:R-:W2:Y:S05]  /*b95d0*/  LDL.LU R20, [R1+0x210] ;  /* 0x0002100001147983 */ /* 0x000eaa0000300800 */
[----:B------:R-:W-:Y:S01]  /*b95e0*/  STL.64 [R1+0x2d0], R4 ;  /* 0x0002d00401007387 */ /* 0x000fe20000100a00 */
[----:B------:R-:W-:Y:S01]  /*b95f0*/  STL.64 [R1+0x2d8], R6 ;  /* 0x0002d80601007387 */ /* 0x000fe20000100a00 */
[----:B------:R-:W2:Y:S02]  /*b9600*/  LDL.LU R21, [R1+0x214] ;  /* 0x0002140001157983 */ /* 0x000ea40000300800 */
[----:B------:R-:W3:Y:S02]  /*b9610*/  LDL.LU R22, [R1+0x218] ;  /* 0x0002180001167983 */ /* 0x000ee40000300800 */
[----:B------:R-:W3:Y:S01]  /*b9620*/  LDL.LU R23, [R1+0x21c] ;  /* 0x00021c0001177983 */ /* 0x000ee20000300800 */
[----:B0-----:R-:W4:Y:S01]  /*b9630*/  LDL.LU R16, [R1+0x220] ;  /* 0x0002200001107983 */ /* 0x001f220000300800 */
[----:B-1----:R-:W4:Y:S02]  /*b9640*/  LDL.LU R17, [R1+0x224] ;  /* 0x0002240001117983 */ /* 0x002f240000300800 */
[----:B------:R-:W2:Y:S02]  /*b9650*/  LDL.LU R18, [R1+0x228] ;  /* 0x0002280001127983 */ /* 0x000ea40000300800 */
[----:B------:R-:W2:Y:S02]  /*b9660*/  LDL.LU R19, [R1+0x22c] ;  /* 0x00022c0001137983 */ /* 0x000ea40000300800 */
[----:B--2---:R-:W-:Y:S01]  /*b9670*/  STL.64 [R1+0x44a8], R18 ;  /* 0x0044a81201007387 */ /* 0x004fe20000100a00 */
[----:B----4-:R0:W-:Y:S03]  /*b9680*/  STL.64 [R1+0x44a0], R16 ;  /* 0x0044a01001007387 */ /* 0x0101e60000100a00 */
[----:B0-----:R-:W2:Y:S04]  /*b9690*/  LDL.LU.64 R16, [R1+0xb0] ;  /* 0x0000b00001107983 */ /* 0x001ea80000300a00 */
[----:B--2---:R0:W-:Y:S04]  /*b96a0*/  STL.64 [R1+0x44b0], R16 ;  /* 0x0044b01001007387 */ /* 0x0041e80000100a00 */
[----:B0-----:R-:W2:Y:S01]  /*b96b0*/  LDL.LU.64 R16, [R1+0xc0] ;  /* 0x0000c00001107983 */ /* 0x001ea20000300a00 */
[----:B---3--:R-:W-:Y:S02]  /*b96c0*/  STL.64 [R1+0x4498], R22 ;  /* 0x0044981601007387 */ /* 0x008fe40000100a00 */
[----:B------:R0:W-:Y:S02]  /*b96d0*/  STL.64 [R1+0x4490], R20 ;  /* 0x0044901401007387 */ /* 0x0001e40000100a00 */
[----:B0-----:R-:W3:Y:S01]  /*b96e0*/  LDL.LU.64 R20, [R1+0xa0] ;  /* 0x0000a00001147983 */ /* 0x001ee20000300a00 */
[----:B------:R-:W4:Y:S03]  /*b96f0*/  LDL.LU.64 R4, [R1+0x60] ;  /* 0x0000600001047983 */ /* 0x000f260000300a00 */
[----:B----4-:R0:W-:Y:S04]  /*b9700*/  STL.64 [R1+0x4478], R4 ;  /* 0x0044780401007387 */ /* 0x0101e80000100a00 */
[----:B0-----:R-:W4:Y:S04]  /*b9710*/  LDL.LU.64 R4, [R1+0x80] ;  /* 0x0000800001047983 */ /* 0x001f280000300a00 */
[----:B----4-:R0:W-:Y:S04]  /*b9720*/  STL.64 [R1+0x4488], R4 ;  /* 0x0044880401007387 */ /* 0x0101e80000100a00 */
[----:B0-----:R-:W4:Y:S01]  /*b9730*/  LDL.LU.64 R4, [R1+0x90] ;  /* 0x0000900001047983 */ /* 0x001f220000300a00 */
[----:B------:R-:W2:Y:S03]  /*b9740*/  LDL R26, [R1+0x9c4] ;  /* 0x0009c400011a7983 */ /* 0x000ea60000100800 */
[----:B--2---:R0:W-:Y:S01]  /*b9750*/  STL [R1+0x4480], R26 ;  /* 0x0044801a01007387 */ /* 0x0041e20000100800 */
[----:B------:R-:W2:Y:S02]  /*b9760*/  LDL.LU R24, [R1+0x200] ;  /* 0x0002000001187983 */ /* 0x000ea40000300800 */
[----:B------:R-:W2:Y:S01]  /*b9770*/  LDL.LU R25, [R1+0x204] ;  /* 0x0002040001197983 */ /* 0x000ea20000300800 */
[----:B0-----:R-:W2:Y:S01]  /*b9780*/  LDL.LU R26, [R1+0x208] ;  /* 0x00020800011a7983 */ /* 0x001ea20000300800 */
[----:B------:R-:W2:Y:S02]  /*b9790*/  LDL.LU R27, [R1+0x20c] ;  /* 0x00020c00011b7983 */ /* 0x000ea40000300800 */
[----:B------:R-:W-:Y:S02]  /*b97a0*/  STL.64 [R1+0x43a8], R14 ;  /* 0x0043a80e01007387 */ /* 0x000fe40000100a00 */
[----:B------:R0:W-:Y:S02]  /*b97b0*/  STL.64 [R1+0x43a0], R12 ;  /* 0x0043a00c01007387 */ /* 0x0001e40000100a00 */
[----:B0-----:R-:W2:Y:S01]  /*b97c0*/  LDL.LU R12, [R1+0x240] ;  /* 0x00024000010c7983 */ /* 0x001ea20000300800 */
[----:B------:R-:W2:Y:S02]  /*b97d0*/  LDL.LU R13, [R1+0x244] ;  /* 0x00024400010d7983 */ /* 0x000ea40000300800 */
[----:B------:R-:W2:Y:S02]  /*b97e0*/  LDL.LU R14, [R1+0x248] ;  /* 0x00024800010e7983 */ /* 0x000ea40000300800 */
[----:B------:R-:W2:Y:S02]  /*b97f0*/  LDL.LU R15, [R1+0x24c] ;  /* 0x00024c00010f7983 */ /* 0x000ea40000300800 */
        /* <DEDUP_REMOVED lines=19> */
[----:B------:R-:W3:Y:S02]  /*b9930*/  LDL.LU.64 R18, [R1+0x44a8] ;  /* 0x0044a80001127983 */ /* 0x000ee40000300a00 */
[----:B0-----:R-:W-:Y:S02]  /*b9940*/  IMAD.MOV.U32 R15, RZ, RZ, R16 ;  /* 0x000000ffff0f7224 */ /* 0x001fe400078e0010 */
[----:B------:R-:W-:Y:S02]  /*b9950*/  IMAD.MOV.U32 R14, RZ, RZ, R17 ;  /* 0x000000ffff0e7224 */ /* 0x000fe400078e0011 */
[----:B------:R-:W3:Y:S01]  /*b9960*/  LDL.LU.64 R16, [R1+0x44a0] ;  /* 0x0044a00001107983 */ /* 0x000ee20000300a00 */
[----:B------:R-:W-:Y:S02]  /*b9970*/  STL [R1+0x43ec], R15 ;  /* 0x0043ec0f01007387 */ /* 0x000fe40000100800 */
[----:B------:R0:W-:Y:S02]  /*b9980*/  STL [R1+0x4440], R14 ;  /* 0x0044400e01007387 */ /* 0x0001e40000100800 */
[----:B------:R-:W2:Y:S01]  /*b9990*/  LDL.LU R12, [R1+0x1e0] ;  /* 0x0001e000010c7983 */ /* 0x000ea20000300800 */
[----:B------:R-:W2:Y:S04]  /*b99a0*/  LDL.LU R13, [R1+0x1e4] ;  /* 0x0001e400010d7983 */ /* 0x000ea80000300800 */
[----:B0-----:R-:W2:Y:S01]  /*b99b0*/  LDL.LU R14, [R1+0x1e8] ;  /* 0x0001e800010e7983 */ /* 0x001ea20000300800 */
[----:B------:R-:W2:Y:S01]  /*b99c0*/  LDL.LU R15, [R1+0x1ec] ;  /* 0x0001ec00010f7983 */ /* 0x000ea20000300800 */
[C---:B---3--:R-:W-:Y:S11]  /*b99d0*/  HMMA.16816.F32 R16, R8.reuse, R20, R16 ;  /* 0x000000140810723c */ /* 0x048ff60000001810 */
[----:B------:R-:W-:Y:S11]  /*b99e0*/  @!UPT UIADD3 URZ, URZ, URZ, URZ ;  /* 0x0000003f3f3ff290 */ /* 0x000ff6000fffe03f */
[----:B------:R-:W-:Y:S01]  /*b99f0*/  @!UPT UIADD3 URZ, URZ, URZ, URZ ;  /* 0x0000003f3f3ff290 */ /* 0x000fe2000fffe03f */
[----:B------:R-:W-:Y:S01]  /*b9a00*/  STL.64 [R1+0x2a0], R16 ;  /* 0x0002a01001007387 */ /* 0x000fe20000100a00 */
[----:B------:R0:W-:Y:S02]  /*b9a10*/  STL.64 [R1+0x2a8], R18 ;  /* 0x0002a81201007387 */ /* 0x0001e40000100a00 */
[----:B------:R-:W4:Y:S02]  /*b9a20*/  LDL.LU.64 R22, [R1+0x4498] ;  /* 0x0044980001167983 */ /* 0x000f240000300a00 */
[----:B0-----:R-:W-:Y:S02]  /*b9a30*/  IMAD.MOV.U32 R19, RZ, RZ, R20 ;  /* 0x000000ffff137224 */ /* 0x001fe400078e0014 */
[----:B------:R-:W-:Y:S02]  /*b9a40*/  IMAD.MOV.U32 R18, RZ, RZ, R21 ;  /* 0x000000ffff127224 */ /* 0x000fe400078e0015 */
[----:B------:R-:W4:Y:S03]  /*b9a50*/  LDL.LU.64 R20, [R1+0x4490] ;  /* 0x0044900001147983 */ /* 0x000f260000300a00 */
[----:B------:R-:W-:Y:S02]  /*b9a60*/  STL.64 [R1+0x4458], R18 ;  /* 0x0044581201007387 */ /* 0x000fe40000100a00 */
[----:B------:R-:W3:Y:S01]  /*b9a70*/  LDL.LU.64 R16, [R1+0x70] ;  /* 0x0000700001107983 */ /* 0x000ee20000300a00 */
[C---:B----4-:R-:W-:Y:S11]  /*b9a80*/  HMMA.16816.F32 R20, R8.reuse, R4, R20 ;  /* 0x000000040814723c */ /* 0x050ff60000001814 */
[----:B------:R-:W-:Y:S11]  /*b9a90*/  @!UPT UIADD3 URZ, URZ, URZ, URZ ;  /* 0x0000003f3f3ff290 */ /* 0x000ff6000fffe03f */
[----:B------:R-:W-:Y:S01]  /*b9aa0*/  @!UPT UIADD3 URZ, URZ, URZ, URZ ;  /* 0x0000003f3f3ff290 */ /* 0x000fe2000fffe03f */
[----:B------:R0:W-:Y:S01]  /*b9ab0*/  STL.64 [R1+0x290], R20 ;  /* 0x0002901401007387 */ /* 0x0001e20000100a00 */
        /* <DEDUP_REMOVED lines=10> */
[----:B0-----:R-:W4:Y:S01]  /*b9b60*/  LDL.LU R26, [R1+0x4480] ;  /* 0x00448000011a7983 */ /* 0x001f220000300800 */
[----:B------:R-:W2:Y:S02]  /*b9b70*/  LDL.LU.64 R4, [R1+0x4478] ;  /* 0x0044780001047983 */ /* 0x000ea40000300a00 */
[----:B------:R-:W-:Y:S02]  /*b9b80*/  STL.64 [R1+0x43d8], R22 ;  /* 0x0043d81601007387 */ /* 0x000fe40000100a00 */
[----:B------:R0:W-:Y:S02]  /*b9b90*/  STL.64 [R1+0x43d0], R20 ;  /* 0x0043d01401007387 */ /* 0x0001e40000100a00 */
[----:B0-----:R-:W3:Y:S01]  /*b9ba0*/  LDL.LU R20, [R1+0x1f0] ;  /* 0x0001f00001147983 */ /* 0x001ee20000300800 */
[----:B------:R-:W3:Y:S02]  /*b9bb0*/  LDL.LU R21, [R1+0x1f4] ;  /* 0x0001f40001157983 */ /* 0x000ee40000300800 */
[----:B------:R-:W3:Y:S02]  /*b9bc0*/  LDL.LU R22, [R1+0x1f8] ;  /* 0x0001f80001167983 */ /* 0x000ee40000300800 */
[----:B------:R-:W3:Y:S01]  /*b9bd0*/  LDL.LU R23, [R1+0x1fc] ;  /* 0x0001fc0001177983 */ /* 0x000ee20000300800 */
[C---:B--2---:R-:W-:Y:S08]  /*b9be0*/  HMMA.16816.F32 R12, R8.reuse, R4, R12 ;  /* 0x00000004080c723c */ /* 0x044ff0000000180c */
[----:B---3--:R-:W-:Y:S11]  /*b9bf0*/  HMMA.16816.F32 R20, R8, R16, R20 ;  /* 0x000000100814723c */ /* 0x008ff60000001814 */
[----:B------:R-:W-:Y:S11]  /*b9c00*/  @!UPT UIADD3 URZ, URZ, URZ, URZ ;  /* 0x0000003f3f3ff290 */ /* 0x000ff6000fffe03f */
[----:B------:R-:W-:Y:S01]  /*b9c10*/  @!UPT UIADD3 URZ, URZ, URZ, URZ ;  /* 0x0000003f3f3ff290 */ /* 0x000fe2000fffe03f */
[----:B------:R0:W-:Y:S01]  /*b9c20*/  STL.64 [R1+0x270], R20 ;  /* 0x0002701401007387 */ /* 0x0001e20000100a00 */
[----:B------:R1:W-:Y:S02]  /*b9c30*/  STL.64 [R1+0x278], R22 ;  /* 0x0002781601007387 */ /* 0x0003e40000100a00 */
[----:B------:R-:W-:Y:S02]  /*b9c40*/  STL.64 [R1+0x260], R12 ;  /* 0x0002600c01007387 */ /* 0x000fe40000100a00 */
[----:B------:R-:W-:Y:S01]  /*b9c50*/  STL.64 [R1+0x268], R14 ;  /* 0x0002680e01007387 */ /* 0x000fe20000100a00 */
[----:B0-----:R-:W2:Y:S01]  /*b9c60*/  LDL.LU R20, [R1+0x4f0] ;  /* 0x0004f00001147983 */ /* 0x001ea20000300800 */
[----:B------:R-:W2:Y:S02]  /*b9c70*/  LDL.LU R21, [R1+0x4f4] ;  /* 0x0004f40001157983 */ /* 0x000ea40000300800 */
[----:B-1----:R-:W3:Y:S02]  /*b9c80*/  LDL.LU R22, [R1+0x4f8] ;  /* 0x0004f80001167983 */ /* 0x002ee40000300800 */
[----:B------:R-:W3:Y:S02]  /*b9c90*/  LDL.LU R23, [R1+0x4fc] ;  /* 0x0004fc0001177983 */ /* 0x000ee40000300800 */
[----:B------:R-:W-:-:S02]  /*b9ca0*/  IMAD.MOV.U32 R29, RZ, RZ, R4 ;  /* 0x000000ffff1d7224 */ /* 0x000fc400078e0004 */
[----:B------:R-:W-:Y:S02]  /*b9cb0*/  IMAD.MOV.U32 R2, RZ, RZ, R5 ;  /* 0x000000ffff027224 */ /* 0x000fe400078e0005 */
[----:B----4-:R-:W0:Y:S01]  /*b9cc0*/  LDSM.16.MT88.4 R4, [R26+0x47800] ;  /* 0x047800001a04783b */ /* 0x010e220000004200 */
[----:B------:R-:W-:Y:S02]  /*b9cd0*/  IMAD.MOV.U32 R3, RZ, RZ, R16 ;  /* 0x000000ffff037224 */ /* 0x000fe400078e0010 */
[----:B------:R-:W-:Y:S01]  /*b9ce0*/  IMAD.MOV.U32 R0, RZ, RZ, R17 ;  /* 0x000000ffff007224 */ /* 0x000fe200078e0011 */
[----:B---3--:R-:W-:Y:S01]  /*b9cf0*/  STL.64 [R1+0x43f8], R22 ;  /* 0x0043f81601007387 */ /* 0x008fe20000100a00 */
[----:B--2---:R1:W-:Y:S03]  /*b9d00*/  STL.64 [R1+0x43f0], R20 ;  /* 0x0043f01401007387 */ /* 0x0043e60000100a00 */
[----:B-1----:R-:W2:Y:S01]  /*b9d10*/  LDL.LU R20, [R1+0x500] ;  /* 0x0005000001147983 */ /* 0x002ea20000300800 */
        /* <DEDUP_REMOVED lines=17> */
[----:B-1----:R-:W2:Y:S01]  /*b9e30*/  LDL.LU.64 R16, [R1+0x50] ;  /* 0x0000500001107983 */ /* 0x002ea20000300a00 */
[----:B------:R-:W-:Y:S02]  /*b9e40*/  STL.64 [R1+0x4450], R14 ;  /* 0x0044500e01007387 */ /* 0x000fe40000100a00 */
[----:B------:R1:W-:Y:S02]  /*b9e50*/  STL.64 [R1+0x4448], R12 ;  /* 0x0044480c01007387 */ /* 0x0003e40000100a00 */
[----:B-1----:R-:W2:Y:S04]  /*b9e60*/  LDL.LU.64 R12, [R1+0x40] ;  /* 0x00004000010c7983 */ /* 0x002ea80000300a00 */
[----:B--2---:R1:W-:Y:S04]  /*b9e70*/  STL.64 [R1+0x4470], R12 ;  /* 0x0044700c01007387 */ /* 0x0043e80000100a00 */
[----:B-1----:R-:W2:Y:S01]  /*b9e80*/  LDL.LU R12, [R1+0x550] ;  /* 0x00055000010c7983 */ /* 0x002ea20000300800 */
[----:B------:R-:W2:Y:S02]  /*b9e90*/  LDL.LU R13, [R1+0x554] ;  /* 0x00055400010d7983 */ /* 0x000ea40000300800 */
[----:B------:R-:W2:Y:S02]  /*b9ea0*/  LDL.LU R14, [R1+0x558] ;  /* 0x00055800010e7983 */ /* 0x000ea40000300800 */
[----:B------:R-:W2:Y:S01]  /*b9eb0*/  LDL.LU R15, [R1+0x55c] ;  /* 0x00055c00010f7983 */ /* 0x000ea20000300800 */
[----:B------:R-:W-:Y:S01]  /*b9ec0*/  STL.64 [R1+0x4438], R26 ;  /* 0x0044381a01007387 */ /* 0x000fe20000100a00 */
[----:B----4-:R1:W-:Y:S03]  /*b9ed0*/  STL.64 [R1+0x4430], R24 ;  /* 0x0044301801007387 */ /* 0x0103e60000100a00 */
[----:B-1----:R-:W4:Y:S01]  /*b9ee0*/  LDL.LU.64 R24, [R1+0x30] ;  /* 0x0000300001187983 */ /* 0x002f220000300a00 */
[----:B---3--:R-:W-:Y:S02]  /*b9ef0*/  STL.64 [R1+0x4408], R22 ;  /* 0x0044081601007387 */ /* 0x008fe40000100a00 */
[----:B------:R1:W-:Y:S02]  /*b9f00*/  STL.64 [R1+0x4400], R20 ;  /* 0x0044001401007387 */ /* 0x0003e40000100a00 */
[----:B-1----:R-:W3:Y:S04]  /*b9f10*/  LDL.LU.64 R20, [R1+0x10] ;  /* 0x0000100001147983 */ /* 0x002ee80000300a00 */
[----:B---3--:R1:W-:Y:S04]  /*b9f20*/  STL.64 [R1+0x4420], R20 ;  /* 0x0044201401007387 */ /* 0x0083e80000100a00 */
[----:B-1----:R-:W3:Y:S01]  /*b9f30*/  LDL.LU.64 R20, [R1+0x20] ;  /* 0x0000200001147983 */ /* 0x002ee20000300a00 */
[----:B0-----:R-:W-:Y:S02]  /*b9f40*/  STL.64 [R1+0x4238], R6 ;  /* 0x0042380601007387 */ /* 0x001fe40000100a00 */
[----:B------:R0:W-:Y:S02]  /*b9f50*/  STL.64 [R1+0x4230], R4 ;  /* 0x0042300401007387 */ /* 0x0001e40000100a00 */
[----:B0-----:R-:W3:Y:S01]  /*b9f60*/  LDL.LU R4, [R1+0xe0] ;  /* 0x0000e00001047983 */ /* 0x001ee20000300800 */
[----:B------:R-:W3:Y:S02]  /*b9f70*/  LDL.LU R5, [R1+0xe4] ;  /* 0x0000e40001057983 */ /* 0x000ee40000300800 */
[----:B------:R-:W3:Y:S02]  /*b9f80*/  LDL.LU R6, [R1+0xe8] ;  /* 0x0000e80001067983 */ /* 0x000ee40000300800 */
[----:B------:R-:W3:Y:S01]  /*b9f90*/  LDL.LU R7, [R1+0xec] ;  /* 0x0000ec0001077983 */ /* 0x000ee20000300800 */
[----:B--2---:R-:W-:Y:S01]  /*b9fa0*/  HMMA.16816.F32 R12, R8, R16, R12 ;  /* 0x00000010080c723c */ /* 0x004fe2000000180c */
        /* <DEDUP_REMOVED lines=8> */
[----:B0-----:R-:W2:Y:S07]  /*ba030*/  LDL.LU R4, [R1] ;  /* 0x0000000001047983 */ /* 0x001eae0000300800 */
[----:B------:R0:W-:Y:S02]  /*ba040*/  STL.64 [R1+0x250], R12 ;  /* 0x0002500c01007387 */ /* 0x0001e40000100a00 */
[----:B------:R-:W-:Y:S02]  /*ba050*/  STL.64 [R1+0x258], R14 ;  /* 0x0002580e01007387 */ /* 0x000fe40000100a00 */
[----:B------:R-:W-:-:S02]  /*ba060*/  IMAD.MOV.U32 R7, RZ, RZ, R16 ;  /* 0x000000ffff077224 */ /* 0x000fc400078e0010 */
[----:B------:R-:W-:Y:S01]  /*ba070*/  IMAD.MOV.U32 R6, RZ, RZ, R17 ;  /* 0x000000ffff067224 */ /* 0x000fe200078e0011 */
[----:B0-----:R-:W3:Y:S01]  /*ba080*/  LDL.LU.64 R12, [R1+0x4470] ;  /* 0x00447000010c7983 */ /* 0x001ee20000300a00 */
[----:B------:R-:W3:Y:S02]  /*ba090*/  LDL.LU.64 R18, [R1+0x4468] ;  /* 0x0044680001127983 */ /* 0x000ee40000300a00 */
[----:B------:R-:W3:Y:S02]  /*ba0a0*/  LDL.LU.64 R16, [R1+0x4460] ;  /* 0x0044600001107983 */ /* 0x000ee40000300a00 */
[----:B------:R-:W-:Y:S01]  /*ba0b0*/  IMAD.MOV.U32 R5, RZ, RZ, R28 ;  /* 0x000000ffff057224 */ /* 0x000fe200078e001c */
[----:B------:R-:W-:Y:S01]  /*ba0c0*/  STL.64 [R1+0x4418], R6 ;  /* 0x0044180601007387 */ /* 0x000fe20000100a00 */
[----:B---3--:R-:W-:Y:S03]  /*ba0d0*/  HMMA.16816.F32 R16, R8, R12, R16 ;  /* 0x0000000c0810723c */ /* 0x008fe60000001810 */
[----:B--2---:R0:W-:Y:S01]  /*ba0e0*/  STL.64 [R1+0x4410], R4 ;  /* 0x0044100401007387 */ /* 0x0041e20000100a00 */
[----:B------:R-:W-:-:S03]  /*ba0f0*/  IMAD.MOV.U32 R28, RZ, RZ, R13 ;  /* 0x000000ffff1c7224 */ /* 0x000fc600078e000d */
[----:B0-----:R-:W2:Y:S01]  /*ba100*/  LDL.LU R4, [R1+0x510] ;  /* 0x0005100001047983 */ /* 0x001ea20000300800 */
[----:B------:R-:W2:Y:S02]  /*ba110*/  LDL.LU R5, [R1+0x514] ;  /* 0x0005140001057983 */ /* 0x000ea40000300800 */
[----:B------:R-:W2:Y:S02]  /*ba120*/  LDL.LU R6, [R1+0x518] ;  /* 0x0005180001067983 */ /* 0x000ea40000300800 */
[----:B------:R-:W2:Y:S11]  /*ba130*/  LDL.LU R7, [R1+0x51c] ;  /* 0x00051c0001077983 */ /* 0x000eb60000300800 */
[----:B------:R0:W-:Y:S01]  /*ba140*/  STL.64 [R1+0x240], R16 ;  /* 0x0002401001007387 */ /* 0x0001e20000100a00 */
[----:B------:R1:W-:Y:S02]  /*ba150*/  STL.64 [R1+0x248], R18 ;  /* 0x0002481201007387 */ /* 0x0003e40000100a00 */
[----:B0-----:R-:W-:Y:S01]  /*ba160*/  IMAD.MOV.U32 R17, RZ, RZ, R12 ;  /* 0x000000ffff117224 */ /* 0x001fe200078e000c */
[----:B-1----:R-:W3:Y:S01]  /*ba170*/  LDL.LU.64 R18, [R1+0x4458] ;  /* 0x0044580001127983 */ /* 0x002ee20000300a00 */
[----:B------:R-:W2:Y:S02]  /*ba180*/  LDL.LU.64 R14, [R1+0x4450] ;  /* 0x00445000010e7983 */ /* 0x000ea40000300a00 */
[----:B------:R-:W2:Y:S02]  /*ba190*/  LDL.LU.64 R12, [R1+0x4448] ;  /* 0x00444800010c7983 */ /* 0x000ea40000300a00 */
[----:B----4-:R-:W-:Y:S01]  /*ba1a0*/  IMAD.MOV.U32 R16, RZ, RZ, R25 ;  /* 0x000000ffff107224 */ /* 0x010fe200078e0019 */
[C---:B--2---:R-:W-:Y:S11]  /*ba1b0*/  HMMA.16816.F32 R12, R8.reuse, R24, R12 ;  /* 0x00000018080c723c */ /* 0x044ff6000000180c */
[----:B------:R-:W-:Y:S11]  /*ba1c0*/  @!UPT UIADD3 URZ, URZ, URZ, URZ ;  /* 0x0000003f3f3ff290 */ /* 0x000ff6000fffe03f */
[----:B------:R-:W-:Y:S01]  /*ba1d0*/  @!UPT UIADD3 URZ, URZ, URZ, URZ ;  /* 0x0000003f3f3ff290 */ /* 0x000fe2000fffe03f */
[----:B------:R0:W-:Y:S01]  /*ba1e0*/  STL.64 [R1+0x230], R12 ;  /* 0x0002300c01007387 */ /* 0x0001e20000100a00 */
[----:B------:R1:W-:Y:S02]  /*ba1f0*/  STL.64 [R1+0x238], R14 ;  /* 0x0002380e01007387 */ /* 0x0003e40000100a00 */
[----:B0-----:R-:W-:Y:S01]  /*ba200*/  IMAD.MOV.U32 R13, RZ, RZ, R24 ;  /* 0x000000ffff0d7224 */ /* 0x001fe200078e0018 */
[----:B-1----:R-:W2:Y:S01]  /*ba210*/  LDL.LU R14, [R1+0x4440] ;  /* 0x00444000010e7983 */ /* 0x002ea20000300800 */
[----:B------:R-:W4:Y:S02]  /*ba220*/  LDL.LU.64 R26, [R1+0x4438] ;  /* 0x00443800011a7983 */ /* 0x000f240000300a00 */
        /* <DEDUP_REMOVED lines=25> */
[----:B0-----:R-:W4:Y:S01]  /*ba3c0*/  LDL.LU.64 R22, [R1+0x43f8] ;  /* 0x0043f80001167983 */ /* 0x001f220000300a00 */
[----:B------:R-:W4:Y:S02]  /*ba3d0*/  LDL.LU.64 R20, [R1+0x43f0] ;  /* 0x0043f00001147983 */ /* 0x000f240000300a00 */
[----:B------:R0:W-:Y:S02]  /*ba3e0*/  STL.64 [R1+0x4270], R4 ;  /* 0x0042700401007387 */ /* 0x0001e40000100a00 */
[----:B0-----:R-:W-:Y:S02]  /*ba3f0*/  IMAD.MOV.U32 R4, RZ, RZ, R15 ;  /* 0x000000ffff047224 */ /* 0x001fe400078e000f */
[----:B------:R-:W-:Y:S01]  /*ba400*/  IMAD.MOV.U32 R5, RZ, RZ, R12 ;  /* 0x000000ffff057224 */ /* 0x000fe200078e000c */
[----:B------:R-:W2:Y:S01]  /*ba410*/  LDL.LU R15, [R1+0x43ec] ;  /* 0x0043ec00010f7983 */ /* 0x000ea20000300800 */
[----:B------:R-:W2:Y:S03]  /*ba420*/  LDL.LU R12, [R1+0x43e8] ;  /* 0x0043e800010c7983 */ /* 0x000ea60000300800 */
[----:B------:R0:W-:Y:S02]  /*ba430*/  STL.64 [R1+0x4288], R4 ;  /* 0x0042880401007387 */ /* 0x0001e40000100a00 */
[----:B0-----:R-:W-:-:S02]  /*ba440*/  IMAD.MOV.U32 R4, RZ, RZ, R26 ;  /* 0x000000ffff047224 */ /* 0x001fc400078e001a */
[----:B------:R-:W-:Y:S01]  /*ba450*/  IMAD.MOV.U32 R5, RZ, RZ, R27 ;  /* 0x000000ffff057224 */ /* 0x000fe200078e001b */
[----:B------:R-:W2:Y:S01]  /*ba460*/  LDL.LU R26, [R1+0x43e4] ;  /* 0x0043e400011a7983 */ /* 0x000ea20000300800 */
[----:B------:R-:W2:Y:S03]  /*ba470*/  LDL.LU R27, [R1+0x43e0] ;  /* 0x0043e000011b7983 */ /* 0x000ea60000300800 */
[----:B------:R0:W-:Y:S02]  /*ba480*/  STL.64 [R1+0x42a0], R4 ;  /* 0x0042a00401007387 */ /* 0x0001e40000100a00 */
[----:B0-----:R-:W-:Y:S02]  /*ba490*/  IMAD.MOV.U32 R4, RZ, RZ, R13 ;  /* 0x000000ffff047224 */ /* 0x001fe400078e000d */
[----:B------:R-:W-:Y:S01]  /*ba4a0*/  IMAD.MOV.U32 R5, RZ, RZ, R16 ;  /* 0x000000ffff057224 */ /* 0x000fe200078e0010 */
[----:B----4-:R-:W-:Y:S11]  /*ba4b0*/  HMMA.16816.F32 R20, R8, R24, R20 ;  /* 0x000000180814723c */ /* 0x010ff60000001814 */
[----:B------:R-:W-:Y:S11]  /*ba4c0*/  @!UPT UIADD3 URZ, URZ, URZ, URZ ;  /* 0x0000003f3f3ff290 */ /* 0x000ff6000fffe03f */
[----:B------:R-:W-:Y:S01]  /*ba4d0*/  @!UPT UIADD3 URZ, URZ, URZ, URZ ;  /* 0x0000003f3f3ff290 */ /* 0x000fe2000fffe03f */
[----:B------:R-:W-:Y:S01]  /*ba4e0*/  STL.64 [R1+0x1f0], R20 ;  /* 0x0001f01401007387 */ /* 0x000fe20000100a00 */
[----:B------:R0:W-:Y:S03]  /*ba4f0*/  STL.64 [R1+0x1f8], R22 ;  /* 0x0001f81601007387 */ /* 0x0001e60000100a00 */
[----:B0-----:R-:W4:Y:S01]  /*ba500*/  LDL.LU.64 R22, [R1+0x43d8] ;  /* 0x0043d80001167983 */ /* 0x001f220000300a00 */
[----:B------:R-:W3:Y:S02]  /*ba510*/  LDL.LU.64 R20, [R1+0x43d0] ;  /* 0x0043d00001147983 */ /* 0x000ee40000300a00 */
[----:B------:R-:W3:Y:S02]  /*ba520*/  LDL.LU R13, [R1+0x43cc] ;  /* 0x0043cc00010d7983 */ /* 0x000ee40000300800 */
[----:B------:R-:W3:Y:S01]  /*ba530*/  LDL.LU R16, [R1+0x43c8] ;  /* 0x0043c80001107983 */ /* 0x000ee20000300800 */
[----:B------:R0:W-:Y:S02]  /*ba540*/  STL.64 [R1+0x42b8], R4 ;  /* 0x0042b80401007387 */ /* 0x0001e40000100a00 */
[----:B0-----:R-:W-:-:S02]  /*ba550*/  IMAD.MOV.U32 R4, RZ, RZ, R17 ;  /* 0x000000ffff047224 */ /* 0x001fc400078e0011 */
[----:B------:R-:W-:Y:S01]  /*ba560*/  IMAD.MOV.U32 R5, RZ, RZ, R28 ;  /* 0x000000ffff057224 */ /* 0x000fe200078e001c */
[----:B------:R-:W3:Y:S01]  /*ba570*/  LDL.LU R17, [R1+0x43c4] ;  /* 0x0043c40001117983 */ /* 0x000ee20000300800 */
[----:B------:R-:W3:Y:S03]  /*ba580*/  LDL.LU R28, [R1+0x43c0] ;  /* 0x0043c000011c7983 */ /* 0x000ee60000300800 */
[----:B------:R-:W-:Y:S01]  /*ba590*/  STL.64 [R1+0x42d0], R4 ;  /* 0x0042d00401007387 */ /* 0x000fe20000100a00 */
[----:B--2---:R-:W-:Y:S02]  /*ba5a0*/  STL.64 [R1+0x4268], R26 ;  /* 0x0042681a01007387 */ /* 0x004fe40000100a00 */
[----:B------:R0:W-:Y:S02]  /*ba5b0*/  STL.64 [R1+0x4260], R24 ;  /* 0x0042601801007387 */ /* 0x0001e40000100a00 */
        /* <DEDUP_REMOVED lines=49> */
[----:B------:R-:W-:Y:S04]  /*ba8d0*/  STL.64 [R1+0x4360], R4 ;  /* 0x0043600401007387 */ /* 0x000fe80000100a00 */
[----:B----4-:R-:W-:Y:S01]  /*ba8e0*/  STL.64 [R1+0x42e0], R26 ;  /* 0x0042e01a01007387 */ /* 0x010fe20000100a00 */
        /* <DEDUP_REMOVED lines=70> */
[----:B------:R0:W-:Y:S03]  /*bad50*/  STL.64 [R1+0x1d8], R10 ;  /* 0x0001d80a01007387 */ /* 0x0001e60000100a00 */
[----:B0-----:R-:W4:Y:S01]  /*bad60*/  LDL R11, [R1+0x9e4] ;  /* 0x0009e400010b7983 */ /* 0x001f220000100800 */
[C---:B--2---:R-:W-:Y:S03]  /*bad70*/  HMMA.16816.F32 R4, R20.reuse, R4, R24 ;  /* 0x000000041404723c */ /* 0x044fe60000001818 */
[----:B------:R-:W2:Y:S01]  /*bad80*/  LDL.LU.64 R26, [R1+0x4388] ;  /* 0x00438800011a7983 */ /* 0x000ea20000300a00 */
[----:B------:R-:W2:Y:S11]  /*bad90*/  LDL.LU.64 R24, [R1+0x4380] ;  /* 0x0043800001187983 */ /* 0x000eb60000300a00 */
[----:B------:R-:W-:Y:S08]  /*bada0*/  @!UPT UIADD3 URZ, URZ, URZ, URZ ;  /* 0x0000003f3f3ff290 */ /* 0x000ff0000fffe03f */
[----:B------:R0:W-:Y:S01]  /*badb0*/  STL.64 [R1+0x1c0], R4 ;  /* 0x0001c00401007387 */ /* 0x0001e20000100a00 */
[----:B------:R2:W-:Y:S03]  /*badc0*/  STL.64 [R1+0x1c8], R6 ;  /* 0x0001c80601007387 */ /* 0x0005e60000100a00 */
[----:B----4-:R-:W1:Y:S04]  /*badd0*/  LDSM.16.MT88.4 R8, [R11+0x47800] ;  /* 0x047800000b08783b */ /* 0x010e680000004200 */
        /* <DEDUP_REMOVED lines=80> */
[----:B------:R-:W4:Y:S11]  /*bb2e0*/  LDL.LU.64 R24, [R1+0x4260] ;  /* 0x0042600001187983 */ /* 0x000f360000300a00 */
        /* <DEDUP_REMOVED lines=11> */
[----:B------:R-:W4:Y:S02]  /*bb3a0*/  LDL.LU.64 R4, [R1+0x4240] ;  /* 0x0042400001047983 */ /* 0x000f240000300a00 */
[----:B--2---:R0:W-:Y:S02]  /*bb3b0*/  STL.64 [R1+0x4208], R26 ;  /* 0x0042081a01007387 */ /* 0x0041e40000100a00 */
[----:B------:R-:W2:Y:S01]  /*bb3c0*/  LDL.LU R24, [R1+0xd0] ;  /* 0x0000d00001187983 */ /* 0x000ea20000300800 */
[----:B------:R-:W2:Y:S04]  /*bb3d0*/  LDL.LU R25, [R1+0xd4] ;  /* 0x0000d40001197983 */ /* 0x000ea80000300800 */
[----:B0-----:R-:W2:Y:S01]  /*bb3e0*/  LDL.LU R26, [R1+0xd8] ;  /* 0x0000d800011a7983 */ /* 0x001ea20000300800 */
[----:B------:R-:W-:Y:S01]  /*bb3f0*/  IMAD.MOV.U32 R27, RZ, RZ, R0 ;  /* 0x000000ffff1b7224 */ /* 0x000fe200078e0000 */
[C---:B----4-:R-:W-:Y:S02]  /*bb400*/  HMMA.16816.F32 R16, R20.reuse, R16, R4 ;  /* 0x000000101410723c */ /* 0x050fe40000001804 */
[----:B------:R-:W4:Y:S01]  /*bb410*/  LDL.LU.64 R6, [R1+0x4238] ;  /* 0x0042380001067983 */ /* 0x000f220000300a00 */
[----:B------:R-:W4:Y:S05]  /*bb420*/  LDL.LU.64 R4, [R1+0x4230] ;  /* 0x0042300001047983 */ /* 0x000f2a0000300a00 */
[----:B--2---:R-:W-:Y:S11]  /*bb430*/  HMMA.16816.F32 R24, R20, R12, R24 ;  /* 0x0000000c1418723c */ /* 0x004ff60000001818 */
[----:B------:R-:W-:Y:S05]  /*bb440*/  @!UPT UIADD3 URZ, URZ, URZ, URZ ;  /* 0x0000003f3f3ff290 */ /* 0x000fea000fffe03f */
[----:B------:R-:W-:Y:S01]  /*bb450*/  IMAD.MOV.U32 R0, RZ, RZ, R19 ;  /* 0x000000ffff007224 */ /* 0x000fe200078e0013 */
[----:B------:R-:W-:Y:S01]  /*bb460*/  STL.64 [R1+0xe0], R16 ;  /* 0x0000e01001007387 */ /* 0x000fe20000100a00 */
[----:B------:R0:W-:Y:S03]  /*bb470*/  STL [R1+0xe8], R18 ;  /* 0x0000e81201007387 */ /* 0x0001e60000100800 */
[----:B0-----:R-:W2:Y:S01]  /*bb480*/  LDL.64 R18, [R1+0xc8] ;  /* 0x0000c80001127983 */ /* 0x001ea20000100a00 */
[----:B------:R-:W-:Y:S02]  /*bb490*/  STL [R1+0x3eb0], R0 ;  /* 0x003eb00001007387 */ /* 0x000fe40000100800 */
[----:B-1----:R-:W-:Y:S02]  /*bb4a0*/  STL.64 [R1+0x4100], R10 ;  /* 0x0041000a01007387 */ /* 0x002fe40000100a00 */
[----:B------:R0:W-:Y:S02]  /*bb4b0*/  STL.64 [R1+0x40f8], R8 ;  /* 0x0040f80801007387 */ /* 0x0001e40000100a00 */
[----:B0-----:R-:W4:Y:S01]  /*bb4c0*/  LDL.LU R8, [R1+0x350] ;  /* 0x0003500001087983 */ /* 0x001f220000300800 */
[----:B------:R-:W4:Y:S02]  /*bb4d0*/  LDL.LU R9, [R1+0x354] ;  /* 0x0003540001097983 */ /* 0x000f240000300800 */
[----:B------:R-:W4:Y:S02]  /*bb4e0*/  LDL.LU R10, [R1+0x358] ;  /* 0x00035800010a7983 */ /* 0x000f240000300800 */
[----:B------:R-:W4:Y:S01]  /*bb4f0*/  LDL.LU R11, [R1+0x35c] ;  /* 0x00035c00010b7983 */ /* 0x000f220000300800 */
[----:B------:R-:W4:Y:S01]  /*bb500*/  LDL.LU R20, [R1+0x340] ;  /* 0x0003400001147983 */ /* 0x000f220000300800 */
[----:B------:R3:W-:Y:S02]  /*bb510*/  STL.64 [R1+0xd0], R24 ;  /* 0x0000d01801007387 */ /* 0x0007e40000100a00 */
[----:B------:R0:W-:Y:S02]  /*bb520*/  STL.64 [R1+0xd8], R26 ;  /* 0x0000d81a01007387 */ /* 0x0001e40000100a00 */
[----:B------:R-:W4:Y:S01]  /*bb530*/  LDL.LU R21, [R1+0x344] ;  /* 0x0003440001157983 */ /* 0x000f220000300800 */
[----:B------:R-:W4:Y:S01]  /*bb540*/  LDL.LU R22, [R1+0x348] ;  /* 0x0003480001167983 */ /* 0x000f220000300800 */
[----:B------:R-:W4:Y:S02]  /*bb550*/  LDL.LU R23, [R1+0x34c] ;  /* 0x00034c0001177983 */ /* 0x000f240000300800 */
[----:B---3--:R-:W-:-:S02]  /*bb560*/  IMAD.MOV.U32 R24, RZ, RZ, R14 ;  /* 0x000000ffff187224 */ /* 0x008fc400078e000e */
[----:B------:R-:W-:Y:S02]  /*bb570*/  IMAD.MOV.U32 R25, RZ, RZ, R15 ;  /* 0x000000ffff197224 */ /* 0x000fe400078e000f */
[----:B0-----:R-:W-:Y:S02]  /*bb580*/  IMAD.MOV.U32 R27, RZ, RZ, R2 ;  /* 0x000000ffff1b7224 */ /* 0x001fe400078e0002 */
[----:B--2---:R-:W-:Y:S01]  /*bb590*/  IMAD.MOV.U32 R0, RZ, RZ, R19 ;  /* 0x000000ffff007224 */ /* 0x004fe200078e0013 */
[----:B----4-:R-:W-:Y:S01]  /*bb5a0*/  STL.64 [R1+0x4220], R22 ;  /* 0x0042201601007387 */ /* 0x010fe20000100a00 */
[----:B------:R0:W-:Y:S02]  /*bb5b0*/  STL.64 [R1+0x4218], R20 ;  /* 0x0042181401007387 */ /* 0x0001e40000100a00 */
[----:B------:R-:W2:Y:S02]  /*bb5c0*/  LDL.LU R14, [R1+0x422c] ;  /* 0x00422c00010e7983 */ /* 0x000ea40000300800 */
[----:B------:R-:W2:Y:S01]  /*bb5d0*/  LDL.LU R15, [R1+0x4228] ;  /* 0x00422800010f7983 */ /* 0x000ea20000300800 */
[C---:B0-----:R-:W-:Y:S07]  /*bb5e0*/  HMMA.16816.F32 R20, R4.reuse, R18, R8 ;  /* 0x000000120414723c */ /* 0x041fee0000001808 */
[----:B------:R-:W-:Y:S11]  /*bb5f0*/  IMAD.MOV.U32 R8, RZ, RZ, R18 ;  /* 0x000000ffff087224 */ /* 0x000ff600078e0012 */
[----:B------:R-:W-:Y:S05]  /*bb600*/  @!UPT UIADD3 URZ, URZ, URZ, URZ ;  /* 0x0000003f3f3ff290 */ /* 0x000fea000fffe03f */
[----:B------:R-:W-:Y:S01]  /*bb610*/  STL.64 [R1+0x930], R20 ;  /* 0x0009301401007387 */ /* 0x000fe20000100a00 */
[----:B------:R-:W-:Y:S02]  /*bb620*/  IMAD.MOV.U32 R12, RZ, RZ, R23 ;  /* 0x000000ffff0c7224 */ /* 0x000fe400078e0017 */
[----:B------:R-:W-:Y:S02]  /*bb630*/  IMAD.MOV.U32 R16, RZ, RZ, R22 ;  /* 0x000000ffff107224 */ /* 0x000fe400078e0016 */
[----:B------:R0:W-:Y:S02]  /*bb640*/  STL.64 [R1+0x938], R22 ;  /* 0x0009381601007387 */ /* 0x0001e40000100a00 */
[----:B------:R-:W-:Y:S01]  /*bb650*/  IMAD.MOV.U32 R2, RZ, RZ, R20 ;  /* 0x000000ffff027224 */ /* 0x000fe200078e0014 */
[----:B0-----:R-:W3:Y:S01]  /*bb660*/  LDL.LU.64 R22, [R1+0x4220] ;  /* 0x0042200001167983 */ /* 0x001ee20000300a00 */
[----:B------:R-:W3:Y:S02]  /*bb670*/  LDL.LU.64 R20, [R1+0x4218] ;  /* 0x0042180001147983 */ /* 0x000ee40000300a00 */
[----:B------:R-:W-:Y:S02]  /*bb680*/  STL [R1+0x4158], R0 ;  /* 0x0041580001007387 */ /* 0x000fe40000100800 */
[----:B------:R-:W-:Y:S01]  /*bb690*/  STL [R1+0x4140], R8 ;  /* 0x0041400801007387 */ /* 0x000fe20000100800 */
[----:B------:R-:W-:Y:S01]  /*bb6a0*/  STL [R1+0x38e4], R2 ;  /* 0x0038e40201007387 */ /* 0x000fe20000100800 */
[----:B------:R-:W-:Y:S02]  /*bb6b0*/  STL [R1+0x38e0], R16 ;  /* 0x0038e01001007387 */ /* 0x000fe40000100800 */
[----:B------:R-:W3:Y:S02]  /*bb6c0*/  LDL.64 R18, [R1+0xb8] ;  /* 0x0000b80001127983 */ /* 0x000ee40000100a00 */
[----:B------:R-:W-:Y:S01]  /*bb6d0*/  STL [R1+0x38dc], R12 ;  /* 0x0038dc0c01007387 */ /* 0x000fe20000100800 */
[----:B--2---:R0:W-:Y:S04]  /*bb6e0*/  STL.64 [R1+0x4210], R14 ;  /* 0x0042100e01007387 */ /* 0x0041e80000100a00 */
[----:B0-----:R-:W2:Y:S01]  /*bb6f0*/  LDL.64 R14, [R1+0xa8] ;  /* 0x0000a800010e7983 */ /* 0x001ea20000100a00 */
[----:B---3--:R-:W-:Y:S11]  /*bb700*/  HMMA.16816.F32 R20, R4, R18, R20 ;  /* 0x000000120414723c */ /* 0x008ff60000001814 */
[----:B------:R-:W-:Y:S11]  /*bb710*/  @!UPT UIADD3 URZ, URZ, URZ, URZ ;  /* 0x0000003f3f3ff290 */ /* 0x000ff6000fffe03f */
[----:B------:R-:W-:Y:S01]  /*bb720*/  @!UPT UIADD3 URZ, URZ, URZ, URZ ;  /* 0x0000003f3f3ff290 */ /* 0x000fe2000fffe03f */
[----:B------:R-:W-:Y:S01]  /*bb730*/  STL.64 [R1+0x920], R20 ;  /* 0x0009201401007387 */ /* 0x000fe20000100a00 */
[----:B------:R0:W-:Y:S03]  /*bb740*/  STL.64 [R1+0x928], R22 ;  /* 0x0009281601007387 */ /* 0x0001e60000100a00 */
[----:B0-----:R-:W3:Y:S04]  /*bb750*/  LDL.64 R22, [R1+0x68] ;  /* 0x0000680001167983 */ /* 0x001ee80000100a00 */
[----:B---3--:R0:W-:Y:S04]  /*bb760*/  STL.64 [R1+0x41d8], R22 ;  /* 0x0041d81601007387 */ /* 0x0081e80000100a00 */
[----:B0-----:R-:W3:Y:S01]  /*bb770*/  LDL.64 R22, [R1+0x78] ;  /* 0x0000780001167983 */ /* 0x001ee20000100a00 */
[----:B------:R-:W-:-:S02]  /*bb780*/  IMAD.MOV.U32 R26, RZ, RZ, R3 ;  /* 0x000000ffff1a7224 */ /* 0x000fc400078e0003 */
[----:B------:R-:W-:-:S05]  /*bb790*/  IMAD.MOV.U32 R3, RZ, RZ, R20 ;  /* 0x000000ffff037224 */ /* 0x000fca00078e0014 */
[----:B--2---:R-:W-:Y:S01]  /*bb7a0*/  HMMA.16816.F32 R24, R4, R14, R24 ;  /* 0x0000000e0418723c */ /* 0x004fe20000001818 */
[----:B---3--:R0:W-:Y:S01]  /*bb7b0*/  STL.64 [R1+0x41e0], R22 ;  /* 0x0041e01601007387 */ /* 0x0081e20000100a00 */
[----:B------:R-:W2:Y:S02]  /*bb7c0*/  LDL.LU R20, [R1+0x310] ;  /* 0x0003100001147983 */ /* 0x000ea40000300800 */
[----:B------:R-:W2:Y:S01]  /*bb7d0*/  LDL.LU R21, [R1+0x314] ;  /* 0x0003140001157983 */ /* 0x000ea20000300800 */
[----:B0-----:R-:W3:Y:S01]  /*bb7e0*/  LDL.LU R22, [R1+0x318] ;  /* 0x0003180001167983 */ /* 0x001ee20000300800 */
[----:B------:R-:W3:Y:S02]  /*bb7f0*/  LDL.LU R23, [R1+0x31c] ;  /* 0x00031c0001177983 */ /* 0x000ee40000300800 */
[----:B------:R-:W-:Y:S02]  /*bb800*/  IMAD.MOV.U32 R9, RZ, RZ, R18 ;  /* 0x000000ffff097224 */ /* 0x000fe400078e0012 */
[----:B------:R-:W-:Y:S11]  /*bb810*/  IMAD.MOV.U32 R10, RZ, RZ, R14 ;  /* 0x000000ffff0a7224 */ /* 0x000ff600078e000e */
[----:B------:R-:W-:Y:S03]  /*bb820*/  @!UPT UIADD3 URZ, URZ, URZ, URZ ;  /* 0x0000003f3f3ff290 */ /* 0x000fe6000fffe03f */
        /* <DEDUP_REMOVED lines=8> */
[----:B------:R-:W3:Y:S01]  /*bb8b0*/  LDL R18, [R1+0x9e0] ;  /* 0x0009e00001127983 */ /* 0x000ee20000100800 */
[----:B------:R-:W-:Y:S02]  /*bb8c0*/  STL [R1+0x415c], R9 ;  /* 0x00415c0901007387 */ /* 0x000fe40000100800 */
[----:B------:R0:W-:Y:S02]  /*bb8d0*/  STL [R1+0x38e8], R3 ;  /* 0x0038e80301007387 */ /* 0x0001e40000100800 */
[----:B0-----:R-:W-:-:S02]  /*bb8e0*/  IMAD.MOV.U32 R3, RZ, RZ, R15 ;  /* 0x000000ffff037224 */ /* 0x001fc400078e000f */
[----:B------:R-:W4:Y:S01]  /*bb8f0*/  LDL.LU.64 R14, [R1+0x4210] ;  /* 0x00421000010e7983 */ /* 0x000f220000300a00 */
[----:B------:R-:W-:Y:S02]  /*bb900*/  STL.64 [R1+0x910], R24 ;  /* 0x0009101801007387 */ /* 0x000fe40000100a00 */
[----:B------:R0:W-:Y:S02]  /*bb910*/  STL.64 [R1+0x918], R26 ;  /* 0x0009181a01007387 */ /* 0x0001e40000100a00 */
[----:B0-----:R-:W2:Y:S01]  /*bb920*/  LDL.LU.64 R26, [R1+0x4208] ;  /* 0x00420800011a7983 */ /* 0x001ea20000300a00 */
[----:B------:R0:W-:Y:S03]  /*bb930*/  STL [R1+0x4200], R10 ;  /* 0x0042000a01007387 */ /* 0x0001e60000100800 */
[----:B0-----:R-:W2:Y:S01]  /*bb940*/  LDL.64 R10, [R1+0x98] ;  /* 0x00009800010a7983 */ /* 0x001ea20000100a00 */
[----:B------:R-:W-:Y:S02]  /*bb950*/  STL [R1+0x38f4], R24 ;  /* 0x0038f41801007387 */ /* 0x000fe40000100800 */
[----:B------:R-:W-:Y:S02]  /*bb960*/  STL [R1+0x38f0], R17 ;  /* 0x0038f01101007387 */ /* 0x000fe40000100800 */
[----:B------:R-:W-:Y:S01]  /*bb970*/  IMAD.MOV.U32 R2, RZ, RZ, R19 ;  /* 0x000000ffff027224 */ /* 0x000fe200078e0013 */
[----:B---3--:R0:W-:Y:S04]  /*bb980*/  STL [R1+0x41e8], R18 ;  /* 0x0041e81201007387 */ /* 0x0081e80000100800 */
[----:B0-----:R-:W3:Y:S01]  /*bb990*/  LDL.64 R18, [R1+0x88] ;  /* 0x0000880001127983 */ /* 0x001ee20000100a00 */
[----:B------:R-:W-:Y:S03]  /*bb9a0*/  STL [R1+0x38ec], R13 ;  /* 0x0038ec0d01007387 */ /* 0x000fe60000100800 */
[----:B----4-:R-:W-:Y:S01]  /*bb9b0*/  STL.64 [R1+0x4108], R14 ;  /* 0x0041080e01007387 */ /* 0x010fe20000100a00 */
[----:B--2---:R-:W-:Y:S01]  /*bb9c0*/  HMMA.16816.F32 R20, R4, R10, R20 ;  /* 0x0000000a0414723c */ /* 0x004fe20000001814 */
[----:B------:R-:W-:-:S02]  /*bb9d0*/  IMAD.MOV.U32 R12, RZ, RZ, R10 ;  /* 0x000000ffff0c7224 */ /* 0x000fc400078e000a */
[----:B------:R-:W2:Y:S11]  /*bb9e0*/  LDL.LU R10, [R1+0x4200] ;  /* 0x00420000010a7983 */ /* 0x000eb60000300800 */
[----:B------:R-:W-:Y:S09]  /*bb9f0*/  @!UPT UIADD3 URZ, URZ, URZ, URZ ;  /* 0x0000003f3f3ff290 */ /* 0x000ff2000fffe03f */
[----:B------:R-:W-:Y:S01]  /*bba00*/  STL.64 [R1+0x900], R20 ;  /* 0x0009001401007387 */ /* 0x000fe20000100a00 */
[----:B------:R0:W-:Y:S02]  /*bba10*/  STL.64 [R1+0x908], R22 ;  /* 0x0009081601007387 */ /* 0x0001e40000100a00 */
[----:B------:R-:W-:Y:S01]  /*bba20*/  IMAD.MOV.U32 R25, RZ, RZ, R20 ;  /* 0x000000ffff197224 */ /* 0x000fe200078e0014 */
[----:B0-----:R-:W4:Y:S01]  /*bba30*/  LDL.LU.64 R22, [R1+0x41f8] ;  /* 0x0041f80001167983 */ /* 0x001f220000300a00 */
[----:B------:R-:W4:Y:S02]  /*bba40*/  LDL.LU.64 R20, [R1+0x41f0] ;  /* 0x0041f00001147983 */ /* 0x000f240000300a00 */
[----:B---3--:R-:W-:Y:S01]  /*bba50*/  IMAD.MOV.U32 R14, RZ, RZ, R18 ;  /* 0x000000ffff0e7224 */ /* 0x008fe200078e0012 */
[----:B--2---:R0:W-:Y:S01]  /*bba60*/  STL.64 [R1+0x41b8], R10 ;  /* 0x0041b80a01007387 */ /* 0x0041e20000100a00 */
[----:B------:R-:W2:Y:S02]  /*bba70*/  LDL.LU R8, [R1+0x2f0] ;  /* 0x0002f00001087983 */ /* 0x000ea40000300800 */
[----:B------:R-:W2:Y:S01]  /*bba80*/  LDL.LU R9, [R1+0x2f4] ;  /* 0x0002f40001097983 */ /* 0x000ea20000300800 */
[----:B0-----:R-:W2:Y:S01]  /*bba90*/  LDL.LU R10, [R1+0x2f8] ;  /* 0x0002f800010a7983 */ /* 0x001ea20000300800 */
[----:B------:R-:W2:Y:S02]  /*bbaa0*/  LDL.LU R11, [R1+0x2fc] ;  /* 0x0002fc00010b7983 */ /* 0x000ea40000300800 */
[----:B------:R0:W-:Y:S02]  /*bbab0*/  STL [R1+0x38f8], R25 ;  /* 0x0038f81901007387 */ /* 0x0001e40000100800 */
[----:B------:R-:W-:Y:S01]  /*bbac0*/  STL.64 [R1+0x4198], R26 ;  /* 0x0041981a01007387 */ /* 0x000fe20000100a00 */
[----:B------:R-:W3:Y:S04]  /*bbad0*/  LDL.LU R24, [R1+0x300] ;  /* 0x0003000001187983 */ /* 0x000ee80000300800 */
[----:B0-----:R-:W3:Y:S01]  /*bbae0*/  LDL.LU R25, [R1+0x304] ;  /* 0x0003040001197983 */ /* 0x001ee20000300800 */
[----:B----4-:R-:W-:Y:S03]  /*bbaf0*/  HMMA.16816.F32 R20, R4, R18, R20 ;  /* 0x000000120414723c */ /* 0x010fe60000001814 */
[----:B------:R-:W4:Y:S11]  /*bbb00*/  LDL.LU R18, [R1+0x41e8] ;  /* 0x0041e80001127983 */ /* 0x000f360000300800 */
[----:B------:R-:W-:Y:S09]  /*bbb10*/  @!UPT UIADD3 URZ, URZ, URZ, URZ ;  /* 0x0000003f3f3ff290 */ /* 0x000ff2000fffe03f */
[----:B------:R-:W-:Y:S01]  /*bbb20*/  STL.64 [R1+0x8f0], R20 ;  /* 0x0008f01401007387 */ /* 0x000fe20000100a00 */
[----:B------:R0:W-:Y:S03]  /*bbb30*/  STL.64 [R1+0x8f8], R22 ;  /* 0x0008f81601007387 */ /* 0x0001e60000100a00 */
[----:B0-----:R-:W3:Y:S01]  /*bbb40*/  LDL.LU.64 R22, [R1+0x41e0] ;  /* 0x0041e00001167983 */ /* 0x001ee20000300a00 */
[----:B------:R-:W-:Y:S02]  /*bbb50*/  IMAD.MOV.U32 R26, RZ, RZ, R29 ;  /* 0x000000ffff1a7224 */ /* 0x000fe400078e001d */
[----:B------:R-:W-:Y:S02]  /*bbb60*/  IMAD.MOV.U32 R27, RZ, RZ, R28 ;  /* 0x000000ffff1b7224 */ /* 0x000fe400078e001c */
[----:B------:R-:W-:-:S05]  /*bbb70*/  IMAD.MOV.U32 R28, RZ, RZ, R20 ;  /* 0x000000ffff1c7224 */ /* 0x000fca00078e0014 */
[----:B------:R-:W-:Y:S01]  /*bbb80*/  STL [R1+0x38fc], R28 ;  /* 0x0038fc1c01007387 */ /* 0x000fe20000100800 */
[C---:B---3--:R-:W-:Y:S01]  /*bbb90*/  HMMA.16816.F32 R24, R4.reuse, R22, R24 ;  /* 0x000000160418723c */ /* 0x048fe20000001818 */
[----:B------:R-:W-:Y:S02]  /*bbba0*/  IMAD.MOV.U32 R16, RZ, RZ, R22 ;  /* 0x000000ffff107224 */ /* 0x000fe400078e0016 */
[----:B------:R-:W-:Y:S02]  /*bbbb0*/  IMAD.MOV.U32 R15, RZ, RZ, R23 ;  /* 0x000000ffff0f7224 */ /* 0x000fe400078e0017 */
[----:B------:R-:W2:Y:S01]  /*bbbc0*/  LDL.LU.64 R22, [R1+0x41d8] ;  /* 0x0041d80001167983 */ /* 0x000ea20000300a00 */
[----:B------:R-:W-:Y:S11]  /*bbbd0*/  IMAD.MOV.U32 R13, RZ, RZ, R19 ;  /* 0x000000ffff0d7224 */ /* 0x000ff600078e0013 */
[----:B------:R-:W-:Y:S06]  /*bbbe0*/  @!UPT UIADD3 URZ, URZ, URZ, URZ ;  /* 0x0000003f3f3ff290 */ /* 0x000fec000fffe03f */
[----:B------:R-:W-:Y:S01]  /*bbbf0*/  STL.64 [R1+0x8e0], R24 ;  /* 0x0008e01801007387 */ /* 0x000fe20000100a00 */
[----:B------:R-:W-:Y:S02]  /*bbc00*/  IMAD.MOV.U32 R29, RZ, RZ, R24 ;  /* 0x000000ffff1d7224 */ /* 0x000fe400078e0018 */
[----:B------:R-:W-:Y:S02]  /*bbc10*/  STL.64 [R1+0x8e8], R26 ;  /* 0x0008e81a01007387 */ /* 0x000fe40000100a00 */
[----:B------:R-:W-:Y:S01]  /*bbc20*/  STL.64 [R1+0x4150], R14 ;  /* 0x0041500e01007387 */ /* 0x000fe20000100a00 */
[----:B------:R-:W-:Y:S01]  /*bbc30*/  STL.64 [R1+0x4148], R12 ;  /* 0x0041480c01007387 */ /* 0x000fe20000100a00 */
[----:B------:R-:W-:Y:S01]  /*bbc40*/  STL [R1+0x3900], R29 ;  /* 0x0039001d01007387 */ /* 0x000fe20000100800 */
[C---:B--2---:R-:W-:Y:S01]  /*bbc50*/  HMMA.16816.F32 R8, R4.reuse, R22, R8 ;  /* 0x000000160408723c */ /* 0x044fe20000001808 */
[----:B------:R-:W-:Y:S11]  /*bbc60*/  IMAD.MOV.U32 R17, RZ, RZ, R23 ;  /* 0x000000ffff117224 */ /* 0x000ff600078e0017 */
[----:B------:R-:W-:Y:S11]  /*bbc70*/  @!UPT UIADD3 URZ, URZ, URZ, URZ ;  /* 0x0000003f3f3ff290 */ /* 0x000ff6000fffe03f */
[----:B------:R0:W-:Y:S01]  /*bbc80*/  STL.64 [R1+0x950], R8 ;  /* 0x0009500801007387 */ /* 0x0001e20000100a00 */
[----:B------:R1:W-:Y:S02]  /*bbc90*/  STL.64 [R1+0x958], R10 ;  /* 0x0009580a01007387 */ /* 0x0003e40000100a00 */
[----:B------:R2:W-:Y:S01]  /*bbca0*/  STL.64 [R1+0x41d0], R16 ;  /* 0x0041d01001007387 */ /* 0x0005e20000100a00 */
[----:B0-----:R-:W3:Y:S01]  /*bbcb0*/  LDL.LU R8, [R1+0x4c0] ;  /* 0x0004c00001087983 */ /* 0x001ee20000300800 */
[----:B------:R-:W3:Y:S02]  /*bbcc0*/  LDL.LU R9, [R1+0x4c4] ;  /* 0x0004c40001097983 */ /* 0x000ee40000300800 */
[----:B-1----:R-:W3:Y:S02]  /*bbcd0*/  LDL.LU R10, [R1+0x4c8] ;  /* 0x0004c800010a7983 */ /* 0x002ee40000300800 */
[----:B------:R-:W3:Y:S02]  /*bbce0*/  LDL.LU R11, [R1+0x4cc] ;  /* 0x0004cc00010b7983 */ /* 0x000ee40000300800 */
[----:B------:R-:W-:Y:S01]  /*bbcf0*/  IMAD.MOV.U32 R28, RZ, RZ, R22 ;  /* 0x000000ffff1c7224 */ /* 0x000fe200078e0016 */
[----:B--2---:R-:W2:Y:S04]  /*bbd00*/  LDL.LU R16, [R1+0x4d0] ;  /* 0x0004d00001107983 */ /* 0x004ea80000300800 */
[----:B----4-:R0:W1:Y:S01]  /*bbd10*/  LDSM.16.MT88.4 R20, [R18+0x47800] ;  /* 0x047800001214783b */ /* 0x0100620000004200 */
[----:B------:R-:W2:Y:S03]  /*bbd20*/  LDL.LU R17, [R1+0x4d4] ;  /* 0x0004d40001117983 */ /* 0x000ea60000300800 */
[----:B0-----:R-:W2:Y:S01]  /*bbd30*/  LDL.LU R18, [R1+0x4d8] ;  /* 0x0004d80001127983 */ /* 0x001ea20000300800 */
[----:B------:R-:W2:Y:S03]  /*bbd40*/  LDL.LU R19, [R1+0x4dc] ;  /* 0x0004dc0001137983 */ /* 0x000ea60000300800 */
[----:B---3--:R0:W-:Y:S01]  /*bbd50*/  STL.64 [R1+0x41c8], R10 ;  /* 0x0041c80a01007387 */ /* 0x0081e20000100a00 */
[----:B------:R-:W-:Y:S03]  /*bbd60*/  STL.64 [R1+0x41c0], R8 ;  /* 0x0041c00801007387 */ /* 0x000fe60000100a00 */
        /* <DEDUP_REMOVED lines=20> */
[----:B0-----:R-:W3:Y:S01]  /*bbeb0*/  LDL.64 R14, [R1+0x18] ;  /* 0x00001800010e7983 */ /* 0x001ee20000100a00 */
[----:B------:R-:W-:Y:S03]  /*bbec0*/  HMMA.16816.F32 R16, R4, R10, R16 ;  /* 0x0000000a0410723c */ /* 0x000fe60000001810 */
[----:B---3--:R0:W-:Y:S04]  /*bbed0*/  STL.64 [R1+0x4190], R14 ;  /* 0x0041900e01007387 */ /* 0x0081e80000100a00 */
[----:B0-----:R-:W3:Y:S01]  /*bbee0*/  LDL.64 R14, [R1+0x28] ;  /* 0x00002800010e7983 */ /* 0x001ee20000100a00 */
[----:B------:R-:W-:-:S03]  /*bbef0*/  IMAD.MOV.U32 R29, RZ, RZ, R11 ;  /* 0x000000ffff1d7224 */ /* 0x000fc600078e000b */
[----:B---3--:R0:W-:Y:S01]  /*bbf00*/  STL.64 [R1+0x41b0], R14 ;  /* 0x0041b00e01007387 */ /* 0x0081e20000100a00 */
[----:B------:R-:W2:Y:S02]  /*bbf10*/  LDL.LU R12, [R1+0x4b0] ;  /* 0x0004b000010c7983 */ /* 0x000ea40000300800 */
[----:B------:R-:W2:Y:S01]  /*bbf20*/  LDL.LU R13, [R1+0x4b4] ;  /* 0x0004b400010d7983 */ /* 0x000ea20000300800 */
[----:B0-----:R-:W2:Y:S01]  /*bbf30*/  LDL.LU R14, [R1+0x4b8] ;  /* 0x0004b800010e7983 */ /* 0x001ea20000300800 */
[----:B------:R-:W2:Y:S02]  /*bbf40*/  LDL.LU R15, [R1+0x4bc] ;  /* 0x0004bc00010f7983 */ /* 0x000ea40000300800 */
[----:B-1----:R0:W-:Y:S02]  /*bbf50*/  STL.64 [R1+0x3fa8], R22 ;  /* 0x003fa81601007387 */ /* 0x0021e40000100a00 */
[----:B------:R-:W-:Y:S01]  /*bbf60*/  STL.64 [R1+0x3fa0], R20 ;  /* 0x003fa01401007387 */ /* 0x000fe20000100a00 */
[----:B0-----:R-:W3:Y:S02]  /*bbf70*/  LDL.64 R22, [R1+0x48] ;  /* 0x0000480001167983 */ /* 0x001ee40000100a00 */
[----:B------:R0:W-:Y:S02]  /*bbf80*/  STL.64 [R1+0x940], R16 ;  /* 0x0009401001007387 */ /* 0x0001e40000100a00 */
[----:B------:R1:W-:Y:S01]  /*bbf90*/  STL.64 [R1+0x948], R18 ;  /* 0x0009481201007387 */ /* 0x0003e20000100a00 */
[----:B0-----:R-:W4:Y:S01]  /*bbfa0*/  LDL.LU.64 R16, [R1+0x41d0] ;  /* 0x0041d00001107983 */ /* 0x001f220000300a00 */
[----:B-1----:R-:W-:-:S02]  /*bbfb0*/  IMAD.MOV.U32 R18, RZ, RZ, R10 ;  /* 0x000000ffff127224 */ /* 0x002fc400078e000a */
[----:B------:R-:W3:Y:S02]  /*bbfc0*/  LDL.LU.64 R10, [R1+0x41c8] ;  /* 0x0041c800010a7983 */ /* 0x000ee40000300a00 */
[----:B------:R-:W3:Y:S02]  /*bbfd0*/  LDL.LU.64 R8, [R1+0x41c0] ;  /* 0x0041c00001087983 */ /* 0x000ee40000300a00 */
[C---:B---3--:R-:W-:Y:S01]  /*bbfe0*/  HMMA.16816.F32 R8, R4.reuse, R22, R8 ;  /* 0x000000160408723c */ /* 0x048fe20000001808 */
[----:B------:R-:W-:Y:S11]  /*bbff0*/  IMAD.MOV.U32 R19, RZ, RZ, R22 ;  /* 0x000000ffff137224 */ /* 0x000ff600078e0016 */
[----:B------:R-:W-:Y:S11]  /*bc000*/  @!UPT UIADD3 URZ, URZ, URZ, URZ ;  /* 0x0000003f3f3ff290 */ /* 0x000ff6000fffe03f */
[----:B------:R-:W-:Y:S01]  /*bc010*/  STL.64 [R1+0x7b0], R8 ;  /* 0x0007b00801007387 */ /* 0x000fe20000100a00 */
[----:B------:R0:W-:Y:S03]  /*bc020*/  STL.64 [R1+0x7b8], R10 ;  /* 0x0007b80a01007387 */ /* 0x0001e60000100a00 */
[----:B0-----:R-:W3:Y:S01]  /*bc030*/  LDL.LU.64 R10, [R1+0x41b8] ;  /* 0x0041b800010a7983 */ /* 0x001ee20000300a00 */
[----:B------:R-:W-:Y:S02]  /*bc040*/  STL.64 [R1+0x4188], R18 ;  /* 0x0041881201007387 */ /* 0x000fe40000100a00 */
[----:B----4-:R0:W-:Y:S02]  /*bc050*/  STL.64 [R1+0x4180], R16 ;  /* 0x0041801001007387 */ /* 0x0101e40000100a00 */
[----:B------:R-:W-:Y:S01]  /*bc060*/  IMAD.MOV.U32 R8, RZ, RZ, R23 ;  /* 0x000000ffff087224 */ /* 0x000fe200078e0017 */
[----:B0-----:R-:W4:Y:S01]  /*bc070*/  LDL.LU R16, [R1+0x490] ;  /* 0x0004900001107983 */ /* 0x001f220000300800 */
[----:B------:R-:W4:Y:S02]  /*bc080*/  LDL.LU R17, [R1+0x494] ;  /* 0x0004940001117983 */ /* 0x000f240000300800 */
[----:B------:R-:W4:Y:S02]  /*bc090*/  LDL.LU R18, [R1+0x498] ;  /* 0x0004980001127983 */ /* 0x000f240000300800 */
[----:B------:R-:W4:Y:S01]  /*bc0a0*/  LDL.LU R19, [R1+0x49c] ;  /* 0x00049c0001137983 */ /* 0x000f220000300800 */
[----:B------:R-:W3:Y:S01]  /*bc0b0*/  LDL.LU R20, [R1+0x360] ;  /* 0x0003600001147983 */ /* 0x000ee20000300800 */
        /* <DEDUP_REMOVED lines=10> */
[----:B---3--:R0:W-:Y:S01]  /*bc160*/  STL.64 [R1+0x3fc8], R22 ;  /* 0x003fc81601007387 */ /* 0x0081e20000100a00 */
[----:B--2---:R1:W-:Y:S03]  /*bc170*/  STL.64 [R1+0x3fc0], R20 ;  /* 0x003fc01401007387 */ /* 0x0043e60000100a00 */
[----:B0-----:R-:W2:Y:S04]  /*bc180*/  LDL R22, [R1+0x8] ;  /* 0x0000080001167983 */ /* 0x001ea80000100800 */
[----:B------:R-:W2:Y:S03]  /*bc190*/  LDL R23, [R1+0xc] ;  /* 0x00000c0001177983 */ /* 0x000ea60000100800 */
[----:B------:R-:W-:Y:S02]  /*bc1a0*/  STL.64 [R1+0x7a0], R12 ;  /* 0x0007a00c01007387 */ /* 0x000fe40000100a00 */
[----:B------:R0:W-:Y:S02]  /*bc1b0*/  STL.64 [R1+0x7a8], R14 ;  /* 0x0007a80e01007387 */ /* 0x0001e40000100a00 */
[----:B-1----:R-:W-:-:S02]  /*bc1c0*/  IMAD.MOV.U32 R21, RZ, RZ, R26 ;  /* 0x000000ffff157224 */ /* 0x002fc400078e001a */
[----:B------:R-:W-:Y:S01]  /*bc1d0*/  IMAD.MOV.U32 R20, RZ, RZ, R27 ;  /* 0x000000ffff147224 */ /* 0x000fe200078e001b */
        /* <DEDUP_REMOVED lines=27> */
[----:B0-----:R-:W3:Y:S01]  /*bc390*/  LDL.LU.64 R14, [R1+0x4168] ;  /* 0x00416800010e7983 */ /* 0x001ee20000300a00 */
[----:B------:R-:W3:Y:S02]  /*bc3a0*/  LDL.LU.64 R12, [R1+0x4160] ;  /* 0x00416000010c7983 */ /* 0x000ee40000300a00 */
        /* <DEDUP_REMOVED lines=8> */
[----:B---3--:R-:W-:Y:S11]  /*bc430*/  HMMA.16816.F32 R12, R4, R26, R12 ;  /* 0x0000001a040c723c */ /* 0x008ff6000000180c */
[----:B------:R-:W-:Y:S11]  /*bc440*/  @!UPT UIADD3 URZ, URZ, URZ, URZ ;  /* 0x0000003f3f3ff290 */ /* 0x000ff6000fffe03f */
[----:B------:R-:W-:Y:S01]  /*bc450*/  @!UPT UIADD3 URZ, URZ, URZ, URZ ;  /* 0x0000003f3f3ff290 */ /* 0x000fe2000fffe03f */
[----:B------:R-:W-:Y:S01]  /*bc460*/  STL.64 [R1+0x760], R12 ;  /* 0x0007600c01007387 */ /* 0x000fe20000100a00 */
[----:B------:R0:W-:Y:S03]  /*bc470*/  STL.64 [R1+0x768], R14 ;  /* 0x0007680e01007387 */ /* 0x0001e60000100a00 */
[----:B0-----:R-:W3:Y:S01]  /*bc480*/  LDL.LU.64 R14, [R1+0x4150] ;  /* 0x00415000010e7983 */ /* 0x001ee20000300a00 */
[----:B------:R-:W2:Y:S02]  /*bc490*/  LDL.LU.64 R12, [R1+0x4148] ;  /* 0x00414800010c7983 */ /* 0x000ea40000300a00 */
[----:B------:R-:W-:Y:S02]  /*bc4a0*/  STL.64 [R1+0x4008], R22 ;  /* 0x0040081601007387 */ /* 0x000fe40000100a00 */
[----:B------:R0:W-:Y:S01]  /*bc4b0*/  STL.64 [R1+0x3fd0], R26 ;  /* 0x003fd01a01007387 */ /* 0x0001e20000100a00 */
[----:B------:R-:W2:Y:S01]  /*bc4c0*/  LDL.LU R24, [R1+0x380] ;  /* 0x0003800001187983 */ /* 0x000ea20000300800 */
[----:B------:R-:W2:Y:S03]  /*bc4d0*/  LDL.LU R25, [R1+0x384] ;  /* 0x0003840001197983 */ /* 0x000ea60000300800 */
[----:B0-----:R-:W2:Y:S01]  /*bc4e0*/  LDL.LU R26, [R1+0x388] ;  /* 0x00038800011a7983 */ /* 0x001ea20000300800 */
[----:B------:R-:W2:Y:S02]  /*bc4f0*/  LDL.LU R27, [R1+0x38c] ;  /* 0x00038c00011b7983 */ /* 0x000ea40000300800 */
[----:B------:R-:W-:-:S02]  /*bc500*/  IMAD.MOV.U32 R22, RZ, RZ, R21 ;  /* 0x000000ffff167224 */ /* 0x000fc400078e0015 */
[----:B------:R-:W-:-:S05]  /*bc510*/  IMAD.MOV.U32 R23, RZ, RZ, R20 ;  /* 0x000000ffff177224 */ /* 0x000fca00078e0014 */
[----:B------:R4:W-:Y:S02]  /*bc520*/  STL.64 [R1+0x4020], R22 ;  /* 0x0040201601007387 */ /* 0x0009e40000100a00 */
[----:B----4-:R-:W-:Y:S02]  /*bc530*/  IMAD.MOV.U32 R22, RZ, RZ, R19 ;  /* 0x000000ffff167224 */ /* 0x010fe400078e0013 */
[----:B------:R-:W-:Y:S01]  /*bc540*/  IMAD.MOV.U32 R23, RZ, RZ, R8 ;  /* 0x000000ffff177224 */ /* 0x000fe200078e0008 */
[----:B------:R-:W4:Y:S01]  /*bc550*/  LDL.LU R19, [R1+0x4144] ;  /* 0x0041440001137983 */ /* 0x000f220000300800 */
[----:B------:R-:W3:Y:S03]  /*bc560*/  LDL.LU R8, [R1+0x4140] ;  /* 0x0041400001087983 */ /* 0x000ee60000300800 */
[----:B------:R-:W-:Y:S04]  /*bc570*/  STL.64 [R1+0x4038], R22 ;  /* 0x0040381601007387 */ /* 0x000fe80000100a00 */
[----:B--2---:R-:W-:Y:S01]  /*bc580*/  STL.64 [R1+0x3fe8], R26 ;  /* 0x003fe81a01007387 */ /* 0x004fe20000100a00 */
[----:B------:R0:W-:Y:S03]  /*bc590*/  STL.64 [R1+0x3fe0], R24 ;  /* 0x003fe01801007387 */ /* 0x0001e60000100a00 */
[----:B0-----:R-:W2:Y:S01]  /*bc5a0*/  LDL.LU R24, [R1+0x390] ;  /* 0x0003900001187983 */ /* 0x001ea20000300800 */
[----:B------:R-:W2:Y:S02]  /*bc5b0*/  LDL.LU R25, [R1+0x394] ;  /* 0x0003940001197983 */ /* 0x000ea40000300800 */
[----:B------:R-:W2:Y:S02]  /*bc5c0*/  LDL.LU R26, [R1+0x398] ;  /* 0x00039800011a7983 */ /* 0x000ea40000300800 */
[----:B------:R-:W-:-:S02]  /*bc5d0*/  IMAD.MOV.U32 R22, RZ, RZ, R18 ;  /* 0x000000ffff167224 */ /* 0x000fc400078e0012 */
[----:B------:R-:W-:Y:S02]  /*bc5e0*/  IMAD.MOV.U32 R23, RZ, RZ, R29 ;  /* 0x000000ffff177224 */ /* 0x000fe400078e001d */
[----:B----4-:R-:W-:Y:S02]  /*bc5f0*/  IMAD.MOV.U32 R27, RZ, RZ, R19 ;  /* 0x000000ffff1b7224 */ /* 0x010fe400078e0013 */
[----:B------:R-:W4:Y:S01]  /*bc600*/  LDL.LU R19, [R1+0x413c] ;  /* 0x00413c0001137983 */ /* 0x000f220000300800 */
        /* <DEDUP_REMOVED lines=15> */
[----:B------:R-:W-:-:S02]  /*bc700*/  IMAD.MOV.U32 R22, RZ, RZ, R16 ;  /* 0x000000ffff167224 */ /* 0x000fc400078e0010 */
[----:B---3--:R-:W-:Y:S02]  /*bc710*/  IMAD.MOV.U32 R23, RZ, RZ, R15 ;  /* 0x000000ffff177224 */ /* 0x008fe400078e000f */
[----:B------:R-:W-:Y:S02]  /*bc720*/  IMAD.MOV.U32 R26, RZ, RZ, R18 ;  /* 0x000000ffff1a7224 */ /* 0x000fe400078e0012 */
[----:B----4-:R-:W-:Y:S01]  /*bc730*/  IMAD.MOV.U32 R27, RZ, RZ, R19 ;  /* 0x000000ffff1b7224 */ /* 0x010fe200078e0013 */
[----:B------:R-:W3:Y:S01]  /*bc740*/  LDL.LU R18, [R1+0x4134] ;  /* 0x0041340001127983 */ /* 0x000ee20000300800 */
[----:B------:R-:W4:Y:S02]  /*bc750*/  LDL.LU R19, [R1+0x4130] ;  /* 0x0041300001137983 */ /* 0x000f240000300800 */
[----:B------:R-:W-:Y:S01]  /*bc760*/  STL.64 [R1+0x4080], R22 ;  /* 0x0040801601007387 */ /* 0x000fe20000100a00 */
[----:B------:R-:W-:Y:S04]  /*bc770*/  STL.64 [R1+0x4030], R26 ;  /* 0x0040301a01007387 */ /* 0x000fe80000100a00 */
[----:B--2---:R0:W-:Y:S04]  /*bc780*/  STL.64 [R1+0x4028], R24 ;  /* 0x0040281801007387 */ /* 0x0041e80000100a00 */
        /* <DEDUP_REMOVED lines=12> */
[----:B------:R-:W-:Y:S02]  /*bc850*/  IMAD.MOV.U32 R23, RZ, RZ, R11 ;  /* 0x000000ffff177224 */ /* 0x000fe400078e000b */
[----:B----4-:R-:W-:Y:S02]  /*bc860*/  IMAD.MOV.U32 R26, RZ, RZ, R19 ;  /* 0x000000ffff1a7224 */ /* 0x010fe400078e0013 */
[----:B---3--:R-:W-:Y:S01]  /*bc870*/  IMAD.MOV.U32 R27, RZ, RZ, R18 ;  /* 0x000000ffff1b7224 */ /* 0x008fe200078e0012 */
[----:B------:R-:W3:Y:S01]  /*bc880*/  LDL.LU R19, [R1+0x412c] ;  /* 0x00412c0001137983 */ /* 0x000ee20000300800 */
[----:B------:R-:W4:Y:S02]  /*bc890*/  LDL.LU R18, [R1+0x4128] ;  /* 0x0041280001127983 */ /* 0x000f240000300800 */
[----:B------:R0:W-:Y:S02]  /*bc8a0*/  STL.64 [R1+0x40b0], R22 ;  /* 0x0040b01601007387 */ /* 0x0001e40000100a00 */
[----:B0-----:R-:W-:-:S02]  /*bc8b0*/  IMAD.MOV.U32 R22, RZ, RZ, R10 ;  /* 0x000000ffff167224 */ /* 0x001fc400078e000a */
[----:B------:R-:W-:-:S05]  /*bc8c0*/  IMAD.MOV.U32 R23, RZ, RZ, R3 ;  /* 0x000000ffff177224 */ /* 0x000fca00078e0003 */
[----:B------:R-:W-:Y:S01]  /*bc8d0*/  STL.64 [R1+0x40c8], R22 ;  /* 0x0040c81601007387 */ /* 0x000fe20000100a00 */
[----:B------:R-:W-:Y:S03]  /*bc8e0*/  STL.64 [R1+0x4060], R26 ;  /* 0x0040601a01007387 */ /* 0x000fe60000100a00 */
        /* <DEDUP_REMOVED lines=12> */
[----:B----4-:R-:W-:-:S02]  /*bc9b0*/  IMAD.MOV.U32 R26, RZ, RZ, R18 ;  /* 0x000000ffff1a7224 */ /* 0x010fc400078e0012 */
[----:B---3--:R-:W-:Y:S01]  /*bc9c0*/  IMAD.MOV.U32 R27, RZ, RZ, R19 ;  /* 0x000000ffff1b7224 */ /* 0x008fe200078e0013 */
[----:B------:R-:W3:Y:S01]  /*bc9d0*/  LDL.LU R18, [R1+0x4124] ;  /* 0x0041240001127983 */ /* 0x000ee20000300800 */
[----:B------:R-:W4:Y:S02]  /*bc9e0*/  LDL.LU R19, [R1+0x4120] ;  /* 0x0041200001137983 */ /* 0x000f240000300800 */
[----:B------:R-:W-:Y:S02]  /*bc9f0*/  IMAD.MOV.U32 R22, RZ, RZ, R8 ;  /* 0x000000ffff167224 */ /* 0x000fe400078e0008 */
[----:B------:R-:W3:Y:S01]  /*bca00*/  LDL.LU R8, [R1+0x2e0] ;  /* 0x0002e00001087983 */ /* 0x000ee20000300800 */
[----:B------:R-:W3:Y:S02]  /*bca10*/  LDL.LU R9, [R1+0x2e4] ;  /* 0x0002e40001097983 */ /* 0x000ee40000300800 */
[----:B------:R-:W3:Y:S02]  /*bca20*/  LDL.LU R10, [R1+0x2e8] ;  /* 0x0002e800010a7983 */ /* 0x000ee40000300800 */
[----:B------:R-:W3:Y:S01]  /*bca30*/  LDL.LU R11, [R1+0x2ec] ;  /* 0x0002ec00010b7983 */ /* 0x000ee20000300800 */
[----:B------:R-:W3:Y:S01]  /*bca40*/  LDL.LU R12, [R1+0x460] ;  /* 0x00046000010c7983 */ /* 0x000ee20000300800 */
[----:B------:R-:W3:Y:S02]  /*bca50*/  LDL.LU R13, [R1+0x464] ;  /* 0x00046400010d7983 */ /* 0x000ee40000300800 */
[----:B------:R-:W3:Y:S02]  /*bca60*/  LDL.LU R14, [R1+0x468] ;  /* 0x00046800010e7983 */ /* 0x000ee40000300800 */
[----:B------:R-:W-:Y:S01]  /*bca70*/  IMAD.MOV.U32 R23, RZ, RZ, R0 ;  /* 0x000000ffff177224 */ /* 0x000fe200078e0000 */
[----:B------:R-:W3:Y:S01]  /*bca80*/  LDL.LU R15, [R1+0x46c] ;  /* 0x00046c00010f7983 */ /* 0x000ee20000300800 */
[----:B------:R-:W3:Y:S02]  /*bca90*/  LDL R0, [R1+0x9dc] ;  /* 0x0009dc0001007983 */ /* 0x000ee40000100800 */
[----:B------:R-:W-:Y:S01]  /*bcaa0*/  STL.64 [R1+0x4090], R26 ;  /* 0x0040901a01007387 */ /* 0x000fe20000100a00 */
        /* <DEDUP_REMOVED lines=9> */
[----:B----4-:R-:W-:-:S02]  /*bcb40*/  IMAD.MOV.U32 R26, RZ, RZ, R19 ;  /* 0x000000ffff1a7224 */ /* 0x010fc400078e0013 */
[----:B---3--:R-:W-:Y:S01]  /*bcb50*/  IMAD.MOV.U32 R27, RZ, RZ, R18 ;  /* 0x000000ffff1b7224 */ /* 0x008fe200078e0012 */
[----:B------:R-:W3:Y:S01]  /*bcb60*/  LDL.LU R19, [R1+0x411c] ;  /* 0x00411c0001137983 */ /* 0x000ee20000300800 */
[----:B------:R-:W4:Y:S03]  /*bcb70*/  LDL.LU R18, [R1+0x4118] ;  /* 0x0041180001127983 */ /* 0x000f260000300800 */
[----:B------:R-:W-:Y:S04]  /*bcb80*/  STL.64 [R1+0x40c0], R26 ;  /* 0x0040c01a01007387 */ /* 0x000fe80000100a00 */
[----:B--2---:R0:W-:Y:S04]  /*bcb90*/  STL.64 [R1+0x40b8], R24 ;  /* 0x0040b81801007387 */ /* 0x0041e80000100a00 */
[----:B0-----:R-:W2:Y:S01]  /*bcba0*/  LDL.LU R24, [R1+0x420] ;  /* 0x0004200001187983 */ /* 0x001ea20000300800 */
[----:B------:R-:W2:Y:S02]  /*bcbb0*/  LDL.LU R25, [R1+0x424] ;  /* 0x0004240001197983 */ /* 0x000ea40000300800 */
[----:B------:R-:W2:Y:S02]  /*bcbc0*/  LDL.LU R26, [R1+0x428] ;  /* 0x00042800011a7983 */ /* 0x000ea40000300800 */
[----:B------:R-:W2:Y:S02]  /*bcbd0*/  LDL.LU R27, [R1+0x42c] ;  /* 0x00042c00011b7983 */ /* 0x000ea40000300800 */
[----:B--2---:R4:W-:Y:S01]  /*bcbe0*/  STL.64 [R1+0x40d8], R26 ;  /* 0x0040d81a01007387 */ /* 0x0049e20000100a00 */
[----:B------:R0:W-:Y:S02]  /*bcbf0*/  STL.64 [R1+0x40d0], R24 ;  /* 0x0040d01801007387 */ /* 0x0001e40000100a00 */
[----:B----4-:R-:W-:Y:S01]  /*bcc00*/  IMAD.MOV.U32 R26, RZ, RZ, R18 ;  /* 0x000000ffff1a7224 */ /* 0x010fe200078e0012 */
[----:B0-----:R-:W2:Y:S01]  /*bcc10*/  LDL.LU R24, [R1+0x430] ;  /* 0x0004300001187983 */ /* 0x001ea20000300800 */
[----:B------:R-:W2:Y:S02]  /*bcc20*/  LDL.LU R25, [R1+0x434] ;  /* 0x0004340001197983 */ /* 0x000ea40000300800 */
[----:B------:R-:W4:Y:S02]  /*bcc30*/  LDL.LU R18, [R1+0x4114] ;  /* 0x0041140001127983 */ /* 0x000f240000300800 */
[----:B---3--:R-:W-:-:S02]  /*bcc40*/  IMAD.MOV.U32 R27, RZ, RZ, R19 ;  /* 0x000000ffff1b7224 */ /* 0x008fc400078e0013 */
[----:B------:R-:W4:Y:S03]  /*bcc50*/  LDL.LU R19, [R1+0x4110] ;  /* 0x0041100001137983 */ /* 0x000f260000300800 */
[----:B------:R-:W-:Y:S01]  /*bcc60*/  STL.64 [R1+0x40f0], R26 ;  /* 0x0040f01a01007387 */ /* 0x000fe20000100a00 */
[C---:B----4-:R-:W-:Y:S01]  /*bcc70*/  HMMA.16816.F32 R12, R4.reuse, R18, R12 ;  /* 0x00000012040c723c */ /* 0x050fe2000000180c */
[----:B--2---:R0:W-:Y:S04]  /*bcc80*/  STL.64 [R1+0x40e8], R24 ;  /* 0x0040e81801007387 */ /* 0x0041e80000100a00 */
[----:B0-----:R-:W2:Y:S01]  /*bcc90*/  LDL.LU R24, [R1+0x440] ;  /* 0x0004400001187983 */ /* 0x001ea20000300800 */
[----:B------:R-:W2:Y:S02]  /*bcca0*/  LDL.LU R25, [R1+0x444] ;  /* 0x0004440001197983 */ /* 0x000ea40000300800 */
[----:B------:R-:W2:Y:S02]  /*bccb0*/  LDL.LU R26, [R1+0x448] ;  /* 0x00044800011a7983 */ /* 0x000ea40000300800 */
[----:B------:R-:W2:Y:S11]  /*bccc0*/  LDL.LU R27, [R1+0x44c] ;  /* 0x00044c00011b7983 */ /* 0x000eb60000300800 */
[----:B------:R-:W-:Y:S02]  /*bccd0*/  @!UPT UIADD3 URZ, URZ, URZ, URZ ;  /* 0x0000003f3f3ff290 */ /* 0x000fe4000fffe03f */
[----:B------:R-:W-:Y:S01]  /*bcce0*/  STL.64 [R1+0x750], R12 ;  /* 0x0007500c01007387 */ /* 0x000fe20000100a00 */
[----:B------:R0:W-:Y:S03]  /*bccf0*/  STL.64 [R1+0x758], R14 ;  /* 0x0007580e01007387 */ /* 0x0001e60000100a00 */
[----:B0-----:R-:W3:Y:S02]  /*bcd00*/  LDL.LU.64 R14, [R1+0x4108] ;  /* 0x00410800010e7983 */ /* 0x001ee40000300a00 */
[----:B---3--:R-:W-:Y:S02]  /*bcd10*/  HMMA.16816.F32 R4, R4, R14, R8 ;  /* 0x0000000e0404723c */ /* 0x008fe40000001808 */
[----:B------:R-:W2:Y:S01]  /*bcd20*/  LDL.LU.64 R10, [R1+0x4100] ;  /* 0x00410000010a7983 */ /* 0x000ea20000300a00 */
[----:B------:R-:W2:Y:S11]  /*bcd30*/  LDL.LU.64 R8, [R1+0x40f8] ;  /* 0x0040f80001087983 */ /* 0x000eb60000300a00 */
[----:B------:R-:W-:Y:S09]  /*bcd40*/  @!UPT UIADD3 URZ, URZ, URZ, URZ ;  /* 0x0000003f3f3ff290 */ /* 0x000ff2000fffe03f */
[----:B------:R-:W-:Y:S01]  /*bcd50*/  STL.64 [R1+0x730], R4 ;  /* 0x0007300401007387 */ /* 0x000fe20000100a00 */
[----:B------:R-:W-:Y:S02]  /*bcd60*/  STL.64 [R1+0x738], R6 ;  /* 0x0007380601007387 */ /* 0x000fe40000100a00 */
[----:B------:R-:W0:Y:S02]  /*bcd70*/  LDSM.16.MT88.4 R4, [R0+0x47800] ;  /* 0x047800000004783b */ /* 0x000e240000004200 */
[----:B0-----:R-:W-:Y:S02]  /*bcd80*/  STL.64 [R1+0x3ea0], R6 ;  /* 0x003ea00601007387 */ /* 0x001fe40000100a00 */
        /* <DEDUP_REMOVED lines=102> */
[----:B------:R-:W2:Y:S01]  /*bd3f0*/  LDL.LU.64 R20, [R1+0x3fb0] ;  /* 0x003fb00001147983 */ /* 0x000ea20000300a00 */
[C---:B---3--:R-:W-:Y:S01]  /*bd400*/  HMMA.16816.F32 R4, R8.reuse, R14, R4 ;  /* 0x0000000e0804723c */ /* 0x048fe20000001804 */
[----:B------:R0:W-:Y:S02]  /*bd410*/  STL.64 [R1+0x3f38], R26 ;  /* 0x003f381a01007387 */ /* 0x0001e40000100a00 */
[----:B0-----:R-:W3:Y:S05]  /*bd420*/  LDL.LU.64 R26, [R1+0xc8] ;  /* 0x0000c800011a7983 */ /* 0x001eea0000300a00 */
[----:B--2---:R-:W-:Y:S11]  /*bd430*/  HMMA.16816.F32 R20, R8, R18, R20 ;  /* 0x000000120814723c */ /* 0x004ff60000001814 */
[----:B------:R-:W-:Y:S11]  /*bd440*/  @!UPT UIADD3 URZ, URZ, URZ, URZ ;  /* 0x0000003f3f3ff290 */ /* 0x000ff6000fffe03f */
[----:B------:R-:W-:Y:S01]  /*bd450*/  @!UPT UIADD3 URZ, URZ, URZ, URZ ;  /* 0x0000003f3f3ff290 */ /* 0x000fe2000fffe03f */
[----:B------:R-:W-:Y:S01]  /*bd460*/  STL.64 [R1+0x690], R20 ;  /* 0x0006901401007387 */ /* 0x000fe20000100a00 */
[----:B------:R0:W-:Y:S03]  /*bd470*/  STL.64 [R1+0x698], R22 ;  /* 0x0006981601007387 */ /* 0x0001e60000100a00 */
[----:B0-----:R-:W3:Y:S01]  /*bd480*/  LDL.LU.64 R22, [R1+0x3fa8] ;  /* 0x003fa80001167983 */ /* 0x001ee20000300a00 */
[----:B------:R-:W3:Y:S02]  /*bd490*/  LDL.LU.64 R20, [R1+0x3fa0] ;  /* 0x003fa00001147983 */ /* 0x000ee40000300a00 */
[----:B------:R0:W-:Y:S02]  /*bd4a0*/  STL [R1+0x3ec8], R18 ;  /* 0x003ec81201007387 */ /* 0x0001e40000100800 */
[----:B------:R1:W-:Y:S01]  /*bd4b0*/  STL [R1+0x3eb4], R19 ;  /* 0x003eb41301007387 */ /* 0x0003e20000100800 */
[----:B------:R-:W3:Y:S01]  /*bd4c0*/  LDL.LU R16, [R1+0x2c0] ;  /* 0x0002c00001107983 */ /* 0x000ee20000300800 */
[----:B------:R-:W3:Y:S03]  /*bd4d0*/  LDL.LU R17, [R1+0x2c4] ;  /* 0x0002c40001117983 */ /* 0x000ee60000300800 */
[----:B0-----:R-:W3:Y:S01]  /*bd4e0*/  LDL.LU R18, [R1+0x2c8] ;  /* 0x0002c80001127983 */ /* 0x001ee20000300800 */
[----:B-1----:R-:W3:Y:S02]  /*bd4f0*/  LDL.LU R19, [R1+0x2cc] ;  /* 0x0002cc0001137983 */ /* 0x002ee40000300800 */
[----:B------:R-:W2:Y:S02]  /*bd500*/  LDL.LU R8, [R1+0x280] ;  /* 0x0002800001087983 */ /* 0x000ea40000300800 */
[----:B------:R0:W-:Y:S01]  /*bd510*/  STL.64 [R1+0x670], R4 ;  /* 0x0006700401007387 */ /* 0x0001e20000100a00 */
[----:B------:R1:W-:Y:S01]  /*bd520*/  STL.64 [R1+0x678], R6 ;  /* 0x0006780601007387 */ /* 0x0003e20000100a00 */
[----:B------:R-:W2:Y:S02]  /*bd530*/  LDL.LU R9, [R1+0x284] ;  /* 0x0002840001097983 */ /* 0x000ea40000300800 */
[----:B------:R-:W4:Y:S02]  /*bd540*/  LDL.LU R10, [R1+0x288] ;  /* 0x00028800010a7983 */ /* 0x000f240000300800 */
[----:B------:R-:W4:Y:S01]  /*bd550*/  LDL.LU R11, [R1+0x28c] ;  /* 0x00028c00010b7983 */ /* 0x000f220000300800 */
[----:B0-----:R-:W3:Y:S01]  /*bd560*/  LDL.LU R4, [R1+0x2b0] ;  /* 0x0002b00001047983 */ /* 0x001ee20000300800 */
[----:B------:R-:W3:Y:S02]  /*bd570*/  LDL.LU R5, [R1+0x2b4] ;  /* 0x0002b40001057983 */ /* 0x000ee40000300800 */
[----:B-1----:R-:W3:Y:S02]  /*bd580*/  LDL.LU R6, [R1+0x2b8] ;  /* 0x0002b80001067983 */ /* 0x002ee40000300800 */
[----:B------:R-:W3:Y:S01]  /*bd590*/  LDL.LU R7, [R1+0x2bc] ;  /* 0x0002bc0001077983 */ /* 0x000ee20000300800 */
[----:B----4-:R0:W-:Y:S01]  /*bd5a0*/  STL.64 [R1+0x3f78], R10 ;  /* 0x003f780a01007387 */ /* 0x0101e20000100a00 */
[----:B--2---:R-:W-:Y:S03]  /*bd5b0*/  STL.64 [R1+0x3f70], R8 ;  /* 0x003f700801007387 */ /* 0x004fe60000100a00 */
[----:B0-----:R-:W2:Y:S04]  /*bd5c0*/  LDL.LU.64 R10, [R1+0x98] ;  /* 0x00009800010a7983 */ /* 0x001ea80000300a00 */
[----:B--2---:R0:W-:Y:S04]  /*bd5d0*/  STL.64 [R1+0x3f80], R10 ;  /* 0x003f800a01007387 */ /* 0x0041e80000100a00 */
[----:B0-----:R-:W2:Y:S01]  /*bd5e0*/  LDL.LU.64 R10, [R1+0xa8] ;  /* 0x0000a800010a7983 */ /* 0x001ea20000300a00 */
[----:B---3--:R-:W-:Y:S03]  /*bd5f0*/  HMMA.16816.F32 R16, R20, R26, R16 ;  /* 0x0000001a1410723c */ /* 0x008fe60000001810 */
[----:B--2---:R0:W-:Y:S04]  /*bd600*/  STL.64 [R1+0x3f98], R10 ;  /* 0x003f980a01007387 */ /* 0x0041e80000100a00 */
        /* <DEDUP_REMOVED lines=10> */
[----:B------:R-:W3:Y:S02]  /*bd6b0*/  LDL.LU R14, [R1+0x2a8] ;  /* 0x0002a800010e7983 */ /* 0x000ee40000300800 */
[----:B------:R-:W3:Y:S01]  /*bd6c0*/  LDL.LU R15, [R1+0x2ac] ;  /* 0x0002ac00010f7983 */ /* 0x000ee20000300800 */
[----:B------:R0:W-:Y:S01]  /*bd6d0*/  STL.64 [R1+0x840], R16 ;  /* 0x0008401001007387 */ /* 0x0001e20000100a00 */
[----:B------:R1:W-:Y:S03]  /*bd6e0*/  STL.64 [R1+0x848], R18 ;  /* 0x0008481201007387 */ /* 0x0003e60000100a00 */
[----:B0-----:R-:W4:Y:S01]  /*bd6f0*/  LDL.LU R16, [R1+0x270] ;  /* 0x0002700001107983 */ /* 0x001f220000300800 */
[----:B------:R-:W4:Y:S02]  /*bd700*/  LDL.LU R17, [R1+0x274] ;  /* 0x0002740001117983 */ /* 0x000f240000300800 */
[----:B-1----:R-:W3:Y:S02]  /*bd710*/  LDL.LU R18, [R1+0x278] ;  /* 0x0002780001127983 */ /* 0x002ee40000300800 */
[----:B------:R-:W3:Y:S02]  /*bd720*/  LDL.LU R19, [R1+0x27c] ;  /* 0x00027c0001137983 */ /* 0x000ee40000300800 */
[----:B------:R-:W-:-:S02]  /*bd730*/  IMAD.MOV.U32 R3, RZ, RZ, R26 ;  /* 0x000000ffff037224 */ /* 0x000fc400078e001a */
[----:B------:R-:W-:Y:S01]  /*bd740*/  IMAD.MOV.U32 R2, RZ, RZ, R27 ;  /* 0x000000ffff027224 */ /* 0x000fe200078e001b */
[----:B--2---:R-:W-:Y:S01]  /*bd750*/  HMMA.16816.F32 R4, R20, R10, R4 ;  /* 0x0000000a1404723c */ /* 0x004fe20000001804 */
[----:B---3--:R0:W-:Y:S01]  /*bd760*/  STL.64 [R1+0x3f68], R18 ;  /* 0x003f681201007387 */ /* 0x0081e20000100a00 */
[----:B----4-:R-:W-:Y:S03]  /*bd770*/  STL.64 [R1+0x3f60], R16 ;  /* 0x003f601001007387 */ /* 0x010fe60000100a00 */
[----:B0-----:R-:W2:Y:S01]  /*bd780*/  LDL.LU.64 R18, [R1+0x88] ;  /* 0x0000880001127983 */ /* 0x001ea20000300a00 */
[----:B------:R-:W3:Y:S03]  /*bd790*/  LDL.LU.64 R26, [R1+0x58] ;  /* 0x00005800011a7983 */ /* 0x000ee60000300a00 */
[----:B---3--:R0:W-:Y:S04]  /*bd7a0*/  STL.64 [R1+0x3f58], R26 ;  /* 0x003f581a01007387 */ /* 0x0081e80000100a00 */
[----:B0-----:R-:W3:Y:S01]  /*bd7b0*/  LDL.LU.64 R26, [R1+0x78] ;  /* 0x00007800011a7983 */ /* 0x001ee20000300a00 */
[----:B------:R-:W-:Y:S02]  /*bd7c0*/  STL [R1+0x3ed0], R2 ;  /* 0x003ed00201007387 */ /* 0x000fe40000100800 */
[----:B------:R-:W-:Y:S07]  /*bd7d0*/  STL [R1+0x3ecc], R3 ;  /* 0x003ecc0301007387 */ /* 0x000fee0000100800 */
[----:B------:R0:W-:Y:S01]  /*bd7e0*/  STL.64 [R1+0x830], R4 ;  /* 0x0008300401007387 */ /* 0x0001e20000100a00 */
[----:B------:R1:W-:Y:S01]  /*bd7f0*/  STL.64 [R1+0x838], R6 ;  /* 0x0008380601007387 */ /* 0x0003e20000100a00 */
[----:B0-----:R-:W-:-:S02]  /*bd800*/  IMAD.MOV.U32 R5, RZ, RZ, R10 ;  /* 0x000000ffff057224 */ /* 0x001fc400078e000a */
[----:B------:R-:W-:Y:S02]  /*bd810*/  IMAD.MOV.U32 R4, RZ, RZ, R11 ;  /* 0x000000ffff047224 */ /* 0x000fe400078e000b */
[----:B------:R-:W4:Y:S02]  /*bd820*/  LDL.LU.64 R10, [R1+0x3f98] ;  /* 0x003f9800010a7983 */ /* 0x000f240000300a00 */
[C---:B----4-:R-:W-:Y:S01]  /*bd830*/  HMMA.16816.F32 R12, R20.reuse, R10, R12 ;  /* 0x0000000a140c723c */ /* 0x050fe2000000180c */
[----:B-1----:R-:W-:Y:S02]  /*bd840*/  IMAD.MOV.U32 R7, RZ, RZ, R10 ;  /* 0x000000ffff077224 */ /* 0x002fe400078e000a */
[----:B------:R-:W-:Y:S11]  /*bd850*/  IMAD.MOV.U32 R6, RZ, RZ, R11 ;  /* 0x000000ffff067224 */ /* 0x000ff600078e000b */
[----:B------:R-:W-:Y:S09]  /*bd860*/  @!UPT UIADD3 URZ, URZ, URZ, URZ ;  /* 0x0000003f3f3ff290 */ /* 0x000ff2000fffe03f */
[----:B------:R-:W-:Y:S01]  /*bd870*/  STL.64 [R1+0x820], R12 ;  /* 0x0008200c01007387 */ /* 0x000fe20000100a00 */
[----:B------:R0:W-:Y:S03]  /*bd880*/  STL.64 [R1+0x828], R14 ;  /* 0x0008280e01007387 */ /* 0x0001e60000100a00 */
[----:B0-----:R-:W4:Y:S01]  /*bd890*/  LDL.LU.64 R14, [R1+0x3f90] ;  /* 0x003f9000010e7983 */ /* 0x001f220000300a00 */
[----:B------:R-:W4:Y:S02]  /*bd8a0*/  LDL.LU.64 R12, [R1+0x3f88] ;  /* 0x003f8800010c7983 */ /* 0x000f240000300a00 */
[----:B------:R-:W4:Y:S02]  /*bd8b0*/  LDL.LU.64 R10, [R1+0x3f80] ;  /* 0x003f8000010a7983 */ /* 0x000f240000300a00 */
[----:B------:R-:W-:Y:S01]  /*bd8c0*/  STL.64 [R1+0x3ec0], R6 ;  /* 0x003ec00601007387 */ /* 0x000fe20000100a00 */
[----:B------:R0:W-:Y:S04]  /*bd8d0*/  STL.64 [R1+0x3eb8], R4 ;  /* 0x003eb80401007387 */ /* 0x0001e80000100a00 */
[----:B0-----:R-:W2:Y:S01]  /*bd8e0*/  LDL.LU R4, [R1+0x250] ;  /* 0x0002500001047983 */ /* 0x001ea20000300800 */
        /* <DEDUP_REMOVED lines=9> */
[----:B------:R-:W-:Y:S02]  /*bd980*/  IMAD.MOV.U32 R12, RZ, RZ, R11 ;  /* 0x000000ffff0c7224 */ /* 0x000fe400078e000b */
[----:B------:R-:W4:Y:S01]  /*bd990*/  LDL.LU.64 R10, [R1+0x3f78] ;  /* 0x003f7800010a7983 */ /* 0x000f220000300a00 */
[----:B------:R-:W4:Y:S02]  /*bd9a0*/  LDL.LU.64 R8, [R1+0x3f70] ;  /* 0x003f700001087983 */ /* 0x000f240000300a00 */
[----:B------:R-:W-:Y:S02]  /*bd9b0*/  STL [R1+0x3ed4], R13 ;  /* 0x003ed40d01007387 */ /* 0x000fe40000100800 */
[----:B--2---:R-:W-:-:S02]  /*bd9c0*/  IMAD.MOV.U32 R15, RZ, RZ, R18 ;  /* 0x000000ffff0f7224 */ /* 0x004fc400078e0012 */
[----:B------:R-:W-:Y:S01]  /*bd9d0*/  IMAD.MOV.U32 R14, RZ, RZ, R19 ;  /* 0x000000ffff0e7224 */ /* 0x000fe200078e0013 */
[C---:B----4-:R-:W-:Y:S01]  /*bd9e0*/  HMMA.16816.F32 R8, R20.reuse, R18, R8 ;  /* 0x000000121408723c */ /* 0x050fe20000001808 */
[----:B------:R-:W3:Y:S01]  /*bd9f0*/  LDL.LU.64 R18, [R1+0x3f68] ;  /* 0x003f680001127983 */ /* 0x000ee20000300a00 */
[----:B------:R-:W3:Y:S11]  /*bda00*/  LDL.LU.64 R16, [R1+0x3f60] ;  /* 0x003f600001107983 */ /* 0x000ef60000300a00 */
[----:B------:R-:W-:Y:S10]  /*bda10*/  @!UPT UIADD3 URZ, URZ, URZ, URZ ;  /* 0x0000003f3f3ff290 */ /* 0x000ff4000fffe03f */
[----:B------:R-:W-:Y:S01]  /*bda20*/  STL.64 [R1+0x800], R8 ;  /* 0x0008000801007387 */ /* 0x000fe20000100a00 */
[----:B------:R-:W-:Y:S02]  /*bda30*/  STL.64 [R1+0x808], R10 ;  /* 0x0008080a01007387 */ /* 0x000fe40000100a00 */
[----:B------:R-:W-:Y:S02]  /*bda40*/  STL.64 [R1+0x3f00], R14 ;  /* 0x003f000e01007387 */ /* 0x000fe40000100a00 */
[----:B------:R0:W-:Y:S02]  /*bda50*/  STL [R1+0x3ef8], R12 ;  /* 0x003ef80c01007387 */ /* 0x0001e40000100800 */
[----:B0-----:R-:W2:Y:S01]  /*bda60*/  LDL.LU R12, [R1+0x260] ;  /* 0x00026000010c7983 */ /* 0x001ea20000300800 */
[----:B------:R-:W2:Y:S02]  /*bda70*/  LDL.LU R13, [R1+0x264] ;  /* 0x00026400010d7983 */ /* 0x000ea40000300800 */
[----:B------:R-:W2:Y:S02]  /*bda80*/  LDL.LU R14, [R1+0x268] ;  /* 0x00026800010e7983 */ /* 0x000ea40000300800 */
[----:B------:R-:W2:Y:S01]  /*bda90*/  LDL.LU R15, [R1+0x26c] ;  /* 0x00026c00010f7983 */ /* 0x000ea20000300800 */
[----:B------:R3:W-:Y:S02]  /*bdaa0*/  STL [R1+0x3904], R8 ;  /* 0x0039040801007387 */ /* 0x0007e40000100800 */
[----:B---3--:R-:W-:Y:S07]  /*bdab0*/  HMMA.16816.F32 R8, R20, R26, R16 ;  /* 0x0000001a1408723c */ /* 0x008fee0000001810 */
[----:B------:R-:W-:-:S02]  /*bdac0*/  IMAD.MOV.U32 R17, RZ, RZ, R26 ;  /* 0x000000ffff117224 */ /* 0x000fc400078e001a */
[----:B------:R-:W-:Y:S02]  /*bdad0*/  IMAD.MOV.U32 R16, RZ, RZ, R27 ;  /* 0x000000ffff107224 */ /* 0x000fe400078e001b */
[----:B------:R-:W3:Y:S11]  /*bdae0*/  LDL.LU.64 R26, [R1+0x3f58] ;  /* 0x003f5800011a7983 */ /* 0x000ef60000300a00 */
[----:B------:R-:W-:Y:S01]  /*bdaf0*/  @!UPT UIADD3 URZ, URZ, URZ, URZ ;  /* 0x0000003f3f3ff290 */ /* 0x000fe2000fffe03f */
[----:B------:R0:W-:Y:S01]  /*bdb00*/  STL.64 [R1+0x7f0], R8 ;  /* 0x0007f00801007387 */ /* 0x0001e20000100a00 */
[----:B------:R1:W-:Y:S02]  /*bdb10*/  STL.64 [R1+0x7f8], R10 ;  /* 0x0007f80a01007387 */ /* 0x0003e40000100a00 */
[----:B0-----:R-:W-:-:S05]  /*bdb20*/  IMAD.MOV.U32 R9, RZ, RZ, R8 ;  /* 0x000000ffff097224 */ /* 0x001fca00078e0008 */
[----:B------:R-:W-:Y:S01]  /*bdb30*/  STL [R1+0x3908], R9 ;  /* 0x0039080901007387 */ /* 0x000fe20000100800 */
[----:B-1----:R-:W2:Y:S01]  /*bdb40*/  LDL.LU.64 R10, [R1+0x68] ;  /* 0x00006800010a7983 */ /* 0x002ea20000300a00 */
[----:B---3--:R-:W-:Y:S01]  /*bdb50*/  HMMA.16816.F32 R4, R20, R26, R4 ;  /* 0x0000001a1404723c */ /* 0x008fe20000001804 */
[----:B------:R-:W-:-:S07]  /*bdb60*/  IMAD.MOV.U32 R19, RZ, RZ, R26 ;  /* 0x000000ffff137224 */ /* 0x000fce00078e001a */
[----:B--2---:R-:W-:Y:S01]  /*bdb70*/  HMMA.16816.F32 R12, R20, R10, R12 ;  /* 0x0000000a140c723c */ /* 0x004fe2000000180c */
[----:B------:R-:W-:Y:S02]  /*bdb80*/  IMAD.MOV.U32 R29, RZ, RZ, R10 ;  /* 0x000000ffff1d7224 */ /* 0x000fe400078e000a */
[----:B------:R-:W-:Y:S11]  /*bdb90*/  IMAD.MOV.U32 R28, RZ, RZ, R11 ;  /* 0x000000ffff1c7224 */ /* 0x000ff600078e000b */
[----:B------:R-:W-:Y:S02]  /*bdba0*/  @!UPT UIADD3 URZ, URZ, URZ, URZ ;  /* 0x0000003f3f3ff290 */ /* 0x000fe4000fffe03f */
[----:B------:R-:W-:-:S08]  /*bdbb0*/  IMAD.MOV.U32 R11, RZ, RZ, R4 ;  /* 0x000000ffff0b7224 */ /* 0x000fd000078e0004 */
[----:B------:R-:W-:Y:S01]  /*bdbc0*/  IMAD.MOV.U32 R10, RZ, RZ, R12 ;  /* 0x000000ffff0a7224 */ /* 0x000fe200078e000c */
[----:B------:R-:W-:Y:S01]  /*bdbd0*/  STL.64 [R1+0x7e0], R12 ;  /* 0x0007e00c01007387 */ /* 0x000fe20000100a00 */
[----:B------:R-:W-:Y:S03]  /*bdbe0*/  STL.64 [R1+0x7e8], R14 ;  /* 0x0007e80e01007387 */ /* 0x000fe60000100a00 */
[----:B------:R-:W-:Y:S01]  /*bdbf0*/  STL [R1+0x390c], R10 ;  /* 0x00390c0a01007387 */ /* 0x000fe20000100800 */
[----:B------:R0:W-:Y:S02]  /*bdc00*/  STL.64 [R1+0x850], R4 ;  /* 0x0008500401007387 */ /* 0x0001e40000100a00 */
[----:B------:R1:W-:Y:S02]  /*bdc10*/  STL.64 [R1+0x858], R6 ;  /* 0x0008580601007387 */ /* 0x0003e40000100a00 */
[----:B------:R-:W-:Y:S01]  /*bdc20*/  STL [R1+0x3f10], R19 ;  /* 0x003f101301007387 */ /* 0x000fe20000100800 */
[----:B------:R-:W-:Y:S04]  /*bdc30*/  STL.64 [R1+0x3f08], R16 ;  /* 0x003f081001007387 */ /* 0x000fe80000100a00 */
[----:B0-----:R-:W2:Y:S01]  /*bdc40*/  LDL.LU R4, [R1+0x1f0] ;  /* 0x0001f00001047983 */ /* 0x001ea20000300800 */
[----:B------:R-:W2:Y:S02]  /*bdc50*/  LDL.LU R5, [R1+0x1f4] ;  /* 0x0001f40001057983 */ /* 0x000ea40000300800 */
[----:B-1----:R-:W3:Y:S02]  /*bdc60*/  LDL.LU R6, [R1+0x1f8] ;  /* 0x0001f80001067983 */ /* 0x002ee40000300800 */
[----:B------:R-:W3:Y:S01]  /*bdc70*/  LDL.LU R7, [R1+0x1fc] ;  /* 0x0001fc0001077983 */ /* 0x000ee20000300800 */
[----:B------:R-:W4:Y:S01]  /*bdc80*/  LDL.LU R12, [R1+0x210] ;  /* 0x00021000010c7983 */ /* 0x000f220000300800 */
[----:B------:R-:W4:Y:S02]  /*bdc90*/  LDL.LU R13, [R1+0x214] ;  /* 0x00021400010d7983 */ /* 0x000f240000300800 */
[----:B------:R-:W2:Y:S02]  /*bdca0*/  LDL.LU R14, [R1+0x218] ;  /* 0x00021800010e7983 */ /* 0x000ea40000300800 */
[----:B------:R-:W2:Y:S02]  /*bdcb0*/  LDL.LU R15, [R1+0x21c] ;  /* 0x00021c00010f7983 */ /* 0x000ea40000300800 */
[----:B------:R-:W-:Y:S01]  /*bdcc0*/  IMAD.MOV.U32 R0, RZ, RZ, R27 ;  /* 0x000000ffff007224 */ /* 0x000fe200078e001b */
[----:B--2---:R-:W-:Y:S01]  /*bdcd0*/  STL.64 [R1+0x3f20], R14 ;  /* 0x003f200e01007387 */ /* 0x004fe20000100a00 */
[----:B----4-:R0:W-:Y:S03]  /*bdce0*/  STL.64 [R1+0x3f18], R12 ;  /* 0x003f180c01007387 */ /* 0x0101e60000100a00 */
        /* <DEDUP_REMOVED lines=10> */
[----:B0-----:R-:W2:Y:S01]  /*bdd90*/  LDL.LU.64 R26, [R1+0x48] ;  /* 0x00004800011a7983 */ /* 0x001ea20000300a00 */
[----:B----4-:R0:W-:Y:S02]  /*bdda0*/  STL.64 [R1+0x3f30], R14 ;  /* 0x003f300e01007387 */ /* 0x0101e40000100a00 */
[----:B------:R1:W-:Y:S01]  /*bddb0*/  STL.64 [R1+0x3f28], R12 ;  /* 0x003f280c01007387 */ /* 0x0003e20000100a00 */
[----:B0-----:R-:W4:Y:S04]  /*bddc0*/  LDL.LU.64 R14, [R1+0x38] ;  /* 0x00003800010e7983 */ /* 0x001f280000300a00 */
[----:B----4-:R0:W-:Y:S01]  /*bddd0*/  STL.64 [R1+0x3f50], R14 ;  /* 0x003f500e01007387 */ /* 0x0101e20000100a00 */
[----:B-1----:R-:W2:Y:S02]  /*bdde0*/  LDL.LU R12, [R1+0x240] ;  /* 0x00024000010c7983 */ /* 0x002ea40000300800 */
[----:B------:R-:W2:Y:S01]  /*bddf0*/  LDL.LU R13, [R1+0x244] ;  /* 0x00024400010d7983 */ /* 0x000ea20000300800 */
[----:B0-----:R-:W2:Y:S01]  /*bde00*/  LDL.LU R14, [R1+0x248] ;  /* 0x00024800010e7983 */ /* 0x001ea20000300800 */
[----:B------:R-:W2:Y:S02]  /*bde10*/  LDL.LU R15, [R1+0x24c] ;  /* 0x00024c00010f7983 */ /* 0x000ea40000300800 */
[----:B------:R-:W4:Y:S02]  /*bde20*/  LDL.LU.64 R18, [R1+0x28] ;  /* 0x0000280001127983 */ /* 0x000f240000300a00 */
[----:B---3--:R-:W-:Y:S01]  /*bde30*/  STL.64 [R1+0x3ee0], R6 ;  /* 0x003ee00601007387 */ /* 0x008fe20000100a00 */
[----:B------:R0:W-:Y:S04]  /*bde40*/  STL.64 [R1+0x3ed8], R4 ;  /* 0x003ed80401007387 */ /* 0x0001e80000100a00 */
[----:B0-----:R-:W3:Y:S01]  /*bde50*/  LDL.LU R4, [R1+0x200] ;  /* 0x0002000001047983 */ /* 0x001ee20000300800 */
[----:B------:R-:W3:Y:S02]  /*bde60*/  LDL.LU R5, [R1+0x204] ;  /* 0x0002040001057983 */ /* 0x000ee40000300800 */
[----:B------:R-:W2:Y:S02]  /*bde70*/  LDL.LU R6, [R1+0x208] ;  /* 0x0002080001067983 */ /* 0x000ea40000300800 */
[----:B------:R-:W2:Y:S02]  /*bde80*/  LDL.LU R7, [R1+0x20c] ;  /* 0x00020c0001077983 */ /* 0x000ea40000300800 */
[----:B--2---:R0:W-:Y:S01]  /*bde90*/  STL.64 [R1+0x3ef0], R6 ;  /* 0x003ef00601007387 */ /* 0x0041e20000100a00 */
[----:B---3--:R-:W-:Y:S03]  /*bdea0*/  STL.64 [R1+0x3ee8], R4 ;  /* 0x003ee80401007387 */ /* 0x008fe60000100a00 */
[----:B0-----:R-:W2:Y:S01]  /*bdeb0*/  LDL.LU.64 R6, [R1+0x18] ;  /* 0x0000180001067983 */ /* 0x001ea20000300a00 */
[----:B------:R0:W-:Y:S02]  /*bdec0*/  STL [R1+0x3910], R11 ;  /* 0x0039100b01007387 */ /* 0x0001e40000100800 */
[----:B------:R-:W3:Y:S02]  /*bded0*/  LDL.LU R8, [R1+0xd0] ;  /* 0x0000d00001087983 */ /* 0x000ee40000300800 */
[----:B------:R-:W3:Y:S01]  /*bdee0*/  LDL.LU R9, [R1+0xd4] ;  /* 0x0000d40001097983 */ /* 0x000ee20000300800 */
[----:B------:R-:W2:Y:S04]  /*bdef0*/  LDL.LU R10, [R1+0xd8] ;  /* 0x0000d800010a7983 */ /* 0x000ea80000300800 */
[----:B0-----:R-:W2:Y:S01]  /*bdf00*/  LDL.LU R11, [R1+0xdc] ;  /* 0x0000dc00010b7983 */ /* 0x001ea20000300800 */
[----:B------:R-:W-:Y:S03]  /*bdf10*/  HMMA.16816.F32 R12, R20, R26, R12 ;  /* 0x0000001a140c723c */ /* 0x000fe6000000180c */
[----:B--2---:R-:W-:Y:S01]  /*bdf20*/  STL.64 [R1+0x3d58], R10 ;  /* 0x003d580a01007387 */ /* 0x004fe20000100a00 */
[----:B---3--:R0:W-:Y:S03]  /*bdf30*/  STL.64 [R1+0x3d50], R8 ;  /* 0x003d500801007387 */ /* 0x0081e60000100a00 */
[----:B0-----:R-:W2:Y:S01]  /*bdf40*/  LDL.LU R8, [R1+0xf0] ;  /* 0x0000f00001087983 */ /* 0x001ea20000300800 */
[----:B------:R-:W2:Y:S02]  /*bdf50*/  LDL.LU R9, [R1+0xf4] ;  /* 0x0000f40001097983 */ /* 0x000ea40000300800 */
[----:B------:R-:W3:Y:S02]  /*bdf60*/  LDL.LU R10, [R1+0xf8] ;  /* 0x0000f800010a7983 */ /* 0x000ee40000300800 */
[----:B------:R-:W3:Y:S02]  /*bdf70*/  LDL.LU R11, [R1+0xfc] ;  /* 0x0000fc00010b7983 */ /* 0x000ee40000300800 */
[----:B---3--:R0:W-:Y:S01]  /*bdf80*/  STL.64 [R1+0x3d68], R10 ;  /* 0x003d680a01007387 */ /* 0x0081e20000100a00 */
[----:B--2---:R1:W-:Y:S03]  /*bdf90*/  STL.64 [R1+0x3d60], R8 ;  /* 0x003d600801007387 */ /* 0x0043e60000100a00 */
[----:B0-----:R-:W2:Y:S01]  /*bdfa0*/  LDL.LU R10, [R1+0x8] ;  /* 0x00000800010a7983 */ /* 0x001ea20000300800 */
[----:B------:R-:W2:Y:S04]  /*bdfb0*/  LDL.LU R11, [R1+0xc] ;  /* 0x00000c00010b7983 */ /* 0x000ea80000300800 */
        /* <DEDUP_REMOVED lines=26> */
[----:B------:R-:W2:Y:S01]  /*be160*/  LDL.LU R19, [R1+0x3f10] ;  /* 0x003f100001137983 */ /* 0x000ea20000300800 */
[----:B------:R-:W2:Y:S02]  /*be170*/  LDL.LU.64 R16, [R1+0x3f08] ;  /* 0x003f080001107983 */ /* 0x000ea40000300a00 */
[----:B------:R-:W-:Y:S01]  /*be180*/  IMAD.MOV.U32 R2, RZ, RZ, R7 ;  /* 0x000000ffff027224 */ /* 0x000fe200078e0007 */
[C---:B----4-:R-:W-:Y:S11]  /*be190*/  HMMA.16816.F32 R12, R20.reuse, R6, R12 ;  /* 0x00000006140c723c */ /* 0x050ff6000000180c */
[----:B------:R-:W-:Y:S11]  /*be1a0*/  @!UPT UIADD3 URZ, URZ, URZ, URZ ;  /* 0x0000003f3f3ff290 */ /* 0x000ff6000fffe03f */
[----:B------:R-:W-:Y:S01]  /*be1b0*/  @!UPT UIADD3 URZ, URZ, URZ, URZ ;  /* 0x0000003f3f3ff290 */ /* 0x000fe2000fffe03f */
[----:B------:R0:W-:Y:S01]  /*be1c0*/  STL.64 [R1+0x620], R12 ;  /* 0x0006200c01007387 */ /* 0x0001e20000100a00 */
[----:B------:R1:W-:Y:S02]  /*be1d0*/  STL.64 [R1+0x628], R14 ;  /* 0x0006280e01007387 */ /* 0x0003e40000100a00 */
[----:B0-----:R-:W-:Y:S01]  /*be1e0*/  IMAD.MOV.U32 R13, RZ, RZ, R6 ;  /* 0x000000ffff0d7224 */ /* 0x001fe200078e0006 */
[----:B-1----:R-:W4:Y:S01]  /*be1f0*/  LDL.LU.64 R14, [R1+0x3f00] ;  /* 0x003f0000010e7983 */ /* 0x002f220000300a00 */
[----:B------:R-:W2:Y:S02]  /*be200*/  LDL.LU R12, [R1+0x3ef8] ;  /* 0x003ef800010c7983 */ /* 0x000ea40000300800 */
        /* <DEDUP_REMOVED lines=129> */
[----:B----4-:R-:W-:Y:S01]  /*bea20*/  HMMA.16816.F32 R12, R20, R18, R12 ;  /* 0x00000012140c723c */ /* 0x010fe2000000180c */
        /* <DEDUP_REMOVED lines=15> */
[----:B------:R-:W-:-:S02]  /*beb20*/  IMAD.MOV.U32 R10, RZ, RZ, R3 ;  /* 0x000000ffff0a7224 */ /* 0x000fc400078e0003 */
[----:B------:R-:W-:Y:S01]  /*beb30*/  IMAD.MOV.U32 R11, RZ, RZ, R2 ;  /* 0x000000ffff0b7224 */ /* 0x000fe200078e0002 */
[----:B---3--:R-:W-:Y:S01]  /*beb40*/  HMMA.16816.F32 R20, R20, R14, R4 ;  /* 0x0000000e1414723c */ /* 0x008fe20000001804 */
[----:B------:R-:W2:Y:S01]  /*beb50*/  LDL.LU.64 R6, [R1+0x3ea0] ;  /* 0x003ea00001067983 */ /* 0x000ea20000300a00 */
[----:B------:R-:W2:Y:S11]  /*beb60*/  LDL.LU.64 R4, [R1+0x3e98] ;  /* 0x003e980001047983 */ /* 0x000eb60000300a00 */
[----:B------:R-:W-:Y:S10]  /*beb70*/  @!UPT UIADD3 URZ, URZ, URZ, URZ ;  /* 0x0000003f3f3ff290 */ /* 0x000ff4000fffe03f */
[----:B------:R-:W-:Y:S01]  /*beb80*/  STL.64 [R1+0x5d0], R20 ;  /* 0x0005d01401007387 */ /* 0x000fe20000100a00 */
[----:B------:R-:W-:Y:S02]  /*beb90*/  STL.64 [R1+0x5d8], R22 ;  /* 0x0005d81601007387 */ /* 0x000fe40000100a00 */
[----:B------:R0:W-:Y:S02]  /*beba0*/  STL [R1+0x3914], R20 ;  /* 0x0039141401007387 */ /* 0x0001e40000100800 */
[----:B0-----:R-:W3:Y:S01]  /*bebb0*/  LDL.LU R20, [R1+0xe0] ;  /* 0x0000e00001147983 */ /* 0x001ee20000300800 */
        /* <DEDUP_REMOVED lines=87> */
[----:B------:R-:W2:Y:S11]  /*bf130*/  LDL.LU.64 R26, [R1+0x3d70] ;  /* 0x003d7000011a7983 */ /* 0x000eb60000300a00 */
[----:B------:R-:W-:Y:S10]  /*bf140*/  @!UPT UIADD3 URZ, URZ, URZ, URZ ;  /* 0x0000003f3f3ff290 */ /* 0x000ff4000fffe03f */
[----:B------:R-:W-:Y:S01]  /*bf150*/  STL.64 [R1+0x580], R8 ;  /* 0x0005800801007387 */ /* 0x000fe20000100a00 */
[----:B------:R0:W-:Y:S03]  /*bf160*/  STL.64 [R1+0x588], R10 ;  /* 0x0005880a01007387 */ /* 0x0001e60000100a00 */
[----:B0-----:R-:W2:Y:S01]  /*bf170*/  LDL.LU.64 R10, [R1+0x3d68] ;  /* 0x003d6800010a7983 */ /* 0x001ea20000300a00 */
[----:B------:R-:W2:Y:S02]  /*bf180*/  LDL.LU.64 R8, [R1+0x3d60] ;  /* 0x003d600001087983 */ /* 0x000ea40000300a00 */
[----:B------:R-:W-:-:S07]  /*bf190*/  IMAD.MOV.U32 R23, RZ, RZ, R0 ;  /* 0x000000ffff177224 */ /* 0x000fce00078e0000 */
[C---:B---3--:R-:W-:Y:S08]  /*bf1a0*/  HMMA.16816.F32 R16, R4.reuse, R18, R20 ;  /* 0x000000120410723c */ /* 0x048ff00000001814 */
[----:B--2---:R-:W-:Y:S01]  /*bf1b0*/  HMMA.16816.F32 R24, R4, R26, R8 ;  /* 0x0000001a0418723c */ /* 0x004fe20000001808 */
[----:B------:R-:W2:Y:S01]  /*bf1c0*/  LDL.LU.64 R10, [R1+0x3d58] ;  /* 0x003d5800010a7983 */ /* 0x000ea20000300a00 */
[----:B------:R-:W2:Y:S11]  /*bf1d0*/  LDL.LU.64 R8, [R1+0x3d50] ;  /* 0x003d500001087983 */ /* 0x000eb60000300a00 */
[----:B------:R-:W-:Y:S02]  /*bf1e0*/  @!UPT UIADD3 URZ, URZ, URZ, URZ ;  /* 0x0000003f3f3ff290 */ /* 0x000fe4000fffe03f */
[----:B------:R-:W-:Y:S08]  /*bf1f0*/  STL.64 [R1+0x4a0], R16 ;  /* 0x0004a01001007387 */ /* 0x000ff00000100a00 */
[----:B------:R-:W-:Y:S01]  /*bf200*/  STL.64 [R1+0x4b0], R24 ;  /* 0x0004b01801007387 */ /* 0x000fe20000100a00 */
[----:B------:R-:W-:Y:S02]  /*bf210*/  STL.64 [R1+0x4b8], R26 ;  /* 0x0004b81a01007387 */ /* 0x000fe40000100a00 */
[----:B------:R0:W-:Y:S02]  /*bf220*/  STL.64 [R1+0x4a8], R18 ;  /* 0x0004a81201007387 */ /* 0x0001e40000100a00 */
[----:B0-----:R-:W-:-:S05]  /*bf230*/  IMAD.MOV.U32 R18, RZ, RZ, R19 ;  /* 0x000000ffff127224 */ /* 0x001fca00078e0013 */
[----:B------:R-:W-:Y:S01]  /*bf240*/  STL [R1+0x3918], R18 ;  /* 0x0039181201007387 */ /* 0x000fe20000100800 */
[----:B--2---:R-:W-:Y:S11]  /*bf250*/  HMMA.16816.F32 R4, R4, R14, R8 ;  /* 0x0000000e0404723c */ /* 0x004ff60000001808 */
[----:B------:R-:W-:Y:S11]  /*bf260*/  @!UPT UIADD3 URZ, URZ, URZ, URZ ;  /* 0x0000003f3f3ff290 */ /* 0x000ff6000fffe03f */
[----:B------:R-:W-:Y:S01]  /*bf270*/  @!UPT UIADD3 URZ, URZ, URZ, URZ ;  /* 0x0000003f3f3ff290 */ /* 0x000fe2000fffe03f */
[----:B------:R0:W-:Y:S01]  /*bf280*/  STL.64 [R1+0x490], R4 ;  /* 0x0004900401007387 */ /* 0x0001e20000100a00 */
[----:B------:R-:W-:Y:S03]  /*bf290*/  STL.64 [R1+0x498], R6 ;  /* 0x0004980601007387 */ /* 0x000fe60000100a00 */
[----:B0-----:R-:W2:Y:S01]  /*bf2a0*/  LDL.LU R5, [R1+0x3320] ;  /* 0x0033200001057983 */ /* 0x001ea20000300800 */
[----:B------:R-:W-:-:S03]  /*bf2b0*/  IMAD.MOV.U32 R4, RZ, RZ, R7 ;  /* 0x000000ffff047224 */ /* 0x000fc600078e0007 */
        /* <DEDUP_REMOVED lines=29> */
[----:B------:R0:W-:Y:S04]  /*bf490*/  STL [R1+0x391c], R4 ;  /* 0x00391c0401007387 */ /* 0x0001e80000100800 */
[----:B0-----:R-:W4:Y:S01]  /*bf4a0*/  LDL.LU R4, [R1+0x132c] ;  /* 0x00132c0001047983 */ /* 0x001f220000300800 */
[----:B--2---:R-:W-:-:S05]  /*bf4b0*/  IADD3 R5, P2, R5, UR10, RZ ;  /* 0x0000000a05057c10 */ /* 0x004fca000ff5e0ff */
[----:B------:R0:W-:Y:S04]  /*bf4c0*/  STL [R1+0x3328], R5 ;  /* 0x0033280501007387 */ /* 0x0001e80000100800 */
[----:B0-----:R-:W2:Y:S01]  /*bf4d0*/  LDL.LU R5, [R1+0x3d4c] ;  /* 0x003d4c0001057983 */ /* 0x001ea20000300800 */
[----:B---3--:R-:W-:Y:S02]  /*bf4e0*/  IADD3 R6, P1, R6, UR10, RZ ;  /* 0x0000000a06067c10 */ /* 0x008fe4000ff3e0ff */
[----:B----4-:R-:W-:Y:S02]  /*bf4f0*/  IADD3 R7, P0, R7, UR10, RZ ;  /* 0x0000000a07077c10 */ /* 0x010fe4000ff1e0ff */
[----:B------:R-:W-:Y:S02]  /*bf500*/  IADD3 R14, P4, R14, UR10, RZ ;  /* 0x0000000a0e0e7c10 */ /* 0x000fe4000ff9e0ff */
[----:B------:R-:W-:-:S02]  /*bf510*/  IADD3 R15, P3, R15, UR10, RZ ;  /* 0x0000000a0f0f7c10 */ /* 0x000fc4000ff7e0ff */
[----:B------:R-:W-:Y:S01]  /*bf520*/  IADD3.X R18, R18, UR5, RZ, P2, !PT ;  /* 0x0000000512127c10 */ /* 0x000fe200097fe4ff */
[----:B------:R-:W-:Y:S01]  /*bf530*/  IADD3 R19, P2, R19, UR10, RZ ;  /* 0x0000000a13137c10 */ /* 0x000fe2000ff5e0ff */
[----:B------:R-:W-:Y:S01]  /*bf540*/  IADD3.X R22, R22, UR5, RZ, P1, !PT ;  /* 0x0000000516167c10 */ /* 0x000fe20008ffe4ff */
[----:B------:R-:W-:Y:S01]  /*bf550*/  IADD3 R23, P1, R23, UR10, RZ ;  /* 0x0000000a17177c10 */ /* 0x000fe2000ff3e0ff */
[----:B------:R-:W-:Y:S02]  /*bf560*/  IADD3.X R11, R11, UR5, RZ, P0, !PT ;  /* 0x000000050b0b7c10 */ /* 0x000fe400087fe4ff */
[----:B------:R-:W-:-:S05]  /*bf570*/  IADD3 R4, P6, R4, UR10, RZ ;  /* 0x0000000a04047c10 */ /* 0x000fca000ffde0ff */
[----:B------:R0:W-:Y:S01]  /*bf580*/  STL [R1+0x132c], R4 ;  /* 0x00132c0401007387 */ /* 0x0001e20000100800 */
[----:B------:R-:W-:Y:S01]  /*bf590*/  IADD3.X R26, R26, UR5, RZ, P6, !PT ;  /* 0x000000051a1a7c10 */ /* 0x000fe2000b7fe4ff */
[----:B------:R-:W-:Y:S01]  /*bf5a0*/  IADD3 R27, P6, R27, UR10, RZ ;  /* 0x0000000a1b1b7c10 */ /* 0x000fe2000ffde0ff */
[----:B------:R-:W-:Y:S02]  /*bf5b0*/  IADD3 R10, P0, R10, UR10, RZ ;  /* 0x0000000a0a0a7c10 */ /* 0x000fe4000ff1e0ff */
[----:B------:R-:W-:Y:S01]  /*bf5c0*/  IADD3.X R9, R9, UR5, RZ, P4, !PT ;  /* 0x0000000509097c10 */ /* 0x000fe2000a7fe4ff */
[----:B------:R-:W-:Y:S01]  /*bf5d0*/  IADD3 R8, P4, R8, UR10, RZ ;  /* 0x0000000a08087c10 */ /* 0x000fe2000ff9e0ff */
[----:B------:R-:W-:Y:S01]  /*bf5e0*/  IADD3.X R29, R29, UR5, RZ, P3, !PT ;  /* 0x000000051d1d7c10 */ /* 0x000fe20009ffe4ff */
[----:B------:R-:W-:Y:S01]  /*bf5f0*/  IADD3 R28, P3, R28, UR10, RZ ;  /* 0x0000000a1c1c7c10 */ /* 0x000fe2000ff7e0ff */
[----:B------:R-:W-:Y:S01]  /*bf600*/  IADD3.X R25, R25, UR5, RZ, P2, !PT ;  /* 0x0000000519197c10 */ /* 0x000fe200097fe4ff */
[----:B------:R-:W-:Y:S01]  /*bf610*/  IADD3 R13, P2, R13, UR10, RZ ;  /* 0x0000000a0d0d7c10 */ /* 0x000fe2000ff5e0ff */
[----:B------:R-:W-:Y:S01]  /*bf620*/  IADD3.X R17, R17, UR5, RZ, P6, !PT ;  /* 0x0000000511117c10 */ /* 0x000fe2000b7fe4ff */
[----:B------:R-:W-:Y:S01]  /*bf630*/  IADD3 R24, P6, R24, UR10, RZ ;  /* 0x0000000a18187c10 */ /* 0x000fe2000ffde0ff */
[----:B--2---:R-:W-:-:S05]  /*bf640*/  IADD3 R5, P5, R5, UR10, RZ ;  /* 0x0000000a05057c10 */ /* 0x004fca000ffbe0ff */
[----:B------:R-:W-:Y:S01]  /*bf650*/  STL [R1+0x3320], R5 ;  /* 0x0033200501007387 */ /* 0x000fe20000100800 */
[----:B------:R-:W-:Y:S02]  /*bf660*/  STL [R1+0x331c], R6 ;  /* 0x00331c0601007387 */ /* 0x000fe40000100800 */
[----:B------:R-:W-:Y:S02]  /*bf670*/  STL [R1+0x3318], R7 ;  /* 0x0033180701007387 */ /* 0x000fe40000100800 */
[----:B------:R-:W-:Y:S01]  /*bf680*/  STL [R1+0x3314], R14 ;  /* 0x0033140e01007387 */ /* 0x000fe20000100800 */
[----:B------:R-:W-:Y:S01]  /*bf690*/  STL [R1+0x330c], R15 ;  /* 0x00330c0f01007387 */ /* 0x000fe20000100800 */
[----:B------:R-:W-:Y:S01]  /*bf6a0*/  IADD3.X R20, R20, UR5, RZ, P5, !PT ;  /* 0x0000000514147c10 */ /* 0x000fe2000affe4ff */
[----:B------:R-:W-:Y:S01]  /*bf6b0*/  STL [R1+0x3324], R18 ;  /* 0x0033241201007387 */ /* 0x000fe20000100800 */
[----:B------:R-:W-:Y:S01]  /*bf6c0*/  IADD3 R21, P5, R21, UR10, RZ ;  /* 0x0000000a15157c10 */ /* 0x000fe2000ffbe0ff */
        /* <DEDUP_REMOVED lines=21> */
[----:B0-----:R-:W2:Y:S01]  /*bf820*/  LDL.LU R4, [R1+0x32a4] ;  /* 0x0032a40001047983 */ /* 0x001ea20000300800 */
[----:B------:R-:W-:Y:S01]  /*bf830*/  IADD3.X R16, R16, UR5, RZ, P1, !PT ;  /* 0x0000000510107c10 */ /* 0x000fe20008ffe4ff */
[----:B------:R-:W-:-:S04]  /*bf840*/  IADD3 R2, P1, R2, UR10, RZ ;  /* 0x0000000a02027c10 */ /* 0x000fc8000ff3e0ff */
[----:B------:R-:W-:Y:S04]  /*bf850*/  STL [R1+0x32e8], R16 ;  /* 0x0032e81001007387 */ /* 0x000fe80000100800 */
[----:B--2---:R0:W-:Y:S01]  /*bf860*/  STL [R1+0x3d44], R4 ;  /* 0x003d440401007387 */ /* 0x0041e20000100800 */
[----:B------:R-:W-:Y:S03]  /*bf870*/  STL [R1+0x32b4], R2 ;  /* 0x0032b40201007387 */ /* 0x000fe60000100800 */
[----:B0-----:R-:W2:Y:S01]  /*bf880*/  LDL.LU R4, [R1+0x32d8] ;  /* 0x0032d80001047983 */ /* 0x001ea20000300800 */
[----:B------:R-:W-:-:S05]  /*bf890*/  IADD3.X R0, R0, UR5, RZ, P0, !PT ;  /* 0x0000000500007c10 */ /* 0x000fca00087fe4ff */
[----:B------:R-:W-:Y:S04]  /*bf8a0*/  STL [R1+0x32e0], R0 ;  /* 0x0032e00001007387 */ /* 0x000fe80000100800 */
        /* <DEDUP_REMOVED lines=30> */
[----:B--2---:R-:W-:-:S05]  /*bfa90*/  IADD3 R4, P0, R4, UR10, RZ ;  /* 0x0000000a04047c10 */ /* 0x004fca000ff1e0ff */
[----:B------:R0:W-:Y:S04]  /*bfaa0*/  STL [R1+0x32ac], R4 ;  /* 0x0032ac0401007387 */ /* 0x0001e80000100800 */
[----:B0-----:R-:W2:Y:S02]  /*bfab0*/  LDL.LU R4, [R1+0x3d48] ;  /* 0x003d480001047983 */ /* 0x001ea40000300800 */
[----:B--2---:R-:W-:-:S05]  /*bfac0*/  IADD3.X R4, R4, UR5, RZ, P4, !PT ;  /* 0x0000000504047c10 */ /* 0x004fca000a7fe4ff */
[----:B------:R0:W-:Y:S04]  /*bfad0*/  STL [R1+0x32d8], R4 ;  /* 0x0032d80401007387 */ /* 0x0001e80000100800 */
[----:B0-----:R-:W2:Y:S01]  /*bfae0*/  LDL.LU R4, [R1+0x3d44] ;  /* 0x003d440001047983 */ /* 0x001ea20000300800 */
[----:B---3--:R-:W-:Y:S01]  /*bfaf0*/  IADD3.X R5, R5, UR5, RZ, P3, !PT ;  /* 0x0000000505057c10 */ /* 0x008fe20009ffe4ff */
[----:B----4-:R-:W-:Y:S01]  /*bfb00*/  IADD3 R6, P3, R6, UR10, RZ ;  /* 0x0000000a06067c10 */ /* 0x010fe2000ff7e0ff */
        /* <DEDUP_REMOVED lines=20> */
[----:B------:R-:W-:-:S02]  /*bfc50*/  IADD3.X R12, R12, UR5, RZ, P0, !PT ;  /* 0x000000050c0c7c10 */ /* 0x000fc400087fe4ff */
[----:B--2---:R-:W-:-:S05]  /*bfc60*/  IADD3 R4, P4, R4, UR10, RZ ;  /* 0x0000000a04047c10 */ /* 0x004fca000ff9e0ff */
[----:B------:R0:W-:Y:S01]  /*bfc70*/  STL [R1+0x32a4], R4 ;  /* 0x0032a40401007387 */ /* 0x0001e20000100800 */
        /* <DEDUP_REMOVED lines=27> */
[----:B0-----:R-:W2:Y:S01]  /*bfe30*/  LDL.LU R4, [R1+0x3258] ;  /* 0x0032580001047983 */ /* 0x001ea20000300800 */
[----:B------:R-:W-:-:S02]  /*bfe40*/  IADD3 R16, P0, R16, UR10, RZ ;  /* 0x0000000a10107c10 */ /* 0x000fc4000ff1e0ff */
[----:B------:R-:W-:-:S03]  /*bfe50*/  IADD3.X R2, R2, UR5, RZ, P4, !PT ;  /* 0x0000000502027c10 */ /* 0x000fc6000a7fe4ff */
[----:B------:R-:W-:Y:S04]  /*bfe60*/  STL [R1+0x323c], R16 ;  /* 0x00323c1001007387 */ /* 0x000fe80000100800 */
[----:B--2---:R0:W-:Y:S01]  /*bfe70*/  STL [R1+0x3d3c], R4 ;  /* 0x003d3c0401007387 */ /* 0x0041e20000100800 */
[----:B------:R-:W-:Y:S03]  /*bfe80*/  STL [R1+0x3268], R2 ;  /* 0x0032680201007387 */ /* 0x000fe60000100800 */
[----:B0-----:R-:W2:Y:S01]  /*bfe90*/  LDL.LU R4, [R1+0x322c] ;  /* 0x00322c0001047983 */ /* 0x001ea20000300800 */
[----:B------:R-:W-:-:S05]  /*bfea0*/  IADD3 R0, P4, R0, UR10, RZ ;  /* 0x0000000a00007c10 */ /* 0x000fca000ff9e0ff */
        /* <DEDUP_REMOVED lines=31> */
[----:B--2---:R-:W-:-:S05]  /*c00a0*/  IADD3.X R4, R4, UR5, RZ, P3, !PT ;  /* 0x0000000504047c10 */ /* 0x004fca0009ffe4ff */
[----:B------:R0:W-:Y:S04]  /*c00b0*/  STL [R1+0x3260], R4 ;  /* 0x0032600401007387 */ /* 0x0001e80000100800 */
[----:B0-----:R-:W2:Y:S02]  /*c00c0*/  LDL.LU R4, [R1+0x3d40] ;  /* 0x003d400001047983 */ /* 0x001ea40000300800 */
[----:B--2---:R-:W-:-:S05]  /*c00d0*/  IADD3 R4, P3, R4, UR10, RZ ;  /* 0x0000000a04047c10 */ /* 0x004fca000ff7e0ff */
[----:B------:R0:W-:Y:S04]  /*c00e0*/  STL [R1+0x322c], R4 ;  /* 0x00322c0401007387 */ /* 0x0001e80000100800 */
[----:B0-----:R-:W2:Y:S01]  /*c00f0*/  LDL.LU R4, [R1+0x3d3c] ;  /* 0x003d3c0001047983 */ /* 0x001ea20000300800 */
[----:B----4-:R-:W-:Y:S01]  /*c0100*/  IADD3.X R6, R6, UR5, RZ, P6, !PT ;  /* 0x0000000506067c10 */ /* 0x010fe2000b7fe4ff */
[----:B---3--:R-:W-:Y:S01]  /*c0110*/  IADD3 R7, P6, R7, UR10, RZ ;  /* 0x0000000a07077c10 */ /* 0x008fe2000ffde0ff */
        /* <DEDUP_REMOVED lines=20> */
[----:B--2---:R-:W-:Y:S01]  /*c0260*/  IADD3.X R4, R4, UR5, RZ, P2, !PT ;  /* 0x0000000504047c10 */ /* 0x004fe200097fe4ff */
[----:B------:R-:W-:-:S04]  /*c0270*/  IADD3 R5, P2, R5, UR10, RZ ;  /* 0x0000000a05057c10 */ /* 0x000fc8000ff5e0ff */
        /* <DEDUP_REMOVED lines=224> */
[----:B------:R0:W-:Y:S01]  /*c1080*/  STL [R1+0x30c4], R2 ;  /* 0x0030c40201007387 */ /* 0x0001e20000100800 */
[----:B------:R-:W-:Y:S04]  /*c1090*/  STL [R1+0x30f8], R16 ;  /* 0x0030f81001007387 */ /* 0x000fe80000100800 */
[----:B0-----:R-:W2:Y:S01]  /*c10a0*/  LDL.LU R2, [R1+0x30bc] ;  /* 0x0030bc0001027983 */ /* 0x001ea20000300800 */
[----:B------:R-:W3:Y:S01]  /*c10b0*/  LDL.LU R4, [R1+0x30b4] ;  /* 0x0030b40001047983 */ /* 0x000ee20000300800 */
[----:B------:R-:W-:-:S02]  /*c10c0*/  IADD3.X R0, R0, UR5, RZ, P1, !PT ;  /* 0x0000000500007c10 */ /* 0x000fc40008ffe4ff */
[----:B---3--:R0:W-:Y:S03]  /*c10d0*/  STL [R1+0x3d28], R4 ;  /* 0x003d280401007387 */ /* 0x0081e60000100800 */
[----:B------:R1:W-:Y:S01]  /*c10e0*/  STL [R1+0x30f0], R0 ;  /* 0x0030f00001007387 */ /* 0x0003e20000100800 */
        /* <DEDUP_REMOVED lines=24> */
[----:B--2---:R-:W-:Y:S01]  /*c1270*/  IADD3 R2, P1, R2, UR10, RZ ;  /* 0x0000000a02027c10 */ /* 0x004fe2000ff3e0ff */
[----:B------:R-:W2:Y:S01]  /*c1280*/  LDL.LU R3, [R1+0x3054] ;  /* 0x0030540001037983 */ /* 0x000ea20000300800 */
[----:B------:R-:W2:Y:S02]  /*c1290*/  LDL.LU R12, [R1+0x3080] ;  /* 0x00308000010c7983 */ /* 0x000ea40000300800 */
[----:B------:R-:W2:Y:S02]  /*c12a0*/  LDL.LU R16, [R1+0x304c] ;  /* 0x00304c0001107983 */ /* 0x000ea40000300800 */
[----:B-1----:R-:W2:Y:S01]  /*c12b0*/  LDL.LU R0, [R1+0x3078] ;  /* 0x0030780001007983 */ /* 0x002ea20000300800 */
[----:B------:R0:W-:Y:S04]  /*c12c0*/  STL [R1+0x30bc], R2 ;  /* 0x0030bc0201007387 */ /* 0x0001e80000100800 */
[----:B0-----:R-:W2:Y:S01]  /*c12d0*/  LDL.LU R2, [R1+0x3044] ;  /* 0x0030440001027983 */ /* 0x001ea20000300800 */
[----:B---3--:R-:W-:-:S05]  /*c12e0*/  IADD3.X R4, R4, UR5, RZ, P0, !PT ;  /* 0x0000000504047c10 */ /* 0x008fca00087fe4ff */
[----:B------:R0:W-:Y:S04]  /*c12f0*/  STL [R1+0x30e8], R4 ;  /* 0x0030e80401007387 */ /* 0x0001e80000100800 */
[----:B0-----:R-:W3:Y:S01]  /*c1300*/  LDL.LU R4, [R1+0x3d28] ;  /* 0x003d280001047983 */ /* 0x001ee20000300800 */
[----:B----4-:R-:W-:Y:S01]  /*c1310*/  IADD3.X R5, R5, UR5, RZ, P4, !PT ;  /* 0x0000000505057c10 */ /* 0x010fe2000a7fe4ff */
        /* <DEDUP_REMOVED lines=20> */
[----:B--2---:R-:W-:Y:S01]  /*c1460*/  IADD3 R3, P5, R3, UR10, RZ ;  /* 0x0000000a03037c10 */ /* 0x004fe2000ffbe0ff */
[----:B------:R-:W-:Y:S01]  /*c1470*/  IADD3.X R12, R12, UR5, RZ, P1, !PT ;  /* 0x000000050c0c7c10 */ /* 0x000fe20008ffe4ff */
[----:B------:R-:W-:Y:S01]  /*c1480*/  IADD3 R16, P1, R16, UR10, RZ ;  /* 0x0000000a10107c10 */ /* 0x000fe2000ff3e0ff */
[----:B---3--:R-:W-:-:S05]  /*c1490*/  IADD3 R4, P0, R4, UR10, RZ ;  /* 0x0000000a04047c10 */ /* 0x008fca000ff1e0ff */
        /* <DEDUP_REMOVED lines=22> */
[----:B------:R-:W-:Y:S01]  /*c1600*/  STL [R1+0x3064], R25 ;  /* 0x0030641901007387 */ /* 0x000fe20000100800 */
[----:B------:R-:W-:Y:S01]  /*c1610*/  IADD3.X R0, R0, UR5, RZ, P0, !PT ;  /* 0x0000000500007c10 */ /* 0x000fe200087fe4ff */
[----:B------:R-:W-:Y:S01]  /*c1620*/  STL [R1+0x3090], R13 ;  /* 0x0030900d01007387 */ /* 0x000fe20000100800 */
[----:B------:R-:W-:Y:S02]  /*c1630*/  STL [R1+0x305c], R17 ;  /* 0x00305c1101007387 */ /* 0x000fe40000100800 */
[----:B------:R-:W-:Y:S02]  /*c1640*/  STL [R1+0x3088], R24 ;  /* 0x0030881801007387 */ /* 0x000fe40000100800 */
[----:B------:R-:W-:Y:S01]  /*c1650*/  STL [R1+0x3054], R3 ;  /* 0x0030540301007387 */ /* 0x000fe20000100800 */
[----:B------:R0:W-:Y:S01]  /*c1660*/  STL [R1+0x3078], R0 ;  /* 0x0030780001007387 */ /* 0x0001e20000100800 */
[----:B------:R-:W-:Y:S03]  /*c1670*/  STL [R1+0x3080], R12 ;  /* 0x0030800c01007387 */ /* 0x000fe60000100800 */
[----:B0-----:R-:W2:Y:S01]  /*c1680*/  LDL.LU R0, [R1+0x3070] ;  /* 0x0030700001007983 */ /* 0x001ea20000300800 */
[----:B------:R-:W-:Y:S02]  /*c1690*/  STL [R1+0x304c], R16 ;  /* 0x00304c1001007387 */ /* 0x000fe40000100800 */
[----:B------:R-:W3:Y:S01]  /*c16a0*/  LDL.LU R4, [R1+0x3068] ;  /* 0x0030680001047983 */ /* 0x000ee20000300800 */
[----:B------:R-:W-:Y:S01]  /*c16b0*/  IADD3 R2, P0, R2, UR10, RZ ;  /* 0x0000000a02027c10 */ /* 0x000fe2000ff1e0ff */
[----:B---3--:R0:W-:Y:S04]  /*c16c0*/  STL [R1+0x3d24], R4 ;  /* 0x003d240401007387 */ /* 0x0081e80000100800 */
[----:B0-----:R-:W3:Y:S01]  /*c16d0*/  LDL.LU R4, [R1+0x303c] ;  /* 0x00303c0001047983 */ /* 0x001ee20000300800 */
[----:B------:R0:W-:Y:S02]  /*c16e0*/  STL [R1+0x3044], R2 ;  /* 0x0030440201007387 */ /* 0x0001e40000100800 */
        /* <DEDUP_REMOVED lines=23> */
[----:B--2---:R-:W-:Y:S01]  /*c1860*/  IADD3.X R0, R0, UR5, RZ, P4, !PT ;  /* 0x0000000500007c10 */ /* 0x004fe2000a7fe4ff */
[----:B------:R-:W2:Y:S02]  /*c1870*/  LDL.LU R3, [R1+0x3008] ;  /* 0x0030080001037983 */ /* 0x000ea40000300800 */
[----:B------:R-:W2:Y:S01]  /*c1880*/  LDL.LU R12, [R1+0x2fd4] ;  /* 0x002fd400010c7983 */ /* 0x000ea20000300800 */
[----:B0-----:R-:W2:Y:S01]  /*c1890*/  LDL.LU R2, [R1+0x3000] ;  /* 0x0030000001027983 */ /* 0x001ea20000300800 */
[----:B------:R-:W2:Y:S02]  /*c18a0*/  LDL.LU R16, [R1+0x2fcc] ;  /* 0x002fcc0001107983 */ /* 0x000ea40000300800 */
[----:B------:R0:W-:Y:S02]  /*c18b0*/  STL [R1+0x3070], R0 ;  /* 0x0030700001007387 */ /* 0x0001e40000100800 */
[----:B0-----:R-:W2:Y:S01]  /*c18c0*/  LDL.LU R0, [R1+0x2ff8] ;  /* 0x002ff80001007983 */ /* 0x001ea20000300800 */
[----:B---3--:R-:W-:-:S05]  /*c18d0*/  IADD3 R4, P4, R4, UR10, RZ ;  /* 0x0000000a04047c10 */ /* 0x008fca000ff9e0ff */
        /* <DEDUP_REMOVED lines=22> */
[----:B--2---:R-:W-:-:S02]  /*c1a40*/  IADD3.X R2, R2, UR5, RZ, P4, !PT ;  /* 0x0000000502027c10 */ /* 0x004fc4000a7fe4ff */
[----:B------:R-:W-:Y:S01]  /*c1a50*/  IADD3.X R3, R3, UR5, RZ, P0, !PT ;  /* 0x0000000503037c10 */ /* 0x000fe200087fe4ff */
[----:B------:R-:W-:Y:S01]  /*c1a60*/  IADD3 R12, P0, R12, UR10, RZ ;  /* 0x0000000a0c0c7c10 */ /* 0x000fe2000ff1e0ff */
[----:B---3--:R-:W-:Y:S01]  /*c1a70*/  IADD3.X R4, R4, UR5, RZ, P3, !PT ;  /* 0x0000000504047c10 */ /* 0x008fe20009ffe4ff */
        /* <DEDUP_REMOVED lines=27> */
[----:B------:R0:W-:Y:S02]  /*c1c30*/  STL [R1+0x3000], R2 ;  /* 0x0030000201007387 */ /* 0x0001e40000100800 */
[----:B------:R-:W-:Y:S01]  /*c1c40*/  STL [R1+0x3008], R3 ;  /* 0x0030080301007387 */ /* 0x000fe20000100800 */
[----:B0-----:R-:W2:Y:S01]  /*c1c50*/  LDL.LU R2, [R1+0x2fc4] ;  /* 0x002fc40001027983 */ /* 0x001ea20000300800 */
[----:B------:R-:W-:Y:S02]  /*c1c60*/  STL [R1+0x2fd4], R12 ;  /* 0x002fd40c01007387 */ /* 0x000fe40000100800 */
[----:B------:R-:W3:Y:S01]  /*c1c70*/  LDL.LU R4, [R1+0x2fbc] ;  /* 0x002fbc0001047983 */ /* 0x000ee20000300800 */
[----:B------:R-:W-:-:S02]  /*c1c80*/  IADD3 R16, P4, R16, UR10, RZ ;  /* 0x0000000a10107c10 */ /* 0x000fc4000ff9e0ff */
[----:B------:R-:W-:Y:S01]  /*c1c90*/  IADD3.X R0, R0, UR5, RZ, P3, !PT ;  /* 0x0000000500007c10 */ /* 0x000fe20009ffe4ff */
[----:B---3--:R0:W-:Y:S02]  /*c1ca0*/  STL [R1+0x3d20], R4 ;  /* 0x003d200401007387 */ /* 0x0081e40000100800 */
[----:B------:R-:W-:Y:S02]  /*c1cb0*/  STL [R1+0x2fcc], R16 ;  /* 0x002fcc1001007387 */ /* 0x000fe40000100800 */
        /* <DEDUP_REMOVED lines=25> */
[----:B--2---:R-:W-:Y:S01]  /*c1e50*/  IADD3 R2, P3, R2, UR10, RZ ;  /* 0x0000000a02027c10 */ /* 0x004fe2000ff7e0ff */
[----:B------:R-:W2:Y:S02]  /*c1e60*/  LDL.LU R3, [R1+0x2f5c] ;  /* 0x002f5c0001037983 */ /* 0x000ea40000300800 */
[----:B0-----:R-:W2:Y:S01]  /*c1e70*/  LDL.LU R0, [R1+0x2f88] ;  /* 0x002f880001007983 */ /* 0x001ea20000300800 */
[----:B------:R-:W2:Y:S01]  /*c1e80*/  LDL.LU R12, [R1+0x2f54] ;  /* 0x002f5400010c7983 */ /* 0x000ea20000300800 */
[----:B------:R-:W2:Y:S02]  /*c1e90*/  LDL.LU R16, [R1+0x2f80] ;  /* 0x002f800001107983 */ /* 0x000ea40000300800 */
[----:B------:R0:W-:Y:S02]  /*c1ea0*/  STL [R1+0x2fc4], R2 ;  /* 0x002fc40201007387 */ /* 0x0001e40000100800 */
        /* <DEDUP_REMOVED lines=27> */
[----:B------:R-:W-:Y:S02]  /*c2060*/  IADD3 R12, P3, R12, UR10, RZ ;  /* 0x0000000a0c0c7c10 */ /* 0x000fe4000ff7e0ff */
        /* <DEDUP_REMOVED lines=27> */
[----:B------:R-:W-:Y:S02]  /*c2220*/  STL [R1+0x2f90], R24 ;  /* 0x002f901801007387 */ /* 0x000fe40000100800 */
[----:B------:R-:W-:Y:S01]  /*c2230*/  STL [R1+0x2f5c], R3 ;  /* 0x002f5c0301007387 */ /* 0x000fe20000100800 */
[----:B------:R-:W-:Y:S01]  /*c2240*/  STL [R1+0x2f54], R12 ;  /* 0x002f540c01007387 */ /* 0x000fe20000100800 */
[----:B0-----:R-:W-:-:S04]  /*c2250*/  IMAD.MOV.U32 R0, RZ, RZ, c[0x0][0x18c] ;  /* 0x00006300ff007624 */ /* 0x001fc800078e00ff */
[----:B------:R-:W-:Y:S02]  /*c2260*/  IMAD.SHL.U32 R6, R0, 0x100, RZ ;  /* 0x0000010000067824 */ /* 0x000fe400078e00ff */
[----:B------:R-:W2:Y:S01]  /*c2270*/  LDL.LU R0, [R1+0x2f3c] ;  /* 0x002f3c0001007983 */ /* 0x000ea20000300800 */
[----:B------:R-:W-:Y:S01]  /*c2280*/  IADD3.X R16, R16, UR5, RZ, P2, !PT ;  /* 0x0000000510107c10 */ /* 0x000fe200097fe4ff */
[----:B------:R-:W-:-:S04]  /*c2290*/  IADD3 R2, P2, R2, UR10, RZ ;  /* 0x0000000a02027c10 */ /* 0x000fc8000ff5e0ff */
[----:B------:R-:W-:Y:S04]  /*c22a0*/  STL [R1+0x2f80], R16 ;  /* 0x002f801001007387 */ /* 0x000fe80000100800 */
[----:B--2---:R0:W-:Y:S01]  /*c22b0*/  STL [R1+0x3d14], R0 ;  /* 0x003d140001007387 */ /* 0x0041e20000100800 */
[----:B------:R-:W-:Y:S03]  /*c22c0*/  STL [R1+0x2f4c], R2 ;  /* 0x002f4c0201007387 */ /* 0x000fe60000100800 */
[----:B0-----:R-:W2:Y:S04]  /*c22d0*/  LDL.LU R0, [R1+0x2f70] ;  /* 0x002f700001007983 */ /* 0x001ea80000300800 */
[----:B--2---:R0:W-:Y:S04]  /*c22e0*/  STL [R1+0x3d18], R0 ;  /* 0x003d180001007387 */ /* 0x0041e80000100800 */
[----:B0-----:R-:W2:Y:S04]  /*c22f0*/  LDL.LU R0, [R1+0x2f44] ;  /* 0x002f440001007983 */ /* 0x001ea80000300800 */
        /* <DEDUP_REMOVED lines=29> */
[----:B--2---:R-:W-:-:S05]  /*c24d0*/  IADD3.X R0, R0, UR5, RZ, P6, !PT ;  /* 0x0000000500007c10 */ /* 0x004fca000b7fe4ff */
[----:B------:R0:W-:Y:S04]  /*c24e0*/  STL [R1+0x2f78], R0 ;  /* 0x002f780001007387 */ /* 0x0001e80000100800 */
[----:B0-----:R-:W2:Y:S02]  /*c24f0*/  LDL.LU R0, [R1+0x3d1c] ;  /* 0x003d1c0001007983 */ /* 0x001ea40000300800 */
[----:B--2---:R-:W-:-:S05]  /*c2500*/  IADD3 R0, P6, R0, UR10, RZ ;  /* 0x0000000a00007c10 */ /* 0x004fca000ffde0ff */
[----:B------:R0:W-:Y:S04]  /*c2510*/  STL [R1+0x2f44], R0 ;  /* 0x002f440001007387 */ /* 0x0001e80000100800 */
[----:B0-----:R-:W2:Y:S02]  /*c2520*/  LDL.LU R0, [R1+0x3d18] ;  /* 0x003d180001007983 */ /* 0x001ea40000300800 */
[----:B--2---:R-:W-:-:S05]  /*c2530*/  IADD3.X R0, R0, UR5, RZ, P5, !PT ;  /* 0x0000000500007c10 */ /* 0x004fca000affe4ff */
[----:B------:R0:W-:Y:S04]  /*c2540*/  STL [R1+0x2f70], R0 ;  /* 0x002f700001007387 */ /* 0x0001e80000100800 */
[----:B0-----:R-:W2:Y:S01]  /*c2550*/  LDL.LU R0, [R1+0x3d14] ;  /* 0x003d140001007983 */ /* 0x001ea20000300800 */
[----:B------:R-:W-:Y:S01]  /*c2560*/  IMAD.SHL.U32 R6, R6, 0x2, RZ ;  /* 0x0000000206067824 */ /* 0x000fe200078e00ff */
[----:B---3--:R-:W-:Y:S02]  /*c2570*/  IADD3.X R4, R4, UR5, RZ, P1, !PT ;  /* 0x0000000504047c10 */ /* 0x008fe40008ffe4ff */
[----:B------:R-:W-:Y:S02]  /*c2580*/  IADD3.X R7, R7, UR5, RZ, P0, !PT ;  /* 0x0000000507077c10 */ /* 0x000fe400087fe4ff */
[----:B--2---:R-:W-:-:S05]  /*c2590*/  IADD3 R0, P5, R0, R6, RZ ;  /* 0x0000000600007210 */ /* 0x004fca0007fbe0ff */
[----:B------:R0:W-:Y:S04]  /*c25a0*/  STL [R1+0x2f3c], R0 ;  /* 0x002f3c0001007387 */ /* 0x0001e80000100800 */
[----:B0-----:R-:W2:Y:S01]  /*c25b0*/  LDL.LU R0, [R1+0x3d10] ;  /* 0x003d100001007983 */ /* 0x001ea20000300800 */
[-C--:B----4-:R-:W-:Y:S02]  /*c25c0*/  IADD3 R5, P1, R5, R6.reuse, RZ ;  /* 0x0000000605057210 */ /* 0x090fe40007f3e0ff */
[-C--:B------:R-:W-:Y:S02]  /*c25d0*/  IADD3 R14, P0, R14, R6.reuse, RZ ;  /* 0x000000060e0e7210 */ /* 0x080fe40007f1e0ff */
[----:B------:R-:W-:Y:S01]  /*c25e0*/  IADD3.X R15, R15, UR5, RZ, P4, !PT ;  /* 0x000000050f0f7c10 */ /* 0x000fe2000a7fe4ff */
[----:B------:R-:W-:Y:S01]  /*c25f0*/  STL [R1+0x2f68], R4 ;  /* 0x002f680401007387 */ /* 0x000fe20000100800 */
[-C--:B------:R-:W-:Y:S01]  /*c2600*/  IADD3 R18, P4, R18, R6.reuse, RZ ;  /* 0x0000000612127210 */ /* 0x080fe20007f9e0ff */
[----:B------:R-:W-:Y:S01]  /*c2610*/  STL [R1+0x2f34], R5 ;  /* 0x002f340501007387 */ /* 0x000fe20000100800 */
        /* <DEDUP_REMOVED lines=11> */
[----:B------:R-:W-:Y:S02]  /*c26d0*/  STL [R1+0x2f1c], R26 ;  /* 0x002f1c1a01007387 */ /* 0x000fe40000100800 */
[----:B------:R-:W-:Y:S01]  /*c26e0*/  STL [R1+0x2f48], R27 ;  /* 0x002f481b01007387 */ /* 0x000fe20000100800 */
[----:B------:R-:W-:Y:S01]  /*c26f0*/  STL [R1+0x2f14], R20 ;  /* 0x002f141401007387 */ /* 0x000fe20000100800 */
[----:B------:R-:W-:Y:S02]  /*c2700*/  STL [R1+0x2f40], R21 ;  /* 0x002f401501007387 */ /* 0x000fe40000100800 */
[----:B------:R-:W-:Y:S02]  /*c2710*/  STL [R1+0x2f0c], R22 ;  /* 0x002f0c1601007387 */ /* 0x000fe40000100800 */
[--C-:B--2---:R-:W-:Y:S01]  /*c2720*/  IMAD.X R23, R23, 0x1, R0.reuse, P5 ;  /* 0x0000000117177824 */ /* 0x104fe200028e0600 */
[-C--:B------:R-:W-:Y:S01]  /*c2730*/  IADD3 R11, P5, R11, R6.reuse, RZ ;  /* 0x000000060b0b7210 */ /* 0x080fe20007fbe0ff */
[--C-:B------:R-:W-:Y:S01]  /*c2740*/  IMAD.X R10, R10, 0x1, R0.reuse, P1 ;  /* 0x000000010a0a7824 */ /* 0x100fe200008e0600 */
[-C--:B------:R-:W-:Y:S01]  /*c2750*/  IADD3 R9, P1, R9, R6.reuse, RZ ;  /* 0x0000000609097210 */ /* 0x080fe20007f3e0ff */
[--C-:B------:R-:W-:Y:S01]  /*c2760*/  IMAD.X R8, R8, 0x1, R0.reuse, P0 ;  /* 0x0000000108087824 */ /* 0x100fe200000e0600 */
[----:B------:R-:W-:Y:S01]  /*c2770*/  STL [R1+0x2f38], R23 ;  /* 0x002f381701007387 */ /* 0x000fe20000100800 */
[-C--:B------:R-:W-:Y:S01]  /*c2780*/  IADD3 R29, P0, R29, R6.reuse, RZ ;  /* 0x000000061d1d7210 */ /* 0x080fe20007f1e0ff */
[----:B------:R-:W-:Y:S02]  /*c2790*/  STL [R1+0x2f04], R11 ;  /* 0x002f040b01007387 */ /* 0x000fe40000100800 */
        /* <DEDUP_REMOVED lines=12> */
[----:B------:R-:W-:Y:S02]  /*c2860*/  STL [R1+0x2f18], R13 ;  /* 0x002f180d01007387 */ /* 0x000fe40000100800 */
[--C-:B------:R-:W-:Y:S01]  /*c2870*/  IMAD.X R12, R12, 0x1, R0.reuse, P6 ;  /* 0x000000010c0c7824 */ /* 0x100fe200030e0600 */
[----:B------:R-:W-:Y:S01]  /*c2880*/  STL [R1+0x2ee4], R17 ;  /* 0x002ee41101007387 */ /* 0x000fe20000100800 */
[----:B------:R-:W-:Y:S01]  /*c2890*/  IADD3 R16, P6, R16, R6, RZ ;  /* 0x0000000610107210 */ /* 0x000fe20007fde0ff */
[----:B------:R-:W-:Y:S02]  /*c28a0*/  STL [R1+0x2f10], R24 ;  /* 0x002f101801007387 */ /* 0x000fe40000100800 */
[----:B------:R-:W-:Y:S01]  /*c28b0*/  STL [R1+0x2edc], R3 ;  /* 0x002edc0301007387 */ /* 0x000fe20000100800 */
[----:B------:R0:W-:Y:S01]  /*c28c0*/  STL [R1+0x3d0c], R0 ;  /* 0x003d0c0001007387 */ /* 0x0001e20000100800 */
[----:B------:R-:W-:-:S02]  /*c28d0*/  IMAD.X R2, R2, 0x1, R0, P5 ;  /* 0x0000000102027824 */ /* 0x000fc400028e0600 */
[----:B------:R-:W-:Y:S01]  /*c28e0*/  STL [R1+0x2f08], R12 ;  /* 0x002f080c01007387 */ /* 0x000fe20000100800 */
[----:B0-----:R-:W2:Y:S01]  /*c28f0*/  LDL.LU R0, [R1+0x2ecc] ;  /* 0x002ecc0001007983 */ /* 0x001ea20000300800 */
[----:B------:R-:W-:Y:S02]  /*c2900*/  STL [R1+0x2ed4], R16 ;  /* 0x002ed41001007387 */ /* 0x000fe40000100800 */
[----:B------:R-:W3:Y:S02]  /*c2910*/  LDL.LU R4, [R1+0x2ebc] ;  /* 0x002ebc0001047983 */ /* 0x000ee40000300800 */
[----:B------:R-:W-:Y:S01]  /*c2920*/  STL [R1+0x2f00], R2 ;  /* 0x002f000201007387 */ /* 0x000fe20000100800 */
[----:B---3--:R0:W-:Y:S04]  /*c2930*/  STL [R1+0x3d00], R4 ;  /* 0x003d000401007387 */ /* 0x0081e80000100800 */
[----:B0-----:R-:W3:Y:S04]  /*c2940*/  LDL.LU R4, [R1+0x2ef0] ;  /* 0x002ef00001047983 */ /* 0x001ee80000300800 */
[----:B---3--:R0:W-:Y:S04]  /*c2950*/  STL [R1+0x3d04], R4 ;  /* 0x003d040401007387 */ /* 0x0081e80000100800 */
[----:B0-----:R-:W3:Y:S01]  /*c2960*/  LDL.LU R4, [R1+0x2ec4] ;  /* 0x002ec40001047983 */ /* 0x001ee20000300800 */
[----:B--2---:R-:W-:-:S03]  /*c2970*/  IADD3 R0, P5, R0, R6, RZ ;  /* 0x0000000600007210 */ /* 0x004fc60007fbe0ff */
[----:B---3--:R0:W-:Y:S04]  /*c2980*/  STL [R1+0x3d08], R4 ;  /* 0x003d080401007387 */ /* 0x0081e80000100800 */
        /* <DEDUP_REMOVED lines=27> */
[----:B------:R0:W-:Y:S02]  /*c2b40*/  STL [R1+0x2ecc], R0 ;  /* 0x002ecc0001007387 */ /* 0x0001e40000100800 */
[----:B0-----:R-:W2:Y:S02]  /*c2b50*/  LDL.LU R0, [R1+0x3d0c] ;  /* 0x003d0c0001007983 */ /* 0x001ea40000300800 */
[----:B--2---:R-:W-:-:S05]  /*c2b60*/  IMAD.X R4, R4, 0x1, R0, P1 ;  /* 0x0000000104047824 */ /* 0x004fca00008e0600 */
[----:B------:R0:W-:Y:S04]  /*c2b70*/  STL [R1+0x2ef8], R4 ;  /* 0x002ef80401007387 */ /* 0x0001e80000100800 */
[----:B0-----:R-:W2:Y:S02]  /*c2b80*/  LDL.LU R4, [R1+0x3d08] ;  /* 0x003d080001047983 */ /* 0x001ea40000300800 */
[----:B--2---:R-:W-:-:S05]  /*c2b90*/  IADD3 R4, P1, R4, R6, RZ ;  /* 0x0000000604047210 */ /* 0x004fca0007f3e0ff */
[----:B------:R0:W-:Y:S04]  /*c2ba0*/  STL [R1+0x2ec4], R4 ;  /* 0x002ec40401007387 */ /* 0x0001e80000100800 */
[----:B0-----:R-:W2:Y:S02]  /*c2bb0*/  LDL.LU R4, [R1+0x3d04] ;  /* 0x003d040001047983 */ /* 0x001ea40000300800 */
[----:B--2---:R-:W-:-:S05]  /*c2bc0*/  IMAD.X R4, R4, 0x1, R0, P0 ;  /* 0x0000000104047824 */ /* 0x004fca00000e0600 */
[----:B------:R0:W-:Y:S04]  /*c2bd0*/  STL [R1+0x2ef0], R4 ;  /* 0x002ef00401007387 */ /* 0x0001e80000100800 */
[----:B0-----:R-:W2:Y:S01]  /*c2be0*/  LDL.LU R4, [R1+0x3d00] ;  /* 0x003d000001047983 */ /* 0x001ea20000300800 */
[--C-:B---3--:R-:W-:Y:S01]  /*c2bf0*/  IMAD.X R5, R5, 0x1, R0.reuse, P4 ;  /* 0x0000000105057824 */ /* 0x108fe200020e0600 */
[-C--:B----4-:R-:W-:Y:S01]  /*c2c00*/  IADD3 R7, P4, R7, R6.reuse, RZ ;  /* 0x0000000607077210 */ /* 0x090fe20007f9e0ff */
[--C-:B------:R-:W-:Y:S01]  /*c2c10*/  IMAD.X R14, R14, 0x1, R0.reuse, P3 ;  /* 0x000000010e0e7824 */ /* 0x100fe200018e0600 */
[-C--:B------:R-:W-:Y:S01]  /*c2c20*/  IADD3 R15, P3, R15, R6.reuse, RZ ;  /* 0x000000060f0f7210 */ /* 0x080fe20007f7e0ff */
        /* <DEDUP_REMOVED lines=18> */
[----:B------:R-:W-:Y:S01]  /*c2d50*/  IMAD.X R16, R16, 0x1, R0, P1 ;  /* 0x0000000110107824 */ /* 0x000fe200008e0600 */
[----:B------:R-:W-:-:S02]  /*c2d60*/  IADD3 R2, P1, R2, R6, RZ ;  /* 0x0000000602027210 */ /* 0x000fc40007f3e0ff */
[----:B--2---:R-:W-:-:S05]  /*c2d70*/  IADD3 R4, P0, R4, R6, RZ ;  /* 0x0000000604047210 */ /* 0x004fca0007f1e0ff */
        /* <DEDUP_REMOVED lines=9> */
[----:B------:R-:W-:-:S02]  /*c2e10*/  IMAD.X R11, R11, 0x1, R0, P0 ;  /* 0x000000010b0b7824 */ /* 0x000fc400000e0600 */
[----:B------:R-:W-:Y:S01]  /*c2e20*/  STL [R1+0x2ec8], R20 ;  /* 0x002ec81401007387 */ /* 0x000fe20000100800 */
[----:B------:R-:W-:Y:S01]  /*c2e30*/  IADD3 R10, P0, R10, R6, RZ ;  /* 0x000000060a0a7210 */ /* 0x000fe20007f1e0ff */
        /* <DEDUP_REMOVED lines=14> */
[----:B------:R0:W-:Y:S02]  /*c2f20*/  STL [R1+0x3cfc], R6 ;  /* 0x003cfc0601007387 */ /* 0x0001e40000100800 */
        /* <DEDUP_REMOVED lines=9> */
[----:B--2---:R-:W-:-:S03]  /*c2fc0*/  IMAD.X R6, R6, 0x1, R0, P0 ;  /* 0x0000000106067824 */ /* 0x004fc600000e0600 */
        /* <DEDUP_REMOVED lines=30> */
[----:B--2---:R-:W-:-:S05]  /*c31b0*/  IADD3 R4, P0, R4, R6, RZ ;  /* 0x0000000604047210 */ /* 0x004fca0007f1e0ff */
[----:B------:R0:W-:Y:S04]  /*c31c0*/  STL [R1+0x2e64], R4 ;  /* 0x002e640401007387 */ /* 0x0001e80000100800 */
[----:B0-----:R-:W2:Y:S02]  /*c31d0*/  LDL.LU R4, [R1+0x3cf8] ;  /* 0x003cf80001047983 */ /* 0x001ea40000300800 */
[----:B--2---:R-:W-:-:S05]  /*c31e0*/  IMAD.X R4, R4, 0x1, R0, P4 ;  /* 0x0000000104047824 */ /* 0x004fca00020e0600 */
[----:B------:R0:W-:Y:S04]  /*c31f0*/  STL [R1+0x333c], R4 ;  /* 0x00333c0401007387 */ /* 0x0001e80000100800 */
[----:B0-----:R-:W2:Y:S02]  /*c3200*/  LDL.LU R4, [R1+0x3cf4] ;  /* 0x003cf40001047983 */ /* 0x001ea40000300800 */
[----:B--2---:R-:W-:-:S05]  /*c3210*/  IADD3 R4, P4, R4, R6, RZ ;  /* 0x0000000604047210 */ /* 0x004fca0007f9e0ff */
[----:B------:R0:W-:Y:S04]  /*c3220*/  STL [R1+0x2e5c], R4 ;  /* 0x002e5c0401007387 */ /* 0x0001e80000100800 */
[----:B0-----:R-:W2:Y:S01]  /*c3230*/  LDL.LU R4, [R1+0x3cf0] ;  /* 0x003cf00001047983 */ /* 0x001ea20000300800 */
[--C-:B----4-:R-:W-:Y:S01]  /*c3240*/  IMAD.X R7, R7, 0x1, R0.reuse, P2 ;  /* 0x0000000107077824 */ /* 0x110fe200010e0600 */
        /* <DEDUP_REMOVED lines=20> */
[----:B------:R-:W-:Y:S01]  /*c3390*/  IADD3 R16, P0, R16, R6, RZ ;  /* 0x0000000610107210 */ /* 0x000fe20007f1e0ff */
[----:B------:R-:W-:-:S02]  /*c33a0*/  IMAD.X R2, R2, 0x1, R0, P4 ;  /* 0x0000000102027824 */ /* 0x000fc400020e0600 */
[----:B--2---:R-:W-:Y:S01]  /*c33b0*/  IMAD.X R4, R4, 0x1, R0, P3 ;  /* 0x0000000104047824 */ /* 0x004fe200018e0600 */
[----:B---3--:R-:W-:-:S04]  /*c33c0*/  IADD3 R5, P3, R5, R6, RZ ;  /* 0x0000000605057210 */ /* 0x008fc80007f7e0ff */
        /* <DEDUP_REMOVED lines=10> */
[----:B------:R-:W-:-:S02]  /*c3470*/  IMAD.X R10, R10, 0x1, R0, P3 ;  /* 0x000000010a0a7824 */ /* 0x000fc400018e0600 */
[----:B------:R-:W-:Y:S01]  /*c3480*/  STL [R1+0x2e60], R21 ;  /* 0x002e601501007387 */ /* 0x000fe20000100800 */
[-C--:B------:R-:W-:Y:S01]  /*c3490*/  IADD3 R9, P3, R9, R6.reuse, RZ ;  /* 0x0000000609097210 */ /* 0x080fe20007f7e0ff */
        /* <DEDUP_REMOVED lines=6142> */
[--C-:B------:R-:W-:Y:S02]  /*db480*/  IMAD.X R26, R26, 0x1, R0.reuse, P0 ;  /* 0x000000011a1a7824 */ /* 0x100fe400000e0600 */
[--C-:B------:R-:W-:Y:S02]  /*db490*/  IMAD.X R27, R27, 0x1, R0.reuse, P4 ;  /* 0x000000011b1b7824 */ /* 0x100fe400020e0600 */
[--C-:B------:R-:W-:Y:S02]  /*db4a0*/  IMAD.X R23, R23, 0x1, R0.reuse, P6 ;  /* 0x0000000117177824 */ /* 0x100fe400030e0600 */
[----:B------:R-:W-:Y:S01]  /*db4b0*/  IMAD.X R22, R22, 0x1, R0, P2 ;  /* 0x0000000116167824 */ /* 0x000fe200010e0600 */
[----:B--2---:R-:W-:-:S05]  /*db4c0*/  IADD3 R4, P3, R4, R6, RZ ;  /* 0x0000000604047210 */ /* 0x004fca0007f7e0ff */
[----:B------:R0:W-:Y:S04]  /*db4d0*/  STL [R1+0x3550], R4 ;  /* 0x0035500401007387 */ /* 0x0001e80000100800 */
[----:B0-----:R0:W5:Y:S01]  /*db4e0*/  LDL.LU R4, [R1+0x391c] ;  /* 0x00391c0001047983 */ /* 0x0011620000300800 */
[----:B------:R1:W-:Y:S03]  /*db4f0*/  STL [R1+0x3514], R18 ;  /* 0x0035141201007387 */ /* 0x0003e60000100800 */
[----:B-1----:R0:W5:Y:S01]  /*db500*/  LDL.LU R18, [R1+0x3918] ;  /* 0x0039180001127983 */ /* 0x0021620000300800 */
        /* <DEDUP_REMOVED lines=8> */
[----:B------:R1:W-:Y:S02]  /*db590*/  STL [R1+0x3568], R8 ;  /* 0x0035680801007387 */ /* 0x0003e40000100800 */
[----:B------:R-:W-:Y:S01]  /*db5a0*/  IMAD.X R3, R3, 0x1, R0, P3 ;  /* 0x0000000103037824 */ /* 0x000fe200018e0600 */
[----:B-1----:R0:W5:Y:S01]  /*db5b0*/  LDL.LU R8, [R1+0x3904] ;  /* 0x0039040001087983 */ /* 0x0021620000300800 */
[----:B------:R1:W-:Y:S01]  /*db5c0*/  STL [R1+0x352c], R29 ;  /* 0x00352c1d01007387 */ /* 0x0003e20000100800 */
[----:B------:R-:W-:-:S02]  /*db5d0*/  IADD3 R2, P3, R2, R6, RZ ;  /* 0x0000000602027210 */ /* 0x000fc40007f7e0ff */
        /* <DEDUP_REMOVED lines=16> */
[----:B------:R1:W-:Y:S03]  /*db6e0*/  STL [R1+0x354c], R16 ;  /* 0x00354c1001007387 */ /* 0x0003e60000100800 */
[----:B-1----:R0:W5:Y:S01]  /*db6f0*/  LDL.LU R16, [R1+0x38e0] ;  /* 0x0038e00001107983 */ /* 0x0021620000300800 */
[----:B------:R1:W-:Y:S03]  /*db700*/  STL [R1+0x3590], R12 ;  /* 0x0035900c01007387 */ /* 0x0003e60000100800 */
[----:B-1----:R0:W5:Y:S01]  /*db710*/  LDL.LU R12, [R1+0x38dc] ;  /* 0x0038dc00010c7983 */ /* 0x0021620000300800 */
[----:B------:R0:W-:Y:S02]  /*db720*/  STL [R1+0x3554], R5 ;  /* 0x0035540501007387 */ /* 0x0001e40000100800 */
[----:B------:R0:W-:Y:S02]  /*db730*/  STL [R1+0x3598], R7 ;  /* 0x0035980701007387 */ /* 0x0001e40000100800 */
[----:B------:R0:W-:Y:S01]  /*db740*/  STL [R1+0x355c], R14 ;  /* 0x00355c0e01007387 */ /* 0x0001e20000100800 */
[----:B------:R0:W-:Y:S01]  /*db750*/  STL [R1+0x35a0], R15 ;  /* 0x0035a00f01007387 */ /* 0x0001e20000100800 */
[----:B------:R0:W-:Y:S02]  /*db760*/  STL [R1+0x3564], R19 ;  /* 0x0035641301007387 */ /* 0x0001e40000100800 */
[----:B------:R0:W-:Y:S02]  /*db770*/  STL [R1+0x356c], R26 ;  /* 0x00356c1a01007387 */ /* 0x0001e40000100800 */
[----:B------:R0:W-:Y:S01]  /*db780*/  STL [R1+0x3574], R27 ;  /* 0x0035741b01007387 */ /* 0x0001e20000100800 */
[----:B------:R0:W-:Y:S01]  /*db790*/  STL [R1+0x358c], R23 ;  /* 0x00358c1701007387 */ /* 0x0001e20000100800 */
[----:B------:R0:W-:Y:S02]  /*db7a0*/  STL [R1+0x357c], R21 ;  /* 0x00357c1501007387 */ /* 0x0001e40000100800 */
[----:B------:R0:W-:Y:S02]  /*db7b0*/  STL [R1+0x3584], R22 ;  /* 0x0035841601007387 */ /* 0x0001e40000100800 */
[----:B0-----:R-:W2:Y:S04]  /*db7c0*/  LDL.LU R5, [R1+0x35a8] ;  /* 0x0035a80001057983 */ /* 0x001ea80000300800 */
[----:B------:R-:W3:Y:S04]  /*db7d0*/  LDL.LU R7, [R1+0x35b0] ;  /* 0x0035b00001077983 */ /* 0x000ee80000300800 */
[----:B------:R-:W4:Y:S04]  /*db7e0*/  LDL.LU R14, [R1+0x35b8] ;  /* 0x0035b800010e7983 */ /* 0x000f280000300800 */
[----:B------:R-:W4:Y:S04]  /*db7f0*/  LDL.LU R22, [R1+0x35c0] ;  /* 0x0035c00001167983 */ /* 0x000f280000300800 */
[----:B------:R-:W4:Y:S04]  /*db800*/  LDL.LU R15, [R1+0x35c8] ;  /* 0x0035c800010f7983 */ /* 0x000f280000300800 */
[----:B------:R-:W4:Y:S04]  /*db810*/  LDL.LU R19, [R1+0x35d0] ;  /* 0x0035d00001137983 */ /* 0x000f280000300800 */
[----:B------:R-:W4:Y:S04]  /*db820*/  LDL.LU R26, [R1+0x35d8] ;  /* 0x0035d800011a7983 */ /* 0x000f280000300800 */
[----:B------:R-:W4:Y:S04]  /*db830*/  LDL.LU R27, [R1+0x359c] ;  /* 0x00359c00011b7983 */ /* 0x000f280000300800 */
[----:B------:R-:W4:Y:S04]  /*db840*/  LDL.LU R21, [R1+0x35e0] ;  /* 0x0035e00001157983 */ /* 0x000f280000300800 */
[----:B------:R-:W4:Y:S04]  /*db850*/  LDL.LU R23, [R1+0x35a4] ;  /* 0x0035a40001177983 */ /* 0x000f280000300800 */
[----:B-----5:R0:W-:Y:S04]  /*db860*/  STL [R1+0x391c], R29 ;  /* 0x00391c1d01007387 */ /* 0x0201e80000100800 */
[----:B0-----:R-:W4:Y:S01]  /*db870*/  LDL.LU R29, [R1+0x3594] ;  /* 0x00359400011d7983 */ /* 0x001f220000300800 */
[----:B------:R-:W-:-:S03]  /*db880*/  UIADD3 UR4, UR4, 0x1, URZ ;  /* 0x0000000104047890 */ /* 0x000fc6000fffe03f */
        /* <DEDUP_REMOVED lines=16> */
[----:B--2---:R-:W-:-:S02]  /*db990*/  IADD3 R5, P2, R5, R6, RZ ;  /* 0x0000000605057210 */ /* 0x004fc40007f5e0ff */
[-C--:B---3--:R-:W-:Y:S02]  /*db9a0*/  IADD3 R7, P6, R7, R6.reuse, RZ ;  /* 0x0000000607077210 */ /* 0x088fe40007fde0ff */
[-C--:B----4-:R-:W-:Y:S02]  /*db9b0*/  IADD3 R22, P1, R22, R6.reuse, RZ ;  /* 0x0000000616167210 */ /* 0x090fe40007f3e0ff */
[-C--:B------:R-:W-:Y:S02]  /*db9c0*/  IADD3 R15, P0, R15, R6.reuse, RZ ;  /* 0x000000060f0f7210 */ /* 0x080fe40007f1e0ff */
[-C--:B------:R-:W-:Y:S02]  /*db9d0*/  IADD3 R19, P4, R19, R6.reuse, RZ ;  /* 0x0000000613137210 */ /* 0x080fe40007f9e0ff */
[-C--:B------:R-:W-:Y:S01]  /*db9e0*/  IADD3 R26, P3, R26, R6.reuse, RZ ;  /* 0x000000061a1a7210 */ /* 0x080fe20007f7e0ff */
[----:B------:R-:W-:Y:S01]  /*db9f0*/  IMAD.X R29, R29, 0x1, R0, P5 ;  /* 0x000000011d1d7824 */ /* 0x000fe200028e0600 */
[----:B------:R-:W-:-:S04]  /*dba00*/  IADD3 R14, P5, R14, R6, RZ ;  /* 0x000000060e0e7210 */ /* 0x000fc80007fbe0ff */
[----:B------:R-:W-:Y:S04]  /*dba10*/  STL [R1+0x3594], R29 ;  /* 0x0035941d01007387 */ /* 0x000fe80000100800 */
[----:B------:R-:W-:Y:S04]  /*dba20*/  STL [R1+0x35a8], R5 ;  /* 0x0035a80501007387 */ /* 0x000fe80000100800 */
[----:B------:R0:W-:Y:S04]  /*dba30*/  STL [R1+0x35c0], R22 ;  /* 0x0035c01601007387 */ /* 0x0001e80000100800 */
[----:B------:R-:W-:Y:S04]  /*dba40*/  STL [R1+0x35b0], R7 ;  /* 0x0035b00701007387 */ /* 0x000fe80000100800 */
[----:B0-----:R-:W2:Y:S01]  /*dba50*/  LDL.LU R22, [R1+0x35e8] ;  /* 0x0035e80001167983 */ /* 0x001ea20000300800 */
[--C-:B------:R-:W-:Y:S01]  /*dba60*/  IMAD.X R27, R27, 0x1, R0.reuse, P2 ;  /* 0x000000011b1b7824 */ /* 0x100fe200010e0600 */
[-C--:B------:R-:W-:Y:S01]  /*dba70*/  IADD3 R21, P2, R21, R6.reuse, RZ ;  /* 0x0000000615157210 */ /* 0x080fe20007f5e0ff */
[----:B------:R-:W-:Y:S01]  /*dba80*/  IMAD.X R23, R23, 0x1, R0, P6 ;  /* 0x0000000117177824 */ /* 0x000fe200030e0600 */
[----:B------:R-:W-:Y:S04]  /*dba90*/  STL [R1+0x35b8], R14 ;  /* 0x0035b80e01007387 */ /* 0x000fe80000100800 */
[----:B------:R-:W-:Y:S04]  /*dbaa0*/  STL [R1+0x35c8], R15 ;  /* 0x0035c80f01007387 */ /* 0x000fe80000100800 */
[----:B------:R-:W-:Y:S04]  /*dbab0*/  STL [R1+0x35d0], R19 ;  /* 0x0035d01301007387 */ /* 0x000fe80000100800 */
[----:B------:R-:W-:Y:S04]  /*dbac0*/  STL [R1+0x35d8], R26 ;  /* 0x0035d81a01007387 */ /* 0x000fe80000100800 */
[----:B------:R-:W3:Y:S04]  /*dbad0*/  LDL.LU R2, [R1+0x35f8] ;  /* 0x0035f80001027983 */ /* 0x000ee80000300800 */
[----:B------:R-:W-:Y:S04]  /*dbae0*/  STL [R1+0x359c], R27 ;  /* 0x00359c1b01007387 */ /* 0x000fe80000100800 */
[----:B---3--:R0:W-:Y:S04]  /*dbaf0*/  STL [R1+0x392c], R2 ;  /* 0x00392c0201007387 */ /* 0x0081e80000100800 */
[----:B------:R-:W-:Y:S04]  /*dbb00*/  STL [R1+0x35e0], R21 ;  /* 0x0035e01501007387 */ /* 0x000fe80000100800 */
[----:B0-----:R-:W3:Y:S04]  /*dbb10*/  LDL.LU R2, [R1+0x35b4] ;  /* 0x0035b40001027983 */ /* 0x001ee80000300800 */
[----:B------:R-:W-:Y:S04]  /*dbb20*/  STL [R1+0x35a4], R23 ;  /* 0x0035a41701007387 */ /* 0x000fe80000100800 */
[----:B---3--:R0:W-:Y:S04]  /*dbb30*/  STL [R1+0x3930], R2 ;  /* 0x0039300201007387 */ /* 0x0081e80000100800 */
[----:B0-----:R-:W3:Y:S01]  /*dbb40*/  LDL.LU R2, [R1+0x35f0] ;  /* 0x0035f00001027983 */ /* 0x001ee20000300800 */
[----:B--2---:R-:W-:-:S03]  /*dbb50*/  IADD3 R22, P6, R22, R6, RZ ;  /* 0x0000000616167210 */ /* 0x004fc60007fde0ff */
[----:B---3--:R0:W-:Y:S04]  /*dbb60*/  STL [R1+0x3934], R2 ;  /* 0x0039340201007387 */ /* 0x0081e80000100800 */
[----:B0-----:R-:W2:Y:S04]  /*dbb70*/  LDL.LU R2, [R1+0x35ac] ;  /* 0x0035ac0001027983 */ /* 0x001ea80000300800 */
[----:B------:R-:W3:Y:S04]  /*dbb80*/  LDL.LU R3, [R1+0x35bc] ;  /* 0x0035bc0001037983 */ /* 0x000ee80000300800 */
[----:B------:R-:W4:Y:S04]  /*dbb90*/  LDL.LU R4, [R1+0x3600] ;  /* 0x0036000001047983 */ /* 0x000f280000300800 */
        /* <DEDUP_REMOVED lines=18> */
[----:B------:R0:W-:Y:S04]  /*dbcc0*/  STL [R1+0x35e8], R22 ;  /* 0x0035e81601007387 */ /* 0x0001e80000100800 */
[----:B------:R-:W3:Y:S04]  /*dbcd0*/  LDL.LU R15, [R1+0x360c] ;  /* 0x00360c00010f7983 */ /* 0x000ee80000300800 */
[----:B------:R-:W3:Y:S04]  /*dbce0*/  LDL.LU R19, [R1+0x3650] ;  /* 0x0036500001137983 */ /* 0x000ee80000300800 */
[----:B------:R-:W3:Y:S04]  /*dbcf0*/  LDL.LU R26, [R1+0x3614] ;  /* 0x00361400011a7983 */ /* 0x000ee80000300800 */
[----:B------:R-:W3:Y:S04]  /*dbd00*/  LDL.LU R27, [R1+0x3658] ;  /* 0x00365800011b7983 */ /* 0x000ee80000300800 */
[----:B------:R-:W3:Y:S04]  /*dbd10*/  LDL.LU R21, [R1+0x361c] ;  /* 0x00361c0001157983 */ /* 0x000ee80000300800 */
[----:B0-----:R-:W3:Y:S01]  /*dbd20*/  LDL.LU R22, [R1+0x3660] ;  /* 0x0036600001167983 */ /* 0x001ee20000300800 */
        /* <DEDUP_REMOVED lines=22> */
[--C-:B------:R-:W-:Y:S01]  /*dbe90*/  IMAD.X R28, R28, 0x1, R0.reuse, P0 ;  /* 0x000000011c1c7824 */ /* 0x100fe200000e0600 */
[-C--:B------:R-:W-:Y:S01]  /*dbea0*/  IADD3 R29, P0, R29, R6.reuse, RZ ;  /* 0x000000061d1d7210 */ /* 0x080fe20007f1e0ff */
[--C-:B------:R-:W-:Y:S01]  /*dbeb0*/  IMAD.X R7, R7, 0x1, R0.reuse, P3 ;  /* 0x0000000107077824 */ /* 0x100fe200018e0600 */
[-C--:B------:R-:W-:Y:S01]  /*dbec0*/  IADD3 R5, P4, R5, R6.reuse, RZ ;  /* 0x0000000605057210 */ /* 0x080fe20007f9e0ff */
[--C-:B------:R-:W-:Y:S01]  /*dbed0*/  IMAD.X R15, R15, 0x1, R0.reuse, P2 ;  /* 0x000000010f0f7824 */ /* 0x100fe200010e0600 */
[-C--:B------:R-:W-:Y:S01]  /*dbee0*/  IADD3 R14, P3, R14, R6.reuse, RZ ;  /* 0x000000060e0e7210 */ /* 0x080fe20007f7e0ff */
[----:B------:R-:W-:Y:S01]  /*dbef0*/  IMAD.X R26, R26, 0x1, R0, P6 ;  /* 0x000000011a1a7824 */ /* 0x000fe200030e0600 */
[-C--:B------:R-:W-:Y:S02]  /*dbf00*/  IADD3 R19, P2, R19, R6.reuse, RZ ;  /* 0x0000000613137210 */ /* 0x080fe40007f5e0ff */
[----:B--2---:R-:W-:-:S05]  /*dbf10*/  IADD3 R2, P1, R2, R6, RZ ;  /* 0x0000000602027210 */ /* 0x004fca0007f3e0ff */
[----:B------:R-:W-:Y:S01]  /*dbf20*/  STL [R1+0x35f8], R2 ;  /* 0x0035f80201007387 */ /* 0x000fe20000100800 */
[--C-:B------:R-:W-:Y:S01]  /*dbf30*/  IMAD.X R24, R24, 0x1, R0.reuse, P1 ;  /* 0x0000000118187824 */ /* 0x100fe200008e0600 */
[-C--:B------:R-:W-:Y:S02]  /*dbf40*/  IADD3 R25, P1, R25, R6.reuse, RZ ;  /* 0x0000000619197210 */ /* 0x080fe40007f3e0ff */
        /* <DEDUP_REMOVED lines=16> */
[----:B0-----:R-:W2:Y:S01]  /*dc050*/  LDL.LU R23, [R1+0x3624] ;  /* 0x0036240001177983 */ /* 0x001ea20000300800 */
[-C--:B------:R-:W-:Y:S01]  /*dc060*/  IADD3 R27, P6, R27, R6.reuse, RZ ;  /* 0x000000061b1b7210 */ /* 0x080fe20007fde0ff */
[--C-:B------:R-:W-:Y:S01]  /*dc070*/  IMAD.X R21, R21, 0x1, R0.reuse, P5 ;  /* 0x0000000115157824 */ /* 0x100fe200028e0600 */
[----:B------:R-:W-:Y:S01]  /*dc080*/  IADD3 R22, P5, R22, R6, RZ ;  /* 0x0000000616167210 */ /* 0x000fe20007fbe0ff */
[----:B------:R0:W-:Y:S04]  /*dc090*/  STL [R1+0x3638], R29 ;  /* 0x0036381d01007387 */ /* 0x0001e80000100800 */
[----:B------:R-:W-:Y:S04]  /*dc0a0*/  STL [R1+0x3640], R5 ;  /* 0x0036400501007387 */ /* 0x000fe80000100800 */
[----:B------:R-:W-:Y:S04]  /*dc0b0*/  STL [R1+0x3604], R7 ;  /* 0x0036040701007387 */ /* 0x000fe80000100800 */
[----:B------:R-:W-:Y:S04]  /*dc0c0*/  STL [R1+0x3648], R14 ;  /* 0x0036480e01007387 */ /* 0x000fe80000100800 */
[----:B------:R-:W-:Y:S04]  /*dc0d0*/  STL [R1+0x360c], R15 ;  /* 0x00360c0f01007387 */ /* 0x000fe80000100800 */
[----:B------:R-:W-:Y:S04]  /*dc0e0*/  STL [R1+0x3650], R19 ;  /* 0x0036501301007387 */ /* 0x000fe80000100800 */
[----:B------:R-:W-:Y:S04]  /*dc0f0*/  STL [R1+0x3614], R26 ;  /* 0x0036141a01007387 */ /* 0x000fe80000100800 */
[----:B0-----:R-:W3:Y:S04]  /*dc100*/  LDL.LU R29, [R1+0x3634] ;  /* 0x00363400011d7983 */ /* 0x001ee80000300800 */
[----:B------:R-:W-:Y:S04]  /*dc110*/  STL [R1+0x3658], R27 ;  /* 0x0036581b01007387 */ /* 0x000fe80000100800 */
[----:B---3--:R0:W-:Y:S04]  /*dc120*/  STL [R1+0x3920], R29 ;  /* 0x0039201d01007387 */ /* 0x0081e80000100800 */
[----:B------:R-:W-:Y:S04]  /*dc130*/  STL [R1+0x361c], R21 ;  /* 0x00361c1501007387 */ /* 0x000fe80000100800 */
[----:B0-----:R-:W3:Y:S04]  /*dc140*/  LDL.LU R29, [R1+0x3670] ;  /* 0x00367000011d7983 */ /* 0x001ee80000300800 */
[----:B------:R-:W-:Y:S04]  /*dc150*/  STL [R1+0x3660], R22 ;  /* 0x0036601601007387 */ /* 0x000fe80000100800 */
[----:B---3--:R0:W-:Y:S04]  /*dc160*/  STL [R1+0x3924], R29 ;  /* 0x0039241d01007387 */ /* 0x0081e80000100800 */
[----:B0-----:R-:W3:Y:S01]  /*dc170*/  LDL.LU R29, [R1+0x362c] ;  /* 0x00362c00011d7983 */ /* 0x001ee20000300800 */
[----:B--2---:R-:W-:-:S03]  /*dc180*/  IMAD.X R23, R23, 0x1, R0, P1 ;  /* 0x0000000117177824 */ /* 0x004fc600008e0600 */
        /* <DEDUP_REMOVED lines=28> */
[----:B0-----:R-:W3:Y:S01]  /*dc350*/  LDL.LU R23, [R1+0x36b4] ;  /* 0x0036b40001177983 */ /* 0x001ee20000300800 */
        /* <DEDUP_REMOVED lines=10> */
[-C--:B---3--:R-:W-:Y:S01]  /*dc400*/  IADD3 R24, P3, R24, R6.reuse, RZ ;  /* 0x0000000618187210 */ /* 0x088fe20007f7e0ff */
        /* <DEDUP_REMOVED lines=18> */
[--C-:B------:R-:W-:Y:S02]  /*dc530*/  IMAD.X R23, R23, 0x1, R0.reuse, P2 ;  /* 0x0000000117177824 */ /* 0x100fe400010e0600 */
[--C-:B------:R-:W-:Y:S02]  /*dc540*/  IMAD.X R22, R22, 0x1, R0.reuse, P3 ;  /* 0x0000000116167824 */ /* 0x100fe400018e0600 */
[----:B--2---:R-:W-:Y:S01]  /*dc550*/  IMAD.X R29, R29, 0x1, R0, P4 ;  /* 0x000000011d1d7824 */ /* 0x004fe200020e0600 */
[----:B------:R-:W-:-:S04]  /*dc560*/  IADD3 R28, P4, R28, R6, RZ ;  /* 0x000000061c1c7210 */ /* 0x000fc80007f9e0ff */
[----:B------:R0:W-:Y:S04]  /*dc570*/  STL [R1+0x3634], R29 ;  /* 0x0036341d01007387 */ /* 0x0001e80000100800 */
[----:B0-----:R0:W5:Y:S04]  /*dc580*/  LDL.LU R29, [R1+0x391c] ;  /* 0x00391c00011d7983 */ /* 0x0011680000300800 */
[----:B------:R1:W-:Y:S04]  /*dc590*/  STL [R1+0x3678], R28 ;  /* 0x0036781c01007387 */ /* 0x0003e80000100800 */
[----:B-1----:R0:W5:Y:S04]  /*dc5a0*/  LDL.LU R28, [R1+0x3918] ;  /* 0x00391800011c7983 */ /* 0x0021680000300800 */
        /* <DEDUP_REMOVED lines=10> */
[----:B------:R1:W-:Y:S01]  /*dc650*/  STL [R1+0x3690], R16 ;  /* 0x0036901001007387 */ /* 0x0003e20000100800 */
[----:B------:R-:W-:-:S03]  /*dc660*/  IMAD.X R2, R2, 0x1, R0, P4 ;  /* 0x0000000102027824 */ /* 0x000fc600020e0600 */
[----:B-1----:R0:W5:Y:S04]  /*dc670*/  LDL.LU R16, [R1+0x3900] ;  /* 0x0039000001107983 */ /* 0x0021680000300800 */
[----:B------:R1:W-:Y:S04]  /*dc680*/  STL [R1+0x3654], R13 ;  /* 0x0036540d01007387 */ /* 0x0003e80000100800 */
[----:B-1----:R0:W5:Y:S04]  /*dc690*/  LDL.LU R13, [R1+0x38fc] ;  /* 0x0038fc00010d7983 */ /* 0x0021680000300800 */
[----:B------:R1:W-:Y:S01]  /*dc6a0*/  STL [R1+0x3698], R12 ;  /* 0x0036980c01007387 */ /* 0x0003e20000100800 */
[----:B------:R-:W-:-:S03]  /*dc6b0*/  IADD3 R4, P4, R4, R6, RZ ;  /* 0x0000000604047210 */ /* 0x000fc60007f9e0ff */
        /* <DEDUP_REMOVED lines=10> */
[----:B------:R2:W-:Y:S01]  /*dc760*/  STL [R1+0x36b0], R4 ;  /* 0x0036b00401007387 */ /* 0x0005e20000100800 */
[----:B-1----:R-:W-:-:S03]  /*dc770*/  IMAD.MOV.U32 R2, RZ, RZ, 0xff ;  /* 0x000000ffff027424 */ /* 0x002fc600078e00ff */
[----:B--2---:R0:W5:Y:S02]  /*dc780*/  LDL.LU R4, [R1+0x38e4] ;  /* 0x0038e40001047983 */ /* 0x0041640000300800 */
[----:B------:R-:W-:Y:S02]  /*dc790*/  IADD3 R2, R2, c[0x0][0x180], RZ ;  /* 0x0000600002027a10 */ /* 0x000fe40007ffe0ff */
[----:B------:R1:W-:Y:S04]  /*dc7a0*/  STL [R1+0x3674], R3 ;  /* 0x0036740301007387 */ /* 0x0003e80000100800 */
[----:B-1----:R0:W5:Y:S04]  /*dc7b0*/  LDL.LU R3, [R1+0x38e0] ;  /* 0x0038e00001037983 */ /* 0x0021680000300800 */
[----:B------:R1:W-:Y:S01]  /*dc7c0*/  STL [R1+0x36b8], R5 ;  /* 0x0036b80501007387 */ /* 0x0003e20000100800 */
[----:B------:R-:W-:Y:S01]  /*dc7d0*/  IMAD.X R21, R21, 0x1, R0, P4 ;  /* 0x0000000115157824 */ /* 0x000fe200020e0600 */
[----:B-1----:R-:W-:-:S04]  /*dc7e0*/  SHF.R.S32.HI R5, RZ, 0x1f, R2 ;  /* 0x0000001fff057819 */ /* 0x002fc80000011402 */
[----:B------:R-:W-:Y:S02]  /*dc7f0*/  LEA.HI R5, R5, R2, RZ, 0x8 ;  /* 0x0000000205057211 */ /* 0x000fe400078f40ff */
[----:B------:R0:W5:Y:S04]  /*dc800*/  LDL.LU R2, [R1+0x38dc] ;  /* 0x0038dc0001027983 */ /* 0x0001680000300800 */
[----:B------:R0:W-:Y:S04]  /*dc810*/  STL [R1+0x367c], R7 ;  /* 0x00367c0701007387 */ /* 0x0001e80000100800 */
[----:B------:R0:W-:Y:S04]  /*dc820*/  STL [R1+0x36bc], R14 ;  /* 0x0036bc0e01007387 */ /* 0x0001e80000100800 */
[----:B------:R0:W-:Y:S04]  /*dc830*/  STL [R1+0x3684], R15 ;  /* 0x0036840f01007387 */ /* 0x0001e80000100800 */
[----:B------:R0:W-:Y:S04]  /*dc840*/  STL [R1+0x368c], R19 ;  /* 0x00368c1301007387 */ /* 0x0001e80000100800 */
[----:B------:R0:W-:Y:S04]  /*dc850*/  STL [R1+0x3694], R26 ;  /* 0x0036941a01007387 */ /* 0x0001e80000100800 */
[----:B------:R0:W-:Y:S01]  /*dc860*/  STL [R1+0x369c], R27 ;  /* 0x00369c1b01007387 */ /* 0x0001e20000100800 */
[----:B------:R-:W-:-:S03]  /*dc870*/  SHF.R.S32.HI R5, RZ, 0x8, R5 ;  /* 0x00000008ff057819 */ /* 0x000fc60000011405 */
[----:B------:R0:W-:Y:S04]  /*dc880*/  STL [R1+0x36b4], R23 ;  /* 0x0036b41701007387 */ /* 0x0001e80000100800 */
[----:B------:R0:W-:Y:S04]  /*dc890*/  STL [R1+0x36a4], R21 ;  /* 0x0036a41501007387 */ /* 0x0001e80000100800 */
[----:B------:R0:W-:Y:S01]  /*dc8a0*/  STL [R1+0x36ac], R22 ;  /* 0x0036ac1601007387 */ /* 0x0001e20000100800 */
[----:B------:R-:W-:-:S13]  /*dc8b0*/  ISETP.NE.U32.AND P6, PT, R5, UR4, PT ;  /* 0x0000000405007c0c */ /* 0x000fda000bfc5070 */
[----:B0-----:R-:W-:Y:S01]  /*dc8c0*/  @!P6 CALL.REL.NOINC `(.L_x_2) ;  /* 0x000000100000e944 */ /* 0x001fe20003c00000 */
[----:B------:R-:W-:Y:S05]  /*dc8d0*/  BRA `(.L_x_3) ;  /* 0xfff6c21000007947 */ /* 0x000fea000383ffff */
.L_x_2:
[----:B-----5:R0:W-:Y:S04]  /*dc8e0*/  STL [R1+0x3a90], R20 ;  /* 0x003a901401007387 */ /* 0x0201e80000100800 */
[----:B0-----:R-:W2:Y:S04]  /*dc8f0*/  LDL.LU R20, [R1+0x5b0] ;  /* 0x0005b00001147983 */ /* 0x001ea80000300800 */
[----:B--2---:R0:W-:Y:S04]  /*dc900*/  STL [R1+0x3a94], R20 ;  /* 0x003a941401007387 */ /* 0x0041e80000100800 */
        /* <DEDUP_REMOVED lines=28> */
[----:B------:R-:W2:Y:S01]  /*dcad0*/  LDL.LU R0, [R1+0x638] ;  /* 0x0006380001007983 */ /* 0x000ea20000300800 */
[----:B0-----:R-:W-:-:S03]  /*dcae0*/  IMAD.MOV.U32 R20, RZ, RZ, R18 ;  /* 0x000000ffff147224 */ /* 0x001fc600078e0012 */
        /* <DEDUP_REMOVED lines=28> */
[----:B--2---:R0:W-:Y:S02]  /*dccb0*/  STL [R1+0x3b08], R0 ;  /* 0x003b080001007387 */ /* 0x0041e40000100800 */
[----:B0-----:R-:W-:-:S02]  /*dccc0*/  IMAD.MOV.U32 R0, RZ, RZ, R4 ;  /* 0x000000ffff007224 */ /* 0x001fc400078e0004 */
[----:B------:R-:W2:Y:S04]  /*dccd0*/  LDL.LU R4, [R1+0x648] ;  /* 0x0006480001047983 */ /* 0x000ea80000300800 */
[----:B------:R-:W2:Y:S04]  /*dcce0*/  LDL.LU R5, [R1+0x658] ;  /* 0x0006580001057983 */ /* 0x000ea80000300800 */
[----:B------:R-:W3:Y:S04]  /*dccf0*/  LDL.LU R6, [R1+0x5d4] ;  /* 0x0005d40001067983 */ /* 0x000ee80000300800 */
[----:B------:R-:W3:Y:S04]  /*dcd00*/  LDL.LU R7, [R1+0x5e4] ;  /* 0x0005e40001077983 */ /* 0x000ee80000300800 */
[----:B------:R-:W4:Y:S04]  /*dcd10*/  LDL.LU R14, [R1+0x5f4] ;  /* 0x0005f400010e7983 */ /* 0x000f280000300800 */
[----:B------:R-:W4:Y:S04]  /*dcd20*/  LDL.LU R15, [R1+0x614] ;  /* 0x00061400010f7983 */ /* 0x000f280000300800 */
[----:B------:R-:W2:Y:S04]  /*dcd30*/  LDL.LU R18, [R1+0x624] ;  /* 0x0006240001127983 */ /* 0x000ea80000300800 */
[----:B------:R-:W2:Y:S04]  /*dcd40*/  LDL.LU R19, [R1+0x634] ;  /* 0x0006340001137983 */ /* 0x000ea80000300800 */
[----:B------:R-:W2:Y:S04]  /*dcd50*/  LDL.LU R26, [R1+0x644] ;  /* 0x00064400011a7983 */ /* 0x000ea80000300800 */
[----:B------:R-:W2:Y:S04]  /*dcd60*/  LDL.LU R27, [R1+0x654] ;  /* 0x00065400011b7983 */ /* 0x000ea80000300800 */
[----:B------:R-:W2:Y:S04]  /*dcd70*/  LDL.LU R21, [R1+0x5e0] ;  /* 0x0005e00001157983 */ /* 0x000ea80000300800 */
[----:B------:R-:W2:Y:S04]  /*dcd80*/  LDL.LU R22, [R1+0x5f0] ;  /* 0x0005f00001167983 */ /* 0x000ea80000300800 */
[----:B------:R-:W2:Y:S04]  /*dcd90*/  LDL.LU R23, [R1+0x610] ;  /* 0x0006100001177983 */ /* 0x000ea80000300800 */
        /* <DEDUP_REMOVED lines=14> */
[----:B------:R0:W-:Y:S01]  /*dce80*/  STL [R1+0x38f4], R16 ;  /* 0x0038f41001007387 */ /* 0x0001e20000100800 */
[----:B------:R-:W-:-:S03]  /*dce90*/  F2FP.PACK_AB R20, R0, R20 ;  /* 0x000000140014723e */ /* 0x000fc600000000ff */
        /* <DEDUP_REMOVED lines=13> */
[----:B------:R-:W2:Y:S04]  /*dcf70*/  LDL.LU R0, [R1+0x3b08] ;  /* 0x003b080001007983 */ /* 0x000ea80000300800 */
[----:B------:R0:W-:Y:S04]  /*dcf80*/  STL [R1+0x19c], R20 ;  /* 0x00019c1401007387 */ /* 0x0001e80000100800 */
[----:B0-----:R-:W2:Y:S02]  /*dcf90*/  LDL.LU R20, [R1+0x3b04] ;  /* 0x003b040001147983 */ /* 0x001ea40000300800 */
[----:B--2---:R-:W-:-:S02]  /*dcfa0*/  F2FP.PACK_AB R20, R0, R20 ;  /* 0x000000140014723e */ /* 0x004fc400000000ff */
        /* <DEDUP_REMOVED lines=54> */
[----:B0-----:R-:W2:Y:S01]  /*dd310*/  LDL.LU R20, [R1+0x3a94] ;  /* 0x003a940001147983 */ /* 0x001ea20000300800 */
[----:B------:R-:W-:Y:S02]  /*dd320*/  F2FP.PACK_AB R2, R2, R24 ;  /* 0x000000180202723e */ /* 0x000fe400000000ff */
[----:B------:R-:W-:-:S02]  /*dd330*/  F2FP.PACK_AB R24, R25, R29 ;  /* 0x0000001d1918723e */ /* 0x000fc400000000ff */
[----:B------:R-:W-:Y:S02]  /*dd340*/  F2FP.PACK_AB R9, R13, R9 ;  /* 0x000000090d09723e */ /* 0x000fe400000000ff */
[----:B--2---:R-:W-:Y:S02]  /*dd350*/  F2FP.PACK_AB R3, R20, R3 ;  /* 0x000000031403723e */ /* 0x004fe400000000ff */
[----:B------:R-:W2:Y:S04]  /*dd360*/  LDL.LU R20, [R1+0x3a90] ;  /* 0x003a900001147983 */ /* 0x000ea80000300800 */
[----:B------:R0:W-:Y:S04]  /*dd370*/  STL [R1+0x160], R3 ;  /* 0x0001600301007387 */ /* 0x0001e80000100800 */
[----:B------:R1:W-:Y:S01]  /*dd380*/  STL [R1+0x15c], R2 ;  /* 0x00015c0201007387 */ /* 0x0003e20000100800 */
[----:B0-----:R-:W-:-:S03]  /*dd390*/  F2FP.PACK_AB R3, R28, R16 ;  /* 0x000000101c03723e */ /* 0x001fc600000000ff */
[----:B------:R-:W-:Y:S01]  /*dd3a0*/  STL [R1+0x158], R24 ;  /* 0x0001581801007387 */ /* 0x000fe20000100800 */
[----:B-1----:R-:W-:-:S03]  /*dd3b0*/  F2FP.PACK_AB R2, R17, R12 ;  /* 0x0000000c1102723e */ /* 0x002fc600000000ff */
[----:B------:R0:W-:Y:S04]  /*dd3c0*/  STL [R1+0x154], R3 ;  /* 0x0001540301007387 */ /* 0x0001e80000100800 */
[----:B------:R1:W-:Y:S01]  /*dd3d0*/  STL [R1+0x150], R2 ;  /* 0x0001500201007387 */ /* 0x0003e20000100800 */
[----:B0-----:R-:W-:-:S03]  /*dd3e0*/  F2FP.PACK_AB R3, R8, R11 ;  /* 0x0000000b0803723e */ /* 0x001fc600000000ff */
[----:B------:R-:W-:Y:S01]  /*dd3f0*/  STL [R1+0x14c], R9 ;  /* 0x00014c0901007387 */ /* 0x000fe20000100800 */
[----:B-1----:R-:W-:-:S03]  /*dd400*/  F2FP.PACK_AB R2, R10, R0 ;  /* 0x000000000a02723e */ /* 0x002fc600000000ff */
[----:B------:R3:W-:Y:S01]  /*dd410*/  STL [R1+0x148], R3 ;  /* 0x0001480301007387 */ /* 0x0007e20000100800 */
[----:B------:R-:W-:-:S03]  /*dd420*/  F2FP.PACK_AB R0, R4, R5 ;  /* 0x000000050400723e */ /* 0x000fc600000000ff */
[----:B------:R4:W-:Y:S01]  /*dd430*/  STL [R1+0x144], R2 ;  /* 0x0001440201007387 */ /* 0x0009e20000100800 */
[----:B---3--:R-:W-:-:S03]  /*dd440*/  F2FP.PACK_AB R3, R6, R7 ;  /* 0x000000070603723e */ /* 0x008fc600000000ff */
[----:B------:R0:W-:Y:S01]  /*dd450*/  STL [R1+0x140], R0 ;  /* 0x0001400001007387 */ /* 0x0001e20000100800 */
[----:B----4-:R-:W-:-:S03]  /*dd460*/  F2FP.PACK_AB R2, R14, R15 ;  /* 0x0000000f0e02723e */ /* 0x010fc600000000ff */
[----:B------:R1:W-:Y:S01]  /*dd470*/  STL [R1+0x13c], R3 ;  /* 0x00013c0301007387 */ /* 0x0003e20000100800 */
[----:B0-----:R-:W-:-:S03]  /*dd480*/  F2FP.PACK_AB R0, R18, R19 ;  /* 0x000000131200723e */ /* 0x001fc600000000ff */
[----:B------:R-:W-:Y:S01]  /*dd490*/  STL [R1+0x138], R2 ;  /* 0x0001380201007387 */ /* 0x000fe20000100800 */
[----:B-1----:R-:W-:-:S03]  /*dd4a0*/  F2FP.PACK_AB R3, R26, R27 ;  /* 0x0000001b1a03723e */ /* 0x002fc600000000ff */
[----:B------:R-:W-:Y:S04]  /*dd4b0*/  STL [R1+0x134], R0 ;  /* 0x0001340001007387 */ /* 0x000fe80000100800 */
[----:B------:R0:W-:Y:S04]  /*dd4c0*/  STL [R1+0x130], R3 ;  /* 0x0001300301007387 */ /* 0x0001e80000100800 */
[----:B0-----:R-:W3:Y:S01]  /*dd4d0*/  LDL.LU R3, [R1+0x6d0] ;  /* 0x0006d00001037983 */ /* 0x001ee20000300800 */
[----:B------:R-:W-:Y:S02]  /*dd4e0*/  F2FP.PACK_AB R0, R22, R23 ;  /* 0x000000171600723e */ /* 0x000fe400000000ff */
[----:B--2---:R-:W-:-:S05]  /*dd4f0*/  F2FP.PACK_AB R2, R20, R21 ;  /* 0x000000151402723e */ /* 0x004fca00000000ff */
[----:B------:R-:W-:Y:S04]  /*dd500*/  STL [R1+0x12c], R2 ;  /* 0x00012c0201007387 */ /* 0x000fe80000100800 */
[----:B---3--:R0:W-:Y:S04]  /*dd510*/  STL [R1+0x3a10], R3 ;  /* 0x003a100301007387 */ /* 0x0081e80000100800 */
[----:B------:R-:W-:Y:S04]  /*dd520*/  STL [R1+0x128], R0 ;  /* 0x0001280001007387 */ /* 0x000fe80000100800 */
        /* <DEDUP_REMOVED lines=31> */
[----:B------:R-:W3:Y:S04]  /*dd720*/  LDL.LU R2, [R1+0x6e0] ;  /* 0x0006e00001027983 */ /* 0x000ee80000300800 */
[----:B---3--:R0:W-:Y:S04]  /*dd730*/  STL [R1+0x3a0c], R2 ;  /* 0x003a0c0201007387 */ /* 0x0081e80000100800 */
[----:B0-----:R-:W3:Y:S04]  /*dd740*/  LDL.LU R2, [R1+0x6c0] ;  /* 0x0006c00001027983 */ /* 0x001ee80000300800 */
        /* <DEDUP_REMOVED lines=31> */
[----:B0-----:R-:W2:Y:S04]  /*dd940*/  LDL.LU R2, [R1+0x620] ;  /* 0x0006200001027983 */ /* 0x001ea80000300800 */
[----:B------:R-:W3:Y:S04]  /*dd950*/  LDL.LU R24, [R1+0x6f0] ;  /* 0x0006f00001187983 */ /* 0x000ee80000300800 */
[----:B------:R-:W4:Y:S04]  /*dd960*/  LDL.LU R25, [R1+0x73c] ;  /* 0x00073c0001197983 */ /* 0x000f280000300800 */
        /* <DEDUP_REMOVED lines=25> */
[----:B--2---:R-:W-:-:S03]  /*ddb00*/  F2FP.PACK_AB R3, R2, R3 ;  /* 0x000000030203723e */ /* 0x004fc600000000ff */
        /* <DEDUP_REMOVED lines=65> */
[----:B------:R0:W-:Y:S01]  /*ddf20*/  STL [R1+0xe4], R3 ;  /* 0x0000e40301007387 */ /* 0x0001e20000100800 */
[----:B---3--:R-:W-:Y:S02]  /*ddf30*/  F2FP.PACK_AB R9, R13, R9 ;  /* 0x000000090d09723e */ /* 0x008fe400000000ff */
[----:B0-----:R-:W-:Y:S02]  /*ddf40*/  F2FP.PACK_AB R3, R28, R16 ;  /* 0x000000101c03723e */ /* 0x001fe400000000ff */
[----:B--2---:R-:W-:Y:S02]  /*ddf50*/  F2FP.PACK_AB R2, R2, R24 ;  /* 0x000000180202723e */ /* 0x004fe400000000ff */
[----:B----4-:R-:W-:-:S03]  /*ddf60*/  F2FP.PACK_AB R24, R25, R29 ;  /* 0x0000001d1918723e */ /* 0x010fc600000000ff */
[----:B------:R0:W-:Y:S04]  /*ddf70*/  STL [R1+0xe0], R2 ;  /* 0x0000e00201007387 */ /* 0x0001e80000100800 */
[----:B------:R-:W-:Y:S04]  /*ddf80*/  STL [R1+0xdc], R24 ;  /* 0x0000dc1801007387 */ /* 0x000fe80000100800 */
[----:B------:R1:W-:Y:S01]  /*ddf90*/  STL [R1+0xd8], R3 ;  /* 0x0000d80301007387 */ /* 0x0003e20000100800 */
[----:B0-----:R-:W-:-:S05]  /*ddfa0*/  F2FP.PACK_AB R2, R17, R12 ;  /* 0x0000000c1102723e */ /* 0x001fca00000000ff */
[----:B------:R0:W-:Y:S01]  /*ddfb0*/  STL [R1+0xd4], R2 ;  /* 0x0000d40201007387 */ /* 0x0001e20000100800 */
[----:B-1----:R-:W-:-:S03]  /*ddfc0*/  F2FP.PACK_AB R3, R8, R11 ;  /* 0x0000000b0803723e */ /* 0x002fc600000000ff */
[----:B------:R-:W-:Y:S04]  /*ddfd0*/  STL [R1+0xd0], R9 ;  /* 0x0000d00901007387 */ /* 0x000fe80000100800 */
[----:B------:R1:W-:Y:S01]  /*ddfe0*/  STL [R1+0xcc], R3 ;  /* 0x0000cc0301007387 */ /* 0x0003e20000100800 */
[----:B0-----:R-:W-:Y:S02]  /*ddff0*/  F2FP.PACK_AB R2, R10, R0 ;  /* 0x000000000a02723e */ /* 0x001fe400000000ff */
[----:B------:R-:W-:-:S03]  /*de000*/  F2FP.PACK_AB R0, R4, R5 ;  /* 0x000000050400723e */ /* 0x000fc600000000ff */
[----:B------:R0:W-:Y:S01]  /*de010*/  STL [R1+0xc8], R2 ;  /* 0x0000c80201007387 */ /* 0x0001e20000100800 */
[----:B-1----:R-:W-:-:S03]  /*de020*/  F2FP.PACK_AB R3, R6, R7 ;  /* 0x000000070603723e */ /* 0x002fc600000000ff */
[----:B------:R1:W-:Y:S04]  /*de030*/  STL [R1+0xc4], R0 ;  /* 0x0000c40001007387 */ /* 0x0003e80000100800 */
[----:B------:R2:W-:Y:S01]  /*de040*/  STL [R1+0xc0], R3 ;  /* 0x0000c00301007387 */ /* 0x0005e20000100800 */
[----:B0-----:R-:W-:Y:S02]  /*de050*/  F2FP.PACK_AB R2, R14, R15 ;  /* 0x0000000f0e02723e */ /* 0x001fe400000000ff */
[----:B-1----:R-:W-:-:S03]  /*de060*/  F2FP.PACK_AB R0, R18, R19 ;  /* 0x000000131200723e */ /* 0x002fc600000000ff */
[----:B------:R0:W-:Y:S01]  /*de070*/  STL [R1+0xbc], R2 ;  /* 0x0000bc0201007387 */ /* 0x0001e20000100800 */
[----:B--2---:R-:W-:-:S03]  /*de080*/  F2FP.PACK_AB R3, R26, R27 ;  /* 0x0000001b1a03723e */ /* 0x004fc600000000ff */
[----:B------:R1:W-:Y:S04]  /*de090*/  STL [R1+0xb8], R0 ;  /* 0x0000b80001007387 */ /* 0x0003e80000100800 */
[----:B------:R-:W-:Y:S04]  /*de0a0*/  STL [R1+0xb4], R3 ;  /* 0x0000b40301007387 */ /* 0x000fe80000100800 */
[----:B------:R-:W2:Y:S01]  /*de0b0*/  LDL.LU R10, [R1+0x710] ;  /* 0x00071000010a7983 */ /* 0x000ea20000300800 */
[----:B0-----:R-:W-:Y:S02]  /*de0c0*/  F2FP.PACK_AB R2, R20, R21 ;  /* 0x000000151402723e */ /* 0x001fe400000000ff */
[----:B-1----:R-:W-:-:S03]  /*de0d0*/  F2FP.PACK_AB R0, R22, R23 ;  /* 0x000000171600723e */ /* 0x002fc600000000ff */
[----:B------:R-:W-:Y:S04]  /*de0e0*/  STL [R1+0xb0], R2 ;  /* 0x0000b00201007387 */ /* 0x000fe80000100800 */
[----:B--2---:R0:W-:Y:S04]  /*de0f0*/  STL [R1+0x398c], R10 ;  /* 0x00398c0a01007387 */ /* 0x0041e80000100800 */
        /* <DEDUP_REMOVED lines=159> */
[----:B------:R-:W2:Y:S01]  /*deaf0*/  LDL.LU R11, [R1+0x3988] ;  /* 0x00398800010b7983 */ /* 0x000ea20000300800 */
[----:B----4-:R-:W-:-:S03]  /*deb00*/  F2FP.PACK_AB R3, R9, R3 ;  /* 0x000000030903723e */ /* 0x010fc600000000ff */
[----:B------:R0:W-:Y:S01]  /*deb10*/  STL [R1+0x68], R10 ;  /* 0x0000680a01007387 */ /* 0x0001e20000100800 */
[----:B---3--:R-:W-:Y:S02]  /*deb20*/  F2FP.PACK_AB R2, R2, R24 ;  /* 0x000000180202723e */ /* 0x008fe400000000ff */
[----:B------:R-:W-:Y:S01]  /*deb30*/  F2FP.PACK_AB R24, R25, R29 ;  /* 0x0000001d1918723e */ /* 0x000fe200000000ff */
[----:B0-----:R-:W3:Y:S01]  /*deb40*/  LDL.LU R10, [R1+0x3984] ;  /* 0x00398400010a7983 */ /* 0x001ee20000300800 */
[----:B------:R-:W-:Y:S02]  /*deb50*/  F2FP.PACK_AB R0, R13, R0 ;  /* 0x000000000d00723e */ /* 0x000fe400000000ff */
[----:B--2---:R-:W-:Y:S02]  /*deb60*/  F2FP.PACK_AB R8, R11, R8 ;  /* 0x000000080b08723e */ /* 0x004fe400000000ff */
[----:B------:R-:W3:Y:S04]  /*deb70*/  LDL.LU R11, [R1+0x3980] ;  /* 0x00398000010b7983 */ /* 0x000ee80000300800 */
[----:B------:R0:W-:Y:S04]  /*deb80*/  STL [R1+0x64], R8 ;  /* 0x0000640801007387 */ /* 0x0001e80000100800 */
[----:B0-----:R-:W2:Y:S04]  /*deb90*/  LDL.LU R8, [R1+0x397c] ;  /* 0x00397c0001087983 */ /* 0x001ea80000300800 */
        /* <DEDUP_REMOVED lines=9> */
[----:B------:R0:W-:Y:S01]  /*dec30*/  STL [R1+0x4c], R0 ;  /* 0x00004c0001007387 */ /* 0x0001e20000100800 */
[----:B-1----:R-:W-:-:S03]  /*dec40*/  F2FP.PACK_AB R2, R6, R7 ;  /* 0x000000070602723e */ /* 0x002fc600000000ff */
[----:B------:R1:W-:Y:S01]  /*dec50*/  STL [R1+0x48], R3 ;  /* 0x0000480301007387 */ /* 0x0003e20000100800 */
[----:B0-----:R-:W-:-:S03]  /*dec60*/  F2FP.PACK_AB R0, R14, R15 ;  /* 0x0000000f0e00723e */ /* 0x001fc600000000ff */
[----:B------:R0:W-:Y:S01]  /*dec70*/  STL [R1+0x44], R2 ;  /* 0x0000440201007387 */ /* 0x0001e20000100800 */
[----:B-1----:R-:W-:-:S03]  /*dec80*/  F2FP.PACK_AB R3, R18, R19 ;  /* 0x000000131203723e */ /* 0x002fc600000000ff */
[----:B------:R1:W-:Y:S04]  /*dec90*/  STL [R1+0x40], R0 ;  /* 0x0000400001007387 */ /* 0x0003e80000100800 */
[----:B------:R4:W-:Y:S01]  /*deca0*/  STL [R1+0x3c], R3 ;  /* 0x00003c0301007387 */ /* 0x0009e20000100800 */
[----:B0-----:R-:W-:Y:S02]  /*decb0*/  F2FP.PACK_AB R2, R26, R27 ;  /* 0x0000001b1a02723e */ /* 0x001fe400000000ff */
[----:B-1----:R-:W-:-:S03]  /*decc0*/  F2FP.PACK_AB R0, R20, R21 ;  /* 0x000000151400723e */ /* 0x002fc600000000ff */
[----:B------:R3:W-:Y:S01]  /*decd0*/  STL [R1+0x38], R2 ;  /* 0x0000380201007387 */ /* 0x0007e20000100800 */
[----:B----4-:R-:W-:-:S03]  /*dece0*/  F2FP.PACK_AB R3, R22, R23 ;  /* 0x000000171603723e */ /* 0x010fc600000000ff */
[----:B------:R2:W-:Y:S04]  /*decf0*/  STL [R1+0x34], R0 ;  /* 0x0000340001007387 */ /* 0x0005e80000100800 */
[----:B------:R-:W-:Y:S04]  /*ded00*/  STL [R1+0x30], R3 ;  /* 0x0000300301007387 */ /* 0x000fe80000100800 */
[----:B------:R-:W4:Y:S01]  /*ded10*/  LDL.LU R7, [R1+0x8d4] ;  /* 0x0008d40001077983 */ /* 0x000f220000300800 */
[----:B---3--:R-:W-:-:S05]  /*ded20*/  F2FP.PACK_AB R2, R11, R10 ;  /* 0x0000000a0b02723e */ /* 0x008fca00000000ff */
[----:B------:R-:W-:Y:S01]  /*ded30*/  STL [R1+0x2c], R2 ;  /* 0x00002c0201007387 */ /* 0x000fe20000100800 */
[----:B--2---:R-:W-:-:S03]  /*ded40*/  F2FP.PACK_AB R0, R9, R8 ;  /* 0x000000080900723e */ /* 0x004fc600000000ff */
[----:B----4-:R0:W-:Y:S04]  /*ded50*/  STL [R1+0x3928], R7 ;  /* 0x0039280701007387 */ /* 0x0101e80000100800 */
        /* <DEDUP_REMOVED lines=44> */
[----:B---3--:R0:W-:Y:S04]  /*df020*/  STL [R1+0x3920], R5 ;  /* 0x0039200501007387 */ /* 0x0081e80000100800 */
[----:B0-----:R-:W3:Y:S04]  /*df030*/  LDL.LU R5, [R1+0x864] ;  /* 0x0008640001057983 */ /* 0x001ee80000300800 */
[----:B------:R-:W4:Y:S04]  /*df040*/  LDL.LU R4, [R1+0x8b4] ;  /* 0x0008b40001047983 */ /* 0x000f280000300800 */
[----:B----4-:R0:W-:Y:S04]  /*df050*/  STL [R1+0x391c], R4 ;  /* 0x00391c0401007387 */ /* 0x0101e80000100800 */
[----:B0-----:R-:W4:Y:S04]  /*df060*/  LDL.LU R4, [R1+0x884] ;  /* 0x0008840001047983 */ /* 0x001f280000300800 */
[----:B------:R-:W2:Y:S04]  /*df070*/  LDL.LU R11, [R1+0x8d0] ;  /* 0x0008d000010b7983 */ /* 0x000ea80000300800 */
[----:B--2---:R0:W-:Y:S04]  /*df080*/  STL [R1+0x3918], R11 ;  /* 0x0039180b01007387 */ /* 0x0041e80000100800 */
[----:B0-----:R-:W2:Y:S04]  /*df090*/  LDL.LU R11, [R1+0x8a4] ;  /* 0x0008a400010b7983 */ /* 0x001ea80000300800 */
        /* <DEDUP_REMOVED lines=12> */
[----:B------:R-:W2:Y:S01]  /*df160*/  LDL.LU R13, [R1+0x8ec] ;  /* 0x0008ec00010d7983 */ /* 0x000ea20000300800 */
[----:B------:R-:W-:-:S03]  /*df170*/  F2FP.PACK_AB R7, R6, R7 ;  /* 0x000000070607723e */ /* 0x000fc600000000ff */
[----:B--2---:R0:W-:Y:S04]  /*df180*/  STL [R1+0x3904], R13 ;  /* 0x0039040d01007387 */ /* 0x0041e80000100800 */
        /* <DEDUP_REMOVED lines=57> */
[----:B------:R0:W-:Y:S04]  /*df520*/  STL [R1], R7 ;  /* 0x0000000701007387 */ /* 0x0001e80000100800 */
[----:B0-----:R-:W2:Y:S02]  /*df530*/  LDL.LU R7, [R1+0x3928] ;  /* 0x0039280001077983 */ /* 0x001ea40000300800 */
[----:B--2---:R-:W-:-:S02]  /*df540*/  F2FP.PACK_AB R7, R6, R7 ;  /* 0x000000070607723e */ /* 0x004fc400000000ff */
[----:B------:R-:W3:Y:S02]  /*df550*/  LDL.LU R6, [R1+0x3924] ;  /* 0x0039240001067983 */ /* 0x000ee40000300800 */
[----:B---3--:R-:W-:Y:S02]  /*df560*/  F2FP.PACK_AB R6, R5, R6 ;  /* 0x000000060506723e */ /* 0x008fe400000000ff */
[----:B------:R-:W4:Y:S02]  /*df570*/  LDL.LU R5, [R1+0x3920] ;  /* 0x0039200001057983 */ /* 0x000f240000300800 */
[----:B----4-:R-:W-:Y:S02]  /*df580*/  F2FP.PACK_AB R5, R4, R5 ;  /* 0x000000050405723e */ /* 0x010fe400000000ff */
[----:B------:R-:W2:Y:S02]  /*df590*/  LDL.LU R4, [R1+0x391c] ;  /* 0x00391c0001047983 */ /* 0x000ea40000300800 */
[----:B--2---:R-:W-:-:S02]  /*df5a0*/  F2FP.PACK_AB R4, R11, R4 ;  /* 0x000000040b04723e */ /* 0x004fc400000000ff */
[----:B------:R-:W2:Y:S02]  /*df5b0*/  LDL.LU R11, [R1+0x3918] ;  /* 0x00391800010b7983 */ /* 0x000ea40000300800 */
[----:B--2---:R-:W-:Y:S02]  /*df5c0*/  F2FP.PACK_AB R11, R10, R11 ;  /* 0x0000000b0a0b723e */ /* 0x004fe400000000ff */
[----:B------:R-:W2:Y:S02]  /*df5d0*/  LDL.LU R10, [R1+0x3914] ;  /* 0x00391400010a7983 */ /* 0x000ea40000300800 */
[----:B--2---:R-:W-:Y:S02]  /*df5e0*/  F2FP.PACK_AB R10, R9, R10 ;  /* 0x0000000a090a723e */ /* 0x004fe400000000ff */
        /* <DEDUP_REMOVED lines=10> */
[----:B------:R-:W2:Y:S01]  /*df690*/  LDL.LU R12, [R1+0x38fc] ;  /* 0x0038fc00010c7983 */ /* 0x000ea20000300800 */
[----:B------:R-:W-:Y:S02]  /*df6a0*/  F2FP.PACK_AB R19, R16, R19 ;  /* 0x000000131013723e */ /* 0x000fe400000000ff */
[----:B--2---:R-:W-:Y:S02]  /*df6b0*/  F2FP.PACK_AB R12, R17, R12 ;  /* 0x0000000c110c723e */ /* 0x004fe400000000ff */
[----:B------:R-:W2:Y:S04]  /*df6c0*/  LDL.LU R17, [R1+0x38f8] ;  /* 0x0038f80001117983 */ /* 0x000ea80000300800 */
[----:B------:R-:W3:Y:S01]  /*df6d0*/  LDL.LU R16, [R1+0x38f4] ;  /* 0x0038f40001107983 */ /* 0x000ee20000300800 */
[----:B------:R-:W-:-:S03]  /*df6e0*/  F2FP.PACK_AB R18, R28, R18 ;  /* 0x000000121c12723e */ /* 0x000fc600000000ff */
[----:B------:R-:W4:Y:S01]  /*df6f0*/  LDL.LU R28, [R1+0x38f0] ;  /* 0x0038f000011c7983 */ /* 0x000f220000300800 */
[----:B------:R-:W-:Y:S02]  /*df700*/  F2FP.PACK_AB R23, R24, R23 ;  /* 0x000000171817723e */ /* 0x000fe400000000ff */
[----:B------:R-:W-:Y:S02]  /*df710*/  F2FP.PACK_AB R22, R2, R22 ;  /* 0x000000160216723e */ /* 0x000fe400000000ff */
[----:B------:R-:W-:Y:S02]  /*df720*/  F2FP.PACK_AB R21, R3, R21 ;  /* 0x000000150315723e */ /* 0x000fe400000000ff */
[----:B--2---:R-:W-:Y:S02]  /*df730*/  F2FP.PACK_AB R17, R29, R17 ;  /* 0x000000111d11723e */ /* 0x004fe400000000ff */
[----:B------:R-:W4:Y:S01]  /*df740*/  LDL.LU R29, [R1+0x38ec] ;  /* 0x0038ec00011d7983 */ /* 0x000f220000300800 */
[----:B---3--:R-:W-:-:S03]  /*df750*/  F2FP.PACK_AB R16, R25, R16 ;  /* 0x000000101910723e */ /* 0x008fc600000000ff */
[----:B------:R-:W2:Y:S04]  /*df760*/  LDL.LU R25, [R1+0x38e8] ;  /* 0x0038e80001197983 */ /* 0x000ea80000300800 */
[----:B------:R-:W2:Y:S04]  /*df770*/  LDL.LU R24, [R1+0x38e4] ;  /* 0x0038e40001187983 */ /* 0x000ea80000300800 */
[----:B------:R-:W3:Y:S04]  /*df780*/  LDL.LU R2, [R1+0x38e0] ;  /* 0x0038e00001027983 */ /* 0x000ee80000300800 */
[----:B------:R-:W3:Y:S01]  /*df790*/  LDL.LU R3, [R1+0x38dc] ;  /* 0x0038dc0001037983 */ /* 0x000ee20000300800 */
[----:B------:R-:W-:-:S02]  /*df7a0*/  F2FP.PACK_AB R27, R26, R27 ;  /* 0x0000001b1a1b723e */ /* 0x000fc400000000ff */
[----:B------:R-:W-:Y:S02]  /*df7b0*/  F2FP.PACK_AB R20, R0, R20 ;  /* 0x000000140014723e */ /* 0x000fe400000000ff */
[----:B----4-:R-:W-:Y:S02]  /*df7c0*/  F2FP.PACK_AB R26, R29, R28 ;  /* 0x0000001c1d1a723e */ /* 0x010fe400000000ff */
[----:B--2---:R-:W-:Y:S02]  /*df7d0*/  F2FP.PACK_AB R25, R25, R24 ;  /* 0x000000181919723e */ /* 0x004fe400000000ff */
[----:B---3--:R-:W-:Y:S02]  /*df7e0*/  F2FP.PACK_AB R24, R3, R2 ;  /* 0x000000020318723e */ /* 0x008fe400000000ff */
.L_x_1:
[----:B0-----:R-:W2:Y:S04]  /*df7f0*/  LDL.LU R0, [R1+0x36d4] ;  /* 0x0036d40001007983 */ /* 0x001ea80000300800 */
[----:B------:R-:W0:Y:S02]  /*df800*/  S2R R28, SR_TID.X ;  /* 0x00000000001c7919 */ /* 0x000e240000002100 */
[----:B0-----:R-:W-:-:S02]  /*df810*/  IMAD.SHL.U32 R3, R28, 0x20, RZ ;  /* 0x000000201c037824 */ /* 0x001fc400078e00ff */
[C---:B------:R-:W-:Y:S02]  /*df820*/  IMAD.SHL.U32 R2, R28.reuse, 0x4, RZ ;  /* 0x000000041c027824 */ /* 0x040fe400078e00ff */
[C---:B------:R-:W-:Y:S01]  /*df830*/  IMAD.SHL.U32 R29, R28.reuse, 0x400, RZ ;  /* 0x000004001c1d7824 */ /* 0x040fe200078e00ff */
[----:B------:R-:W-:Y:S01]  /*df840*/  LOP3.LUT R3, R3, 0x60, RZ, 0xc0, !PT ;  /* 0x0000006003037812 */ /* 0x000fe200078ec0ff */
[----:B------:R-:W-:-:S03]  /*df850*/  IMAD.SHL.U32 R28, R28, 0x1000, RZ ;  /* 0x000010001c1c7824 */ /* 0x000fc600078e00ff */
[----:B------:R-:W-:Y:S02]  /*df860*/  LOP3.LUT R3, R3, 0x70, R2, 0x78, !PT ;  /* 0x0000007003037812 */ /* 0x000fe400078e7802 */
[----:B------:R-:W-:Y:S02]  /*df870*/  LOP3.LUT R2, R29, 0x6000, RZ, 0xc0, !PT ;  /* 0x000060001d027812 */ /* 0x000fe400078ec0ff */
[----:B------:R-:W0:Y:S01]  /*df880*/  S2R R29, SR_TID.X ;  /* 0x00000000001d7919 */ /* 0x000e220000002100 */
[----:B------:R-:W-:Y:S02]  /*df890*/  LOP3.LUT R28, R28, 0x6000, RZ, 0xc0, !PT ;  /* 0x000060001c1c7812 */ /* 0x000fe400078ec0ff */
[----:B0-----:R-:W-:-:S05]  /*df8a0*/  LOP3.LUT R29, R29, 0x7f, RZ, 0xc0, !PT ;  /* 0x0000007f1d1d7812 */ /* 0x001fca00078ec0ff */
[----:B------:R-:W-:Y:S01]  /*df8b0*/  IMAD R28, R29, 0x10, R28 ;  /* 0x000000101d1c7824 */ /* 0x000fe200078e021c */
[----:B------:R-:W-:Y:S01]  /*df8c0*/  BAR.SYNC.DEFER_BLOCKING 0x0 ;  /* 0x0000000000007b1d */ /* 0x000fe20000010000 */
[----:B--2---:R-:W-:-:S04]  /*df8d0*/  LOP3.LUT R0, R0, 0x1800, RZ, 0xc0, !PT ;  /* 0x0000180000007812 */ /* 0x004fc800078ec0ff */
[----:B------:R-:W-:-:S05]  /*df8e0*/  IADD3 R3, R3, R2, R0 ;  /* 0x0000000203037210 */ /* 0x000fca0007ffe000 */
[----:B------:R0:W-:Y:S04]  /*df8f0*/  STS.128 [R3], R24 ;  /* 0x0000001803007388 */ /* 0x0001e80000000c00 */
        /* <DEDUP_REMOVED lines=22> */
[----:B------:R-:W-:Y:S04]  /*dfa60*/  STS.128 [R3+0x400], R20 ;  /* 0x0004001403007388 */ /* 0x000fe80000000c00 */
[----:B------:R-:W-:Y:S04]  /*dfa70*/  STS.128 [R3+0x80], R16 ;  /* 0x0000801003007388 */ /* 0x000fe80000000c00 */
[----:B---3--:R-:W-:Y:S04]  /*dfa80*/  STL.64 [R1+0x3a60], R26 ;  /* 0x003a601a01007387 */ /* 0x008fe80000100a00 */
[----:B--2---:R0:W-:Y:S04]  /*dfa90*/  STL.64 [R1+0x3a58], R24 ;  /* 0x003a581801007387 */ /* 0x0041e80000100a00 */
[----:B0-----:R-:W2:Y:S04]  /*dfaa0*/  LDL.LU R24, [R1] ;  /* 0x0000000001187983 */ /* 0x001ea80000300800 */
[----:B------:R-:W2:Y:S04]  /*dfab0*/  LDL.LU R25, [R1+0x4] ;  /* 0x0000040001197983 */ /* 0x000ea80000300800 */
[----:B------:R-:W2:Y:S04]  /*dfac0*/  LDL.LU R26, [R1+0x8] ;  /* 0x00000800011a7983 */ /* 0x000ea80000300800 */
[----:B------:R-:W2:Y:S04]  /*dfad0*/  LDL.LU R27, [R1+0xc] ;  /* 0x00000c00011b7983 */ /* 0x000ea80000300800 */
[----:B------:R-:W3:Y:S04]  /*dfae0*/  LDL.LU R20, [R1+0x80] ;  /* 0x0000800001147983 */ /* 0x000ee80000300800 */
[----:B------:R-:W3:Y:S04]  /*dfaf0*/  LDL.LU R21, [R1+0x84] ;  /* 0x0000840001157983 */ /* 0x000ee80000300800 */
[----:B------:R-:W3:Y:S04]  /*dfb00*/  LDL.LU R22, [R1+0x88] ;  /* 0x0000880001167983 */ /* 0x000ee80000300800 */
[----:B------:R-:W3:Y:S04]  /*dfb10*/  LDL.LU R23, [R1+0x8c] ;  /* 0x00008c0001177983 */ /* 0x000ee80000300800 */
[----:B------:R-:W4:Y:S04]  /*dfb20*/  LDL.LU R16, [R1+0x70] ;  /* 0x0000700001107983 */ /* 0x000f280000300800 */
[----:B------:R-:W4:Y:S04]  /*dfb30*/  LDL.LU R17, [R1+0x74] ;  /* 0x0000740001117983 */ /* 0x000f280000300800 */
[----:B------:R-:W4:Y:S04]  /*dfb40*/  LDL.LU R18, [R1+0x78] ;  /* 0x0000780001127983 */ /* 0x000f280000300800 */
[----:B------:R-:W4:Y:S04]  /*dfb50*/  LDL.LU R19, [R1+0x7c] ;  /* 0x00007c0001137983 */ /* 0x000f280000300800 */
[----:B------:R0:W-:Y:S04]  /*dfb60*/  STS.128 [R3+0x480], R12 ;  /* 0x0004800c03007388 */ /* 0x0001e80000000c00 */
[----:B------:R1:W-:Y:S04]  /*dfb70*/  STS.128 [R3+0x100], R8 ;  /* 0x0001000803007388 */ /* 0x0003e80000000c00 */
[----:B------:R5:W-:Y:S04]  /*dfb80*/  STS.128 [R3+0x500], R4 ;  /* 0x0005000403007388 */ /* 0x000be80000000c00 */
[----:B0-----:R-:W3:Y:S04]  /*dfb90*/  LDL.LU R12, [R1+0x60] ;  /* 0x00006000010c7983 */ /* 0x001ee80000300800 */
[----:B------:R-:W3:Y:S04]  /*dfba0*/  LDL.LU R13, [R1+0x64] ;  /* 0x00006400010d7983 */ /* 0x000ee80000300800 */
[----:B------:R-:W3:Y:S04]  /*dfbb0*/  LDL.LU R14, [R1+0x68] ;  /* 0x00006800010e7983 */ /* 0x000ee80000300800 */
[----:B------:R-:W3:Y:S04]  /*dfbc0*/  LDL.LU R15, [R1+0x6c] ;  /* 0x00006c00010f7983 */ /* 0x000ee80000300800 */
[----:B-1----:R-:W3:Y:S04]  /*dfbd0*/  LDL.LU R8, [R1+0x50] ;  /* 0x0000500001087983 */ /* 0x002ee80000300800 */
[----:B------:R-:W3:Y:S04]  /*dfbe0*/  LDL.LU R9, [R1+0x54] ;  /* 0x0000540001097983 */ /* 0x000ee80000300800 */
[----:B------:R-:W3:Y:S04]  /*dfbf0*/  LDL.LU R10, [R1+0x58] ;  /* 0x00005800010a7983 */ /* 0x000ee80000300800 */
[----:B------:R-:W3:Y:S04]  /*dfc00*/  LDL.LU R11, [R1+0x5c] ;  /* 0x00005c00010b7983 */ /* 0x000ee80000300800 */
[----:B-----5:R-:W5:Y:S04]  /*dfc10*/  LDL.LU R4, [R1+0x40] ;  /* 0x0000400001047983 */ /* 0x020f680000300800 */
[----:B------:R-:W5:Y:S04]  /*dfc20*/  LDL.LU R5, [R1+0x44] ;  /* 0x0000440001057983 */ /* 0x000f680000300800 */
[----:B------:R-:W5:Y:S04]  /*dfc30*/  LDL.LU R6, [R1+0x48] ;  /* 0x0000480001067983 */ /* 0x000f680000300800 */
[----:B------:R-:W5:Y:S04]  /*dfc40*/  LDL.LU R7, [R1+0x4c] ;  /* 0x00004c0001077983 */ /* 0x000f680000300800 */
[----:B--2---:R0:W-:Y:S04]  /*dfc50*/  STS.128 [R3+0x180], R24 ;  /* 0x0001801803007388 */ /* 0x0041e80000000c00 */
[----:B0-----:R-:W2:Y:S04]  /*dfc60*/  LDL.LU.64 R26, [R1+0x3a60] ;  /* 0x003a6000011a7983 */ /* 0x001ea80000300a00 */
[----:B------:R-:W2:Y:S04]  /*dfc70*/  LDL.LU.64 R24, [R1+0x3a58] ;  /* 0x003a580001187983 */ /* 0x000ea80000300a00 */
        /* <DEDUP_REMOVED lines=8> */
[----:B------:R-:W2:Y:S01]  /*dfd00*/  LDL.LU.64 R24, [R1+0x3a28] ;  /* 0x003a280001187983 */ /* 0x000ea20000300a00 */
[----:B------:R-:W-:-:S02]  /*dfd10*/  LOP3.LUT R2, R28, 0x40, RZ, 0x3c, !PT ;  /* 0x000000401c027812 */ /* 0x000fc400078e3cff */
[C---:B------:R-:W-:Y:S01]  /*dfd20*/  LOP3.LUT R0, R28.reuse, 0x60, RZ, 0x3c, !PT ;  /* 0x000000601c007812 */ /* 0x040fe200078e3cff */
[----:B-----5:R0:W-:Y:S04]  /*dfd30*/  STS.128 [R3+0x280], R4 ;  /* 0x0002800403007388 */ /* 0x0201e80000000c00 */
[----:B---3--:R-:W-:Y:S04]  /*dfd40*/  STS.128 [R3+0x680], R8 ;  /* 0x0006800803007388 */ /* 0x008fe80000000c00 */
[----:B------:R-:W-:Y:S04]  /*dfd50*/  STS.128 [R3+0x300], R12 ;  /* 0x0003000c03007388 */ /* 0x000fe80000000c00 */
[----:B----4-:R-:W-:Y:S04]  /*dfd60*/  STS.128 [R3+0x700], R16 ;  /* 0x0007001003007388 */ /* 0x010fe80000000c00 */
[----:B------:R-:W-:Y:S01]  /*dfd70*/  STS.128 [R3+0x380], R20 ;  /* 0x0003801403007388 */ /* 0x000fe20000000c00 */
[----:B0-----:R-:W-:-:S03]  /*dfd80*/  LOP3.LUT R4, R28, 0x20, RZ, 0x3c, !PT ;  /* 0x000000201c047812 */ /* 0x001fc600078e3cff */
[----:B--2---:R-:W-:Y:S04]  /*dfd90*/  STS.128 [R3+0x780], R24 ;  /* 0x0007801803007388 */ /* 0x004fe80000000c00 */
[----:B------:R-:W-:Y:S06]  /*dfda0*/  BAR.SYNC.DEFER_BLOCKING 0x0 ;  /* 0x0000000000007b1d */ /* 0x000fec0000010000 */
[----:B------:R-:W0:Y:S04]  /*dfdb0*/  LDS.128 R16, [R28] ;  /* 0x000000001c107984 */ /* 0x000e280000000c00 */
[----:B------:R-:W1:Y:S04]  /*dfdc0*/  LDS.128 R8, [R28+0x1000] ;  /* 0x001000001c087984 */ /* 0x000e680000000c00 */
[----:B------:R-:W2:Y:S04]  /*dfdd0*/  LDS.128 R12, [R28+0x800] ;  /* 0x000800001c0c7984 */ /* 0x000ea80000000c00 */
[----:B0-----:R-:W-:Y:S04]  /*dfde0*/  STL.64 [R1+0x1a0], R16 ;  /* 0x0001a01001007387 */ /* 0x001fe80000100a00 */
[----:B------:R-:W-:Y:S01]  /*dfdf0*/  STL.64 [R1+0x1a8], R18 ;  /* 0x0001a81201007387 */ /* 0x000fe20000100a00 */
[----:B-1----:R-:W-:-:S03]  /*dfe00*/  IMAD.MOV.U32 R29, RZ, RZ, R9 ;  /* 0x000000ffff1d7224 */ /* 0x002fc600078e0009 */
[----:B------:R-:W-:Y:S04]  /*dfe10*/  STL [R1+0x90], R8 ;  /* 0x0000900801007387 */ /* 0x000fe80000100800 */
[----:B--2---:R-:W-:Y:S04]  /*dfe20*/  STL.64 [R1+0x1b0], R12 ;  /* 0x0001b00c01007387 */ /* 0x004fe80000100a00 */
[----:B------:R-:W-:Y:S04]  /*dfe30*/  STL.64 [R1+0x1b8], R14 ;  /* 0x0001b80e01007387 */ /* 0x000fe80000100a00 */
[----:B------:R-:W-:Y:S04]  /*dfe40*/  STL.64 [R1+0x98], R10 ;  /* 0x0000980a01007387 */ /* 0x000fe80000100a00 */
[----:B------:R-:W0:Y:S04]  /*dfe50*/  LDS.128 R8, [R28+0x1800] ;  /* 0x001800001c087984 */ /* 0x000e280000000c00 */
[----:B------:R-:W-:Y:S04]  /*dfe60*/  STL [R1+0x3950], R29 ;  /* 0x0039501d01007387 */ /* 0x000fe80000100800 */
[----:B------:R-:W-:Y:S04]  /*dfe70*/  LDS.128 R12, [R4] ;  /* 0x00000000040c7984 */ /* 0x000fe80000000c00 */
[----:B------:R-:W-:Y:S04]  /*dfe80*/  LDS.128 R16, [R0+0x1000] ;  /* 0x0010000000107984 */ /* 0x000fe80000000c00 */
[----:B0-----:R-:W-:Y:S01]  /*dfe90*/  STL [R1+0x80], R8 ;  /* 0x0000800801007387 */ /* 0x001fe20000100800 */
[----:B------:R-:W-:-:S03]  /*dfea0*/  IMAD.MOV.U32 R25, RZ, RZ, R9 ;  /* 0x000000ffff197224 */ /* 0x000fc600078e0009 */
[----:B------:R-:W-:Y:S04]  /*dfeb0*/  STL.64 [R1+0x88], R10 ;  /* 0x0000880a01007387 */ /* 0x000fe80000100a00 */
[----:B------:R-:W0:Y:S04]  /*dfec0*/  LDS.128 R8, [R4+0x800] ;  /* 0x0008000004087984 */ /* 0x000e280000000c00 */
[----:B------:R-:W-:Y:S04]  /*dfed0*/  STL [R1+0x3954], R25 ;  /* 0x0039541901007387 */ /* 0x000fe80000100800 */
[----:B------:R1:W-:Y:S04]  /*dfee0*/  STL [R1+0x3920], R28 ;  /* 0x0039201c01007387 */ /* 0x0003e80000100800 */
[----:B0-----:R-:W-:Y:S01]  /*dfef0*/  STL [R1+0x50], R8 ;  /* 0x0000500801007387 */ /* 0x001fe20000100800 */
[----:B-1----:R-:W-:-:S03]  /*dff00*/  IMAD.MOV.U32 R28, RZ, RZ, R9 ;  /* 0x000000ffff1c7224 */ /* 0x002fc600078e0009 */
[----:B------:R-:W-:Y:S04]  /*dff10*/  STL.64 [R1+0x70], R12 ;  /* 0x0000700c01007387 */ /* 0x000fe80000100a00 */
[----:B------:R-:W-:Y:S04]  /*dff20*/  STL.64 [R1+0x78], R14 ;  /* 0x0000780e01007387 */ /* 0x000fe80000100a00 */
[----:B------:R-:W-:Y:S04]  /*dff30*/  STL.64 [R1+0x58], R10 ;  /* 0x0000580a01007387 */ /* 0x000fe80000100a00 */
[----:B------:R-:W0:Y:S04]  /*dff40*/  LDS.128 R8, [R4+0x1000] ;  /* 0x0010000004087984 */ /* 0x000e280000000c00 */
[----:B------:R-:W1:Y:S04]  /*dff50*/  LDS.128 R4, [R4+0x1800] ;  /* 0x0018000004047984 */ /* 0x000e680000000c00 */
[----:B------:R-:W-:Y:S04]  /*dff60*/  STL [R1+0x3958], R28 ;  /* 0x0039581c01007387 */ /* 0x000fe80000100800 */
[----:B------:R-:W-:Y:S01]  /*dff70*/  LDS.128 R12, [R0+0x800] ;  /* 0x00080000000c7984 */ /* 0x000fe20000000c00 */
[----:B0-----:R-:W-:-:S03]  /*dff80*/  IMAD.MOV.U32 R27, RZ, RZ, R9 ;  /* 0x000000ffff1b7224 */ /* 0x001fc600078e0009 */
[----:B------:R-:W-:Y:S01]  /*dff90*/  STL [R1+0x30], R8 ;  /* 0x0000300801007387 */ /* 0x000fe20000100800 */
[----:B-1----:R-:W-:-:S03]  /*dffa0*/  IMAD.MOV.U32 R25, RZ, RZ, R4 ;  /* 0x000000ffff197224 */ /* 0x002fc600078e0004 */
[----:B------:R-:W-:Y:S01]  /*dffb0*/  STL.64 [R1+0x38], R10 ;  /* 0x0000380a01007387 */ /* 0x000fe20000100a00 */
[----:B------:R-:W-:-:S03]  /*dffc0*/  IMAD.MOV.U32 R24, RZ, RZ, R5 ;  /* 0x000000ffff187224 */ /* 0x000fc600078e0005 */
[----:B------:R-:W-:Y:S04]  /*dffd0*/  STL [R1+0x395c], R27 ;  /* 0x00395c1b01007387 */ /* 0x000fe80000100800 */
[----:B------:R-:W-:Y:S04]  /*dffe0*/  STL.64 [R1+0x1e8], R6 ;  /* 0x0001e80601007387 */ /* 0x000fe80000100a00 */
[----:B------:R-:W0:Y:S04]  /*dfff0*/  LDS.128 R4, [R2+0x800] ;  /* 0x0008000002047984 */ /* 0x000e280000000c00 */
[----:B------:R-:W1:Y:S04]  /*e0000*/  LDS.128 R8, [R2] ;  /* 0x0000000002087984 */ /* 0x000e680000000c00 */
[----:B------:R-:W-:Y:S04]  /*e0010*/  STL [R1+0x3960], R24 ;  /* 0x0039601801007387 */ /* 0x000fe80000100800 */
[----:B0-----:R-:W-:Y:S04]  /*e0020*/  STL [R1+0x3964], R5 ;  /* 0x0039640501007387 */ /* 0x001fe80000100800 */
[----:B-1----:R-:W-:Y:S04]  /*e0030*/  STL.64 [R1], R8 ;  /* 0x0000000801007387 */ /* 0x002fe80000100a00 */
[----:B------:R-:W-:Y:S04]  /*e0040*/  STL.64 [R1+0x8], R10 ;  /* 0x0000080a01007387 */ /* 0x000fe80000100a00 */
[----:B------:R-:W0:Y:S04]  /*e0050*/  LDS.128 R8, [R2+0x1000] ;  /* 0x0010000002087984 */ /* 0x000e280000000c00 */
[----:B------:R-:W-:Y:S04]  /*e0060*/  STL [R1+0x3944], R6 ;  /* 0x0039440601007387 */ /* 0x000fe80000100800 */
[----:B------:R-:W-:Y:S01]  /*e0070*/  STL [R1+0x3924], R7 ;  /* 0x0039240701007387 */ /* 0x000fe20000100800 */
[----:B0-----:R-:W-:-:S03]  /*e0080*/  IMAD.MOV.U32 R27, RZ, RZ, R8 ;  /* 0x000000ffff1b7224 */ /* 0x001fc600078e0008 */
[----:B------:R-:W-:Y:S01]  /*e0090*/  STL.64 [R1+0x1d8], R10 ;  /* 0x0001d80a01007387 */ /* 0x000fe20000100a00 */
[----:B------:R-:W-:-:S03]  /*e00a0*/  IMAD.MOV.U32 R26, RZ, RZ, R9 ;  /* 0x000000ffff1a7224 */ /* 0x000fc600078e0009 */
[----:B------:R-:W0:Y:S04]  /*e00b0*/  LDS.128 R8, [R2+0x1800] ;  /* 0x0018000002087984 */ /* 0x000e280000000c00 */
[----:B------:R-:W2:Y:S04]  /*e00c0*/  LDL.LU R20, [R1+0xa0] ;  /* 0x0000a00001147983 */ /* 0x000ea80000300800 */
[----:B------:R-:W2:Y:S04]  /*e00d0*/  LDL.LU R21, [R1+0xa4] ;  /* 0x0000a40001157983 */ /* 0x000ea80000300800 */
[----:B------:R-:W2:Y:S04]  /*e00e0*/  LDL.LU R22, [R1+0xa8] ;  /* 0x0000a80001167983 */ /* 0x000ea80000300800 */
[----:B------:R-:W2:Y:S04]  /*e00f0*/  LDL.LU R23, [R1+0xac] ;  /* 0x0000ac0001177983 */ /* 0x000ea80000300800 */
[----:B------:R-:W-:Y:S04]  /*e0100*/  STL [R1+0x3968], R26 ;  /* 0x0039681a01007387 */ /* 0x000fe80000100800 */
[----:B------:R-:W-:Y:S04]  /*e0110*/  STL [R1+0x399c], R27 ;  /* 0x00399c1b01007387 */ /* 0x000fe80000100800 */
[----:B------:R-:W-:Y:S01]  /*e0120*/  STL [R1+0x3998], R25 ;  /* 0x0039981901007387 */ /* 0x000fe20000100800 */
[----:B0-----:R-:W-:-:S03]  /*e0130*/  IMAD.MOV.U32 R29, RZ, RZ, R8 ;  /* 0x000000ffff1d7224 */ /* 0x001fc600078e0008 */
[----:B------:R-:W-:Y:S01]  /*e0140*/  STL.64 [R1+0x1f8], R10 ;  /* 0x0001f80a01007387 */ /* 0x000fe20000100a00 */
[----:B------:R-:W-:-:S03]  /*e0150*/  IMAD.MOV.U32 R7, RZ, RZ, R9 ;  /* 0x000000ffff077224 */ /* 0x000fc600078e0009 */
[----:B------:R-:W0:Y:S04]  /*e0160*/  LDS.128 R8, [R0] ;  /* 0x0000000000087984 */ /* 0x000e280000000c00 */
[----:B------:R-:W-:Y:S04]  /*e0170*/  STL [R1+0x396c], R7 ;  /* 0x00396c0701007387 */ /* 0x000fe80000100800 */
[----:B0-----:R-:W-:Y:S04]  /*e0180*/  STL [R1+0x3970], R9 ;  /* 0x0039700901007387 */ /* 0x001fe80000100800 */
[----:B------:R-:W-:Y:S04]  /*e0190*/  STL [R1+0x3948], R10 ;  /* 0x0039480a01007387 */ /* 0x000fe80000100800 */
[----:B------:R0:W-:Y:S04]  /*e01a0*/  STL [R1+0x3930], R11 ;  /* 0x0039300b01007387 */ /* 0x0001e80000100800 */
[----:B------:R-:W-:Y:S04]  /*e01b0*/  STL [R1+0x3974], R13 ;  /* 0x0039740d01007387 */ /* 0x000fe80000100800 */
[----:B------:R1:W-:Y:S01]  /*e01c0*/  STL [R1+0x394c], R14 ;  /* 0x00394c0e01007387 */ /* 0x0003e20000100800 */
[----:B0-----:R-:W-:-:S03]  /*e01d0*/  IMAD.MOV.U32 R11, RZ, RZ, R17 ;  /* 0x000000ffff0b7224 */ /* 0x001fc600078e0011 */
[----:B------:R-:W-:Y:S04]  /*e01e0*/  STL [R1+0x3928], R15 ;  /* 0x0039280f01007387 */ /* 0x000fe80000100800 */
[----:B------:R-:W-:Y:S01]  /*e01f0*/  STL.64 [R1+0x1c8], R18 ;  /* 0x0001c81201007387 */ /* 0x000fe20000100a00 */
[----:B-1----:R-:W-:-:S03]  /*e0200*/  IMAD.MOV.U32 R14, RZ, RZ, R16 ;  /* 0x000000ffff0e7224 */ /* 0x002fc600078e0010 */
[----:B------:R-:W0:Y:S04]  /*e0210*/  LDS.128 R16, [R0+0x1800] ;  /* 0x0018000000107984 */ /* 0x000e280000000c00 */
[----:B------:R-:W-:Y:S04]  /*e0220*/  STL [R1+0x3978], R11 ;  /* 0x0039780b01007387 */ /* 0x000fe80000100800 */
[----:B------:R-:W-:Y:S01]  /*e0230*/  BAR.SYNC.DEFER_BLOCKING 0x0 ;  /* 0x0000000000007b1d */ /* 0x000fe20000010000 */
[----:B0-----:R-:W-:-:S05]  /*e0240*/  IMAD.MOV.U32 R15, RZ, RZ, R16 ;  /* 0x000000ffff0f7224 */ /* 0x001fca00078e0010 */
[----:B------:R-:W-:Y:S01]  /*e0250*/  STL.64 [R1+0x208], R18 ;  /* 0x0002081201007387 */ /* 0x000fe20000100a00 */
[----:B------:R-:W-:-:S03]  /*e0260*/  IMAD.MOV.U32 R6, RZ, RZ, R17 ;  /* 0x000000ffff067224 */ /* 0x000fc600078e0011 */
[----:B------:R-:W-:Y:S04]  /*e0270*/  STL.64 [R1+0x39a8], R14 ;  /* 0x0039a80e01007387 */ /* 0x000fe80000100a00 */
[----:B------:R-:W-:Y:S04]  /*e0280*/  STL [R1+0x39a0], R12 ;  /* 0x0039a00c01007387 */ /* 0x000fe80000100800 */
[----:B------:R-:W-:Y:S04]  /*e0290*/  STL [R1+0x3980], R6 ;  /* 0x0039800601007387 */ /* 0x000fe80000100800 */
[----:B------:R-:W-:Y:S04]  /*e02a0*/  STL [R1+0x397c], R4 ;  /* 0x00397c0401007387 */ /* 0x000fe80000100800 */
[----:B------:R-:W3:Y:S04]  /*e02b0*/  LDL.LU R10, [R1+0x600] ;  /* 0x00060000010a7983 */ /* 0x000ee80000300800 */
[----:B--2---:R-:W-:Y:S04]  /*e02c0*/  STS.128 [R3], R20 ;  /* 0x0000001403007388 */ /* 0x004fe80000000c00 */
[----:B---3--:R-:W-:Y:S04]  /*e02d0*/  STL [R1+0x39c4], R10 ;  /* 0x0039c40a01007387 */ /* 0x008fe80000100800 */
[----:B------:R-:W-:Y:S04]  /*e02e0*/  STL [R1+0x39c0], R8 ;  /* 0x0039c00801007387 */ /* 0x000fe80000100800 */
        /* <DEDUP_REMOVED lines=12> */
[----:B------:R-:W5:Y:S04]  /*e03b0*/  LDL.LU R6, [R1+0xf8] ;  /* 0x0000f80001067983 */ /* 0x000f680000300800 */
[----:B------:R-:W5:Y:S04]  /*e03c0*/  LDL.LU R7, [R1+0xfc] ;  /* 0x0000fc0001077983 */ /* 0x000f680000300800 */
[----:B-----5:R-:W-:Y:S04]  /*e03d0*/  STL.64 [R1+0x39f0], R6 ;  /* 0x0039f00601007387 */ /* 0x020fe80000100a00 */
[----:B----4-:R0:W-:Y:S04]  /*e03e0*/  STL.64 [R1+0x39e8], R4 ;  /* 0x0039e80401007387 */ /* 0x0101e80000100a00 */
[----:B0-----:R-:W4:Y:S04]  /*e03f0*/  LDL.LU R4, [R1+0xe0] ;  /* 0x0000e00001047983 */ /* 0x001f280000300800 */
        /* <DEDUP_REMOVED lines=19> */
[----:B------:R-:W4:Y:S04]  /*e0530*/  LDL.LU R6, [R1+0xb8] ;  /* 0x0000b80001067983 */ /* 0x000f280000300800 */
[----:B------:R-:W4:Y:S04]  /*e0540*/  LDL.LU R7, [R1+0xbc] ;  /* 0x0000bc0001077983 */ /* 0x000f280000300800 */
[----:B---3--:R-:W-:Y:S04]  /*e0550*/  STL.64 [R1+0x39d0], R26 ;  /* 0x0039d01a01007387 */ /* 0x008fe80000100a00 */
[----:B--2---:R0:W-:Y:S04]  /*e0560*/  STL.64 [R1+0x39c8], R24 ;  /* 0x0039c81801007387 */ /* 0x0041e80000100a00 */
[----:B0-----:R-:W2:Y:S04]  /*e0570*/  LDL.LU R24, [R1+0x110] ;  /* 0x0001100001187983 */ /* 0x001ea80000300800 */
[----:B------:R-:W2:Y:S04]  /*e0580*/  LDL.LU R25, [R1+0x114] ;  /* 0x0001140001197983 */ /* 0x000ea80000300800 */
[----:B------:R-:W3:Y:S04]  /*e0590*/  LDL.LU R26, [R1+0x118] ;  /* 0x00011800011a7983 */ /* 0x000ee80000300800 */
[----:B------:R-:W3:Y:S04]  /*e05a0*/  LDL.LU R27, [R1+0x11c] ;  /* 0x00011c00011b7983 */ /* 0x000ee80000300800 */
[----:B----4-:R-:W-:Y:S04]  /*e05b0*/  STS.128 [R3+0x400], R4 ;  /* 0x0004000403007388 */ /* 0x010fe80000000c00 */
[----:B---3--:R-:W-:Y:S04]  /*e05c0*/  STL.64 [R1+0x39e0], R26 ;  /* 0x0039e01a01007387 */ /* 0x008fe80000100a00 */
[----:B--2---:R0:W-:Y:S04]  /*e05d0*/  STL.64 [R1+0x39d8], R24 ;  /* 0x0039d81801007387 */ /* 0x0041e80000100a00 */
[----:B0-----:R-:W2:Y:S04]  /*e05e0*/  LDL.LU R24, [R1+0x100] ;  /* 0x0001000001187983 */ /* 0x001ea80000300800 */
        /* <DEDUP_REMOVED lines=11> */
[----:B------:R-:W5:Y:S04]  /*e06a0*/  LDL.LU R16, [R1+0x160] ;  /* 0x0001600001107983 */ /* 0x000f680000300800 */
[----:B------:R-:W5:Y:S04]  /*e06b0*/  LDL.LU R17, [R1+0x164] ;  /* 0x0001640001117983 */ /* 0x000f680000300800 */
[----:B------:R-:W5:Y:S04]  /*e06c0*/  LDL.LU R18, [R1+0x168] ;  /* 0x0001680001127983 */ /* 0x000f680000300800 */
[----:B------:R-:W5:Y:S04]  /*e06d0*/  LDL.LU R19, [R1+0x16c] ;  /* 0x00016c0001137983 */ /* 0x000f680000300800 */
[----:B------:R-:W2:Y:S04]  /*e06e0*/  LDL.LU R20, [R1+0x170] ;  /* 0x0001700001147983 */ /* 0x000ea80000300800 */
[----:B------:R-:W2:Y:S04]  /*e06f0*/  LDL.LU R21, [R1+0x174] ;  /* 0x0001740001157983 */ /* 0x000ea80000300800 */
[----:B------:R-:W2:Y:S04]  /*e0700*/  LDL.LU R22, [R1+0x178] ;  /* 0x0001780001167983 */ /* 0x000ea80000300800 */
[----:B------:R-:W2:Y:S04]  /*e0710*/  LDL.LU R23, [R1+0x17c] ;  /* 0x00017c0001177983 */ /* 0x000ea80000300800 */
[----:B------:R-:W2:Y:S04]  /*e0720*/  LDL.LU.64 R6, [R1+0x3a20] ;  /* 0x003a200001067983 */ /* 0x000ea80000300a00 */
        /* <DEDUP_REMOVED lines=11> */
[----:B0-----:R-:W2:Y:S04]  /*e07e0*/  LDL.LU R4, [R1+0x190] ;  /* 0x0001900001047983 */ /* 0x001ea80000300800 */
[----:B------:R-:W2:Y:S04]  /*e07f0*/  LDL.LU R5, [R1+0x194] ;  /* 0x0001940001057983 */ /* 0x000ea80000300800 */
[----:B------:R-:W2:Y:S04]  /*e0800*/  LDL.LU R6, [R1+0x198] ;  /* 0x0001980001067983 */ /* 0x000ea80000300800 */
[----:B------:R-:W2:Y:S04]  /*e0810*/  LDL.LU R7, [R1+0x19c] ;  /* 0x00019c0001077983 */ /* 0x000ea80000300800 */
[----:B------:R-:W3:Y:S04]  /*e0820*/  LDL.LU R2, [R1+0x36d8] ;  /* 0x0036d80001027983 */ /* 0x000ee80000300800 */
[----:B------:R-:W-:Y:S04]  /*e0830*/  STS.128 [R3+0x180], R24 ;  /* 0x0001801803007388 */ /* 0x000fe80000000c00 */
[----:B--2---:R-:W-:Y:S04]  /*e0840*/  STL.64 [R1+0x3990], R6 ;  /* 0x0039900601007387 */ /* 0x004fe80000100a00 */
[----:B------:R0:W-:Y:S04]  /*e0850*/  STL.64 [R1+0x3988], R4 ;  /* 0x0039880401007387 */ /* 0x0001e80000100a00 */
[----:B0-----:R-:W2:Y:S04]  /*e0860*/  LDL.LU R4, [R1+0x180] ;  /* 0x0001800001047983 */ /* 0x001ea80000300800 */
        /* <DEDUP_REMOVED lines=8> */
[----:B---3--:R0:W-:Y:S04]  /*e08f0*/  STS.128 [R3+0x200], R8 ;  /* 0x0002000803007388 */ /* 0x0081e80000000c00 */
[----:B0-----:R-:W3:Y:S04]  /*e0900*/  LDL.LU R10, [R1+0x39c4] ;  /* 0x0039c400010a7983 */ /* 0x001ee80000300800 */
[----:B------:R-:W3:Y:S04]  /*e0910*/  LDL.LU R8, [R1+0x39c0] ;  /* 0x0039c00001087983 */ /* 0x000ee80000300800 */
[----:B------:R-:W3:Y:S04]  /*e0920*/  LDL.LU R11, [R1+0x1a0] ;  /* 0x0001a000010b7983 */ /* 0x000ee80000300800 */
[----:B--2---:R0:W-:Y:S04]  /*e0930*/  STS.128 [R3+0x600], R24 ;  /* 0x0006001803007388 */ /* 0x0041e80000000c00 */
[----:B0-----:R-:W2:Y:S04]  /*e0940*/  LDL.LU.64 R26, [R1+0x39b8] ;  /* 0x0039b800011a7983 */ /* 0x001ea80000300a00 */
[----:B------:R-:W2:Y:S04]  /*e0950*/  LDL.LU.64 R24, [R1+0x39b0] ;  /* 0x0039b00001187983 */ /* 0x000ea80000300a00 */
[----:B----4-:R0:W-:Y:S04]  /*e0960*/  STS.128 [R3+0x280], R12 ;  /* 0x0002800c03007388 */ /* 0x0101e80000000c00 */
[----:B------:R-:W-:Y:S04]  /*e0970*/  STS.128 [R3+0x380], R4 ;  /* 0x0003800403007388 */ /* 0x000fe80000000c00 */
[----:B------:R-:W1:Y:S04]  /*e0980*/  S2R R0, SR_TID.X ;  /* 0x0000000000007919 */ /* 0x000e680000002100 */
[----:B0-----:R-:W4:Y:S04]  /*e0990*/  LDL.LU.64 R14, [R1+0x39a8] ;  /* 0x0039a800010e7983 */ /* 0x001f280000300a00 */
[----:B------:R-:W3:Y:S04]  /*e09a0*/  LDL.LU R12, [R1+0x39a0] ;  /* 0x0039a000010c7983 */ /* 0x000ee80000300800 */
[----:B------:R-:W3:Y:S04]  /*e09b0*/  LDL.LU R13, [R1+0x70] ;  /* 0x00007000010d7983 */ /* 0x000ee80000300800 */
[----:B--2---:R0:W-:Y:S04]  /*e09c0*/  STS.128 [R3+0x680], R24 ;  /* 0x0006801803007388 */ /* 0x0041e80000000c00 */
[----:B0-----:R-:W2:Y:S04]  /*e09d0*/  LDL.LU R27, [R1+0x399c] ;  /* 0x00399c00011b7983 */ /* 0x001ea80000300800 */
[----:B------:R-:W2:Y:S01]  /*e09e0*/  LDL.LU R25, [R1+0x3998] ;  /* 0x0039980001197983 */ /* 0x000ea20000300800 */
[----:B-1----:R-:W-:-:S03]  /*e09f0*/  SHF.R.U32.HI R24, RZ, 0x6, R0 ;  /* 0x00000006ff187819 */ /* 0x002fc60000011600 */
[----:B------:R-:W2:Y:S01]  /*e0a00*/  LDL.LU R9, [R1] ;  /* 0x0000000001097983 */ /* 0x000ea20000300800 */
[----:B------:R-:W-:-:S03]  /*e0a10*/  SGXT.U32 R24, R24, 0x1 ;  /* 0x000000011818781a */ /* 0x000fc60000000000 */
[----:B------:R-:W2:Y:S04]  /*e0a20*/  LDL.LU.64 R6, [R1+0x3990] ;  /* 0x0039900001067983 */ /* 0x000ea80000300a00 */
[----:B------:R-:W2:Y:S04]  /*e0a30*/  LDL.LU.64 R4, [R1+0x3988] ;  /* 0x0039880001047983 */ /* 0x000ea80000300a00 */
[----:B-----5:R0:W-:Y:S04]  /*e0a40*/  STS.128 [R3+0x300], R16 ;  /* 0x0003001003007388 */ /* 0x0201e80000000c00 */
[----:B------:R1:W-:Y:S01]  /*e0a50*/  STS.128 [R3+0x700], R20 ;  /* 0x0007001403007388 */ /* 0x0003e20000000c00 */
[C---:B------:R-:W-:Y:S01]  /*e0a60*/  ISETP.GE.AND P0, PT, R2.reuse, c[0x0][0x178], PT ;  /* 0x00005e0002007a0c */ /* 0x040fe20003f06270 */
[----:B------:R-:W-:Y:S01]  /*e0a70*/  IMAD R2, R2, c[0x0][0x194], RZ ;  /* 0x0000650002027a24 */ /* 0x000fe200078e02ff */
[----:B---3--:R-:W-:-:S04]  /*e0a80*/  LOP3.LUT R0, R10, R24, RZ, 0xfc, !PT ;  /* 0x000000180a007212 */ /* 0x008fc800078efcff */
[----:B------:R-:W-:Y:S02]  /*e0a90*/  ISETP.LT.AND P3, PT, R0, c[0x0][0x17c], !P0 ;  /* 0x00005f0000007a0c */ /* 0x000fe40004761270 */
[--C-:B0-----:R-:W-:Y:S01]  /*e0aa0*/  LOP3.LUT R16, R10, 0x2, R24.reuse, 0xfe, !PT ;  /* 0x000000020a107812 */ /* 0x101fe200078efe18 */
[----:B------:R-:W-:Y:S01]  /*e0ab0*/  IMAD R19, R0, c[0x0][0x198], RZ ;  /* 0x0000660000137a24 */ /* 0x000fe200078e02ff */
[----:B------:R-:W-:Y:S02]  /*e0ac0*/  LEA R0, P1, R2, c[0x0][0x170], 0x1 ;  /* 0x00005c0002007a11 */ /* 0x000fe400078208ff */
[----:B------:R-:W-:Y:S01]  /*e0ad0*/  LOP3.LUT R17, R10, 0x4, R24, 0xfe, !PT ;  /* 0x000000040a117812 */ /* 0x000fe200078efe18 */
[C---:B-1----:R-:W-:Y:S01]  /*e0ae0*/  IMAD R21, R16.reuse, c[0x0][0x198], RZ ;  /* 0x0000660010157a24 */ /* 0x042fe200078e02ff */
[----:B------:R-:W-:Y:S02]  /*e0af0*/  ISETP.LT.AND P2, PT, R16, c[0x0][0x17c], !P0 ;  /* 0x00005f0010007a0c */ /* 0x000fe40004741270 */
[----:B------:R-:W-:-:S02]  /*e0b00*/  LEA.HI.X.SX32 R2, R2, c[0x0][0x174], 0x1, P1 ;  /* 0x00005d0002027a11 */ /* 0x000fc400008f0eff */
[----:B------:R-:W-:Y:S01]  /*e0b10*/  LEA R16, P4, R19, R0, 0x1 ;  /* 0x0000000013107211 */ /* 0x000fe200078808ff */
[C---:B------:R-:W-:Y:S01]  /*e0b20*/  IMAD R20, R17.reuse, c[0x0][0x198], RZ ;  /* 0x0000660011147a24 */ /* 0x040fe200078e02ff */
[----:B------:R-:W-:Y:S02]  /*e0b30*/  ISETP.LT.AND P1, PT, R17, c[0x0][0x17c], !P0 ;  /* 0x00005f0011007a0c */ /* 0x000fe40004721270 */
[----:B------:R-:W-:Y:S01]  /*e0b40*/  LEA.HI.X.SX32 R17, R19, R2, 0x1, P4 ;  /* 0x0000000213117211 */ /* 0x000fe200020f0eff */
[----:B------:R-:W0:Y:S01]  /*e0b50*/  S2R R28, SR_TID.X ;  /* 0x00000000001c7919 */ /* 0x000e220000002100 */
[CC--:B------:R-:W-:Y:S02]  /*e0b60*/  LEA R18, P5, R21.reuse, R0.reuse, 0x1 ;  /* 0x0000000015127211 */ /* 0x0c0fe400078a08ff */
[----:B------:R-:W-:Y:S02]  /*e0b70*/  LEA R22, P4, R20, R0, 0x1 ;  /* 0x0000000014167211 */ /* 0x000fe400078808ff */
[----:B------:R-:W-:-:S02]  /*e0b80*/  LEA.HI.X.SX32 R19, R21, R2, 0x1, P5 ;  /* 0x0000000215137211 */ /* 0x000fc400028f0eff */
[----:B------:R-:W-:Y:S01]  /*e0b90*/  LEA.HI.X.SX32 R23, R20, R2, 0x1, P4 ;  /* 0x0000000214177211 */ /* 0x000fe200020f0eff */
[----:B--2---:R1:W-:Y:S04]  /*e0ba0*/  STS.128 [R3+0x780], R4 ;  /* 0x0007800403007388 */ /* 0x0043e80000000c00 */
[----:B------:R-:W-:Y:S06]  /*e0bb0*/  BAR.SYNC.DEFER_BLOCKING 0x0 ;  /* 0x0000000000007b1d */ /* 0x000fec0000010000 */
[----:B-1----:R-:W2:Y:S04]  /*e0bc0*/  LDL.LU R6, [R1+0x3980] ;  /* 0x0039800001067983 */ /* 0x002ea80000300800 */
[----:B------:R-:W3:Y:S04]  /*e0bd0*/  LDL.LU R4, [R1+0x397c] ;  /* 0x00397c0001047983 */ /* 0x000ee80000300800 */
[----:B------:R-:W5:Y:S04]  /*e0be0*/  LDL.LU R7, [R1+0x1b0] ;  /* 0x0001b00001077983 */ /* 0x000f680000300800 */
[----:B------:R-:W2:Y:S01]  /*e0bf0*/  LDL.LU R26, [R1+0x50] ;  /* 0x00005000011a7983 */ /* 0x000ea20000300800 */
[----:B------:R-:W-:-:S03]  /*e0c00*/  LOP3.LUT R3, R10, 0x6, R24, 0xfe, !PT ;  /* 0x000000060a037812 */ /* 0x000fc600078efe18 */
[----:B------:R1:W-:Y:S04]  /*e0c10*/  @P3 STG.E.U16 [R16.64], R11 ;  /* 0x0000000b10003986 */ /* 0x0003e8000c101508 */
[----:B------:R-:W4:Y:S01]  /*e0c20*/  LDL.LU R5, [R1+0x90] ;  /* 0x0000900001057983 */ /* 0x000f220000300800 */
[----:B-1----:R-:W-:-:S03]  /*e0c30*/  LOP3.LUT R17, R10, 0x8, R24, 0xfe, !PT ;  /* 0x000000080a117812 */ /* 0x002fc600078efe18 */
[----:B------:R-:W4:Y:S04]  /*e0c40*/  LDL.LU R24, [R1+0x30] ;  /* 0x0000300001187983 */ /* 0x000f280000300800 */
[----:B------:R-:W-:Y:S04]  /*e0c50*/  @P2 STG.E.U16 [R18.64], R13 ;  /* 0x0000000d12002986 */ /* 0x000fe8000c101508 */
[----:B------:R0:W-:Y:S02]  /*e0c60*/  @P1 STG.E.U16 [R22.64], R9 ;  /* 0x0000000916001986 */ /* 0x0001e4000c101508 */
[----:B0-----:R-:W-:-:S02]  /*e0c70*/  SHF.R.U32.HI R23, RZ, 0x6, R28 ;  /* 0x00000006ff177819 */ /* 0x001fc4000001161c */
[----:B------:R-:W4:Y:S02]  /*e0c80*/  LDL.LU R28, [R1+0x80] ;  /* 0x00008000011c7983 */ /* 0x000f240000300800 */
[----:B------:R-:W-:Y:S01]  /*e0c90*/  SGXT.U32 R23, R23, 0x1 ;  /* 0x000000011717781a */ /* 0x000fe20000000000 */
[C---:B------:R-:W-:Y:S01]  /*e0ca0*/  IMAD R16, R3.reuse, c[0x0][0x198], RZ ;  /* 0x0000660003107a24 */ /* 0x040fe200078e02ff */
[----:B------:R-:W-:Y:S02]  /*e0cb0*/  ISETP.LT.AND P2, PT, R3, c[0x0][0x17c], !P0 ;  /* 0x00005f0003007a0c */ /* 0x000fe40004741270 */
[C-C-:B------:R-:W-:Y:S02]  /*e0cc0*/  LOP3.LUT R3, R10.reuse, 0xa, R23.reuse, 0xfe, !PT ;  /* 0x0000000a0a037812 */ /* 0x140fe400078efe17 */
[C---:B------:R-:W-:Y:S01]  /*e0cd0*/  ISETP.LT.AND P3, PT, R17.reuse, c[0x0][0x17c], !P0 ;  /* 0x00005f0011007a0c */ /* 0x040fe20004761270 */
[----:B------:R-:W-:Y:S01]  /*e0ce0*/  IMAD R17, R17, c[0x0][0x198], RZ ;  /* 0x0000660011117a24 */ /* 0x000fe200078e02ff */
[C---:B------:R-:W-:Y:S01]  /*e0cf0*/  ISETP.LT.AND P4, PT, R3.reuse, c[0x0][0x17c], !P0 ;  /* 0x00005f0003007a0c */ /* 0x040fe20004781270 */
[----:B------:R-:W-:Y:S01]  /*e0d00*/  IMAD R3, R3, c[0x0][0x198], RZ ;  /* 0x0000660003037a24 */ /* 0x000fe200078e02ff */
[----:B------:R-:W-:-:S02]  /*e0d10*/  LOP3.LUT R19, R10, 0xc, R23, 0xfe, !PT ;  /* 0x0000000c0a137812 */ /* 0x000fc400078efe17 */
[CC--:B------:R-:W-:Y:S02]  /*e0d20*/  LEA R20, P1, R16.reuse, R0.reuse, 0x1 ;  /* 0x0000000010147211 */ /* 0x0c0fe400078208ff */
[----:B------:R-:W-:Y:S01]  /*e0d30*/  LEA R18, P5, R17, R0, 0x1 ;  /* 0x0000000011127211 */ /* 0x000fe200078a08ff */
[----:B------:R-:W-:Y:S01]  /*e0d40*/  IMAD R22, R19, c[0x0][0x198], RZ ;  /* 0x0000660013167a24 */ /* 0x000fe200078e02ff */
[----:B------:R-:W-:Y:S02]  /*e0d50*/  LEA.HI.X.SX32 R21, R16, R2, 0x1, P1 ;  /* 0x0000000210157211 */ /* 0x000fe400008f0eff */
[----:B------:R-:W-:Y:S02]  /*e0d60*/  LEA R16, P6, R3, R0, 0x1 ;  /* 0x0000000003107211 */ /* 0x000fe400078c08ff */
[----:B------:R-:W-:Y:S01]  /*e0d70*/  ISETP.LT.AND P1, PT, R19, c[0x0][0x17c], !P0 ;  /* 0x00005f0013007a0c */ /* 0x000fe20004721270 */
[----:B------:R0:W-:Y:S01]  /*e0d80*/  @P2 STG.E.U16 [R20.64], R8 ;  /* 0x0000000814002986 */ /* 0x0001e2000c101508 */
[----:B------:R-:W-:-:S02]  /*e0d90*/  LEA.HI.X.SX32 R19, R17, R2, 0x1, P5 ;  /* 0x0000000211137211 */ /* 0x000fc400028f0eff */
[----:B------:R-:W-:Y:S02]  /*e0da0*/  LEA.HI.X.SX32 R17, R3, R2, 0x1, P6 ;  /* 0x0000000203117211 */ /* 0x000fe400030f0eff */
[----:B------:R-:W-:Y:S02]  /*e0db0*/  LOP3.LUT R3, R10, 0xe, R23, 0xfe, !PT ;  /* 0x0000000e0a037812 */ /* 0x000fe400078efe17 */
[----:B0-----:R-:W-:-:S04]  /*e0dc0*/  LEA R20, P2, R22, R0, 0x1 ;  /* 0x0000000016147211 */ /* 0x001fc800078408ff */
[----:B------:R-:W-:Y:S02]  /*e0dd0*/  LEA.HI.X.SX32 R21, R22, R2, 0x1, P2 ;  /* 0x0000000216157211 */ /* 0x000fe400010f0eff */
[C---:B------:R-:W-:Y:S01]  /*e0de0*/  ISETP.LT.AND P2, PT, R3.reuse, c[0x0][0x17c], !P0 ;  /* 0x00005f0003007a0c */ /* 0x040fe20004741270 */
[----:B-----5:R-:W-:Y:S04]  /*e0df0*/  @P3 STG.E.U16 [R18.64], R7 ;  /* 0x0000000712003986 */ /* 0x020fe8000c101508 */
[----:B--2---:R0:W-:Y:S04]  /*e0e00*/  @P4 STG.E.U16 [R16.64], R26 ;  /* 0x0000001a10004986 */ /* 0x0041e8000c101508 */
[----:B---3--:R1:W-:Y:S01]  /*e0e10*/  @P1 STG.E.U16 [R20.64], R4 ;  /* 0x0000000414001986 */ /* 0x0083e2000c101508 */
[C-C-:B0-----:R-:W-:Y:S01]  /*e0e20*/  LOP3.LUT R17, R10.reuse, 0x10, R23.reuse, 0xfe, !PT ;  /* 0x000000100a117812 */ /* 0x141fe200078efe17 */
[----:B------:R-:W-:Y:S01]  /*e0e30*/  IMAD R16, R3, c[0x0][0x198], RZ ;  /* 0x0000660003107a24 */ /* 0x000fe200078e02ff */
[----:B------:R-:W-:-:S02]  /*e0e40*/  LOP3.LUT R3, R10, 0x12, R23, 0xfe, !PT ;  /* 0x000000120a037812 */ /* 0x000fc400078efe17 */
[C---:B------:R-:W-:Y:S01]  /*e0e50*/  ISETP.LT.AND P3, PT, R17.reuse, c[0x0][0x17c], !P0 ;  /* 0x00005f0011007a0c */ /* 0x040fe20004761270 */
[----:B------:R-:W-:Y:S01]  /*e0e60*/  IMAD R17, R17, c[0x0][0x198], RZ ;  /* 0x0000660011117a24 */ /* 0x000fe200078e02ff */
[C---:B------:R-:W-:Y:S01]  /*e0e70*/  ISETP.LT.AND P4, PT, R3.reuse, c[0x0][0x17c], !P0 ;  /* 0x00005f0003007a0c */ /* 0x040fe20004781270 */
[----:B------:R-:W-:Y:S01]  /*e0e80*/  IMAD R3, R3, c[0x0][0x198], RZ ;  /* 0x0000660003037a24 */ /* 0x000fe200078e02ff */
[----:B------:R-:W-:Y:S02]  /*e0e90*/  LOP3.LUT R19, R10, 0x14, R23, 0xfe, !PT ;  /* 0x000000140a137812 */ /* 0x000fe400078efe17 */
[CC--:B-1----:R-:W-:Y:S02]  /*e0ea0*/  LEA R20, P1, R16.reuse, R0.reuse, 0x1 ;  /* 0x0000000010147211 */ /* 0x0c2fe400078208ff */
[----:B------:R-:W-:Y:S01]  /*e0eb0*/  LEA R18, P5, R17, R0, 0x1 ;  /* 0x0000000011127211 */ /* 0x000fe200078a08ff */
[----:B------:R-:W-:Y:S01]  /*e0ec0*/  IMAD R22, R19, c[0x0][0x198], RZ ;  /* 0x0000660013167a24 */ /* 0x000fe200078e02ff */
[----:B------:R-:W-:-:S02]  /*e0ed0*/  LEA.HI.X.SX32 R21, R16, R2, 0x1, P1 ;  /* 0x0000000210157211 */ /* 0x000fc400008f0eff */
[----:B------:R-:W-:Y:S02]  /*e0ee0*/  LEA R16, P6, R3, R0, 0x1 ;  /* 0x0000000003107211 */ /* 0x000fe400078c08ff */
[----:B------:R-:W-:Y:S01]  /*e0ef0*/  ISETP.LT.AND P1, PT, R19, c[0x0][0x17c], !P0 ;  /* 0x00005f0013007a0c */ /* 0x000fe20004721270 */
[----:B------:R0:W-:Y:S01]  /*e0f00*/  @P2 STG.E.U16 [R20.64], R12 ;  /* 0x0000000c14002986 */ /* 0x0001e2000c101508 */
[-C--:B------:R-:W-:Y:S02]  /*e0f10*/  LEA.HI.X.SX32 R19, R17, R2.reuse, 0x1, P5 ;  /* 0x0000000211137211 */ /* 0x080fe400028f0eff */
[----:B------:R-:W-:Y:S02]  /*e0f20*/  LEA.HI.X.SX32 R17, R3, R2, 0x1, P6 ;  /* 0x0000000203117211 */ /* 0x000fe400030f0eff */
[----:B------:R-:W-:Y:S01]  /*e0f30*/  LOP3.LUT R3, R10, 0x16, R23, 0xfe, !PT ;  /* 0x000000160a037812 */ /* 0x000fe200078efe17 */
[----:B----4-:R-:W-:Y:S01]  /*e0f40*/  @P3 STG.E.U16 [R18.64], R5 ;  /* 0x0000000512003986 */ /* 0x010fe2000c101508 */
[----:B0-----:R-:W-:-:S03]  /*e0f50*/  LEA R20, P2, R22, R0, 0x1 ;  /* 0x0000000016147211 */ /* 0x001fc600078408ff */
[----:B------:R0:W-:Y:S01]  /*e0f60*/  @P4 STG.E.U16 [R16.64], R24 ;  /* 0x0000001810004986 */ /* 0x0001e2000c101508 */
[----:B------:R-:W-:Y:S02]  /*e0f70*/  LEA.HI.X.SX32 R21, R22, R2, 0x1, P2 ;  /* 0x0000000216157211 */ /* 0x000fe400010f0eff */
[----:B------:R-:W-:-:S03]  /*e0f80*/  ISETP.LT.AND P2, PT, R3, c[0x0][0x17c], !P0 ;  /* 0x00005f0003007a0c */ /* 0x000fc60004741270 */
[----:B------:R1:W-:Y:S01]  /*e0f90*/  @P1 STG.E.U16 [R20.64], R27 ;  /* 0x0000001b14001986 */ /* 0x0003e2000c101508 */
[----:B0-----:R-:W-:Y:S01]  /*e0fa0*/  IMAD R16, R3, c[0x0][0x198], RZ ;  /* 0x0000660003107a24 */ /* 0x001fe200078e02ff */
[C-C-:B------:R-:W-:Y:S02]  /*e0fb0*/  LOP3.LUT R17, R10.reuse, 0x18, R23.reuse, 0xfe, !PT ;  /* 0x000000180a117812 */ /* 0x140fe400078efe17 */
[----:B------:R-:W-:Y:S02]  /*e0fc0*/  LOP3.LUT R3, R10, 0x1a, R23, 0xfe, !PT ;  /* 0x0000001a0a037812 */ /* 0x000fe400078efe17 */
[C---:B------:R-:W-:Y:S02]  /*e0fd0*/  ISETP.LT.AND P4, PT, R17.reuse, c[0x0][0x17c], !P0 ;  /* 0x00005f0011007a0c */ /* 0x040fe40004781270 */
[C---:B-1----:R-:W-:Y:S01]  /*e0fe0*/  LEA R20, P1, R16.reuse, R0, 0x1 ;  /* 0x0000000010147211 */ /* 0x042fe200078208ff */
[----:B------:R-:W-:Y:S01]  /*e0ff0*/  IMAD R17, R17, c[0x0][0x198], RZ ;  /* 0x0000660011117a24 */ /* 0x000fe200078e02ff */
[C---:B------:R-:W-:Y:S01]  /*e1000*/  ISETP.LT.AND P3, PT, R3.reuse, c[0x0][0x17c], !P0 ;  /* 0x00005f0003007a0c */ /* 0x040fe20004761270 */
[----:B------:R-:W-:Y:S01]  /*e1010*/  IMAD R3, R3, c[0x0][0x198], RZ ;  /* 0x0000660003037a24 */ /* 0x000fe200078e02ff */
[----:B------:R-:W-:-:S02]  /*e1020*/  LEA.HI.X.SX32 R21, R16, R2, 0x1, P1 ;  /* 0x0000000210157211 */ /* 0x000fc400008f0eff */
[----:B------:R-:W-:Y:S02]  /*e1030*/  LOP3.LUT R19, R10, 0x1c, R23, 0xfe, !PT ;  /* 0x0000001c0a137812 */ /* 0x000fe400078efe17 */
[-C--:B------:R-:W-:Y:S01]  /*e1040*/  LEA R18, P5, R17, R0.reuse, 0x1 ;  /* 0x0000000011127211 */ /* 0x080fe200078a08ff */
[----:B------:R0:W-:Y:S01]  /*e1050*/  @P2 STG.E.U16 [R20.64], R14 ;  /* 0x0000000e14002986 */ /* 0x0001e2000c101508 */
[----:B------:R-:W-:Y:S01]  /*e1060*/  LEA R16, P6, R3, R0, 0x1 ;  /* 0x0000000003107211 */ /* 0x000fe200078c08ff */
[C---:B------:R-:W-:Y:S01]  /*e1070*/  IMAD R22, R19.reuse, c[0x0][0x198], RZ ;  /* 0x0000660013167a24 */ /* 0x040fe200078e02ff */
[----:B------:R-:W-:Y:S02]  /*e1080*/  ISETP.LT.AND P1, PT, R19, c[0x0][0x17c], !P0 ;  /* 0x00005f0013007a0c */ /* 0x000fe40004721270 */
[-C--:B------:R-:W-:Y:S02]  /*e1090*/  LEA.HI.X.SX32 R19, R17, R2.reuse, 0x1, P5 ;  /* 0x0000000211137211 */ /* 0x080fe400028f0eff */
[----:B------:R-:W-:-:S02]  /*e10a0*/  LEA.HI.X.SX32 R17, R3, R2, 0x1, P6 ;  /* 0x0000000203117211 */ /* 0x000fc400030f0eff */
[----:B0-----:R-:W-:Y:S01]  /*e10b0*/  LOP3.LUT R21, R10, 0x1e, R23, 0xfe, !PT ;  /* 0x0000001e0a157812 */ /* 0x001fe200078efe17 */
[----:B------:R0:W-:Y:S03]  /*e10c0*/  @P4 STG.E.U16 [R18.64], R28 ;  /* 0x0000001c12004986 */ /* 0x0001e6000c101508 */
[C---:B------:R-:W-:Y:S01]  /*e10d0*/  ISETP.LT.AND P2, PT, R21.reuse, c[0x0][0x17c], !P0 ;  /* 0x00005f0015007a0c */ /* 0x040fe20004741270 */
[----:B------:R-:W-:Y:S01]  /*e10e0*/  IMAD R3, R21, c[0x0][0x198], RZ ;  /* 0x0000660015037a24 */ /* 0x000fe200078e02ff */
[C---:B------:R-:W-:Y:S01]  /*e10f0*/  LEA R20, P5, R22.reuse, R0, 0x1 ;  /* 0x0000000016147211 */ /* 0x040fe200078a08ff */
[----:B------:R1:W-:Y:S03]  /*e1100*/  @P3 STG.E.U16 [R16.64], R25 ;  /* 0x0000001910003986 */ /* 0x0003e6000c101508 */
[----:B------:R-:W-:-:S02]  /*e1110*/  LEA.HI.X.SX32 R21, R22, R2, 0x1, P5 ;  /* 0x0000000216157211 */ /* 0x000fc400028f0eff */
[C-C-:B0-----:R-:W-:Y:S02]  /*e1120*/  LOP3.LUT R19, R10.reuse, 0x20, R23.reuse, 0xfe, !PT ;  /* 0x000000200a137812 */ /* 0x141fe400078efe17 */
[----:B------:R-:W-:Y:S02]  /*e1130*/  LOP3.LUT R18, R10, 0x22, R23, 0xfe, !PT ;  /* 0x000000220a127812 */ /* 0x000fe400078efe17 */
[----:B-1----:R-:W-:Y:S02]  /*e1140*/  LEA R16, P3, R3, R0, 0x1 ;  /* 0x0000000003107211 */ /* 0x002fe400078608ff */
[C---:B------:R-:W-:Y:S01]  /*e1150*/  ISETP.LT.AND P4, PT, R19.reuse, c[0x0][0x17c], !P0 ;  /* 0x00005f0013007a0c */ /* 0x040fe20004781270 */
[----:B------:R-:W-:Y:S01]  /*e1160*/  IMAD R19, R19, c[0x0][0x198], RZ ;  /* 0x0000660013137a24 */ /* 0x000fe200078e02ff */
[----:B------:R-:W-:Y:S01]  /*e1170*/  LEA.HI.X.SX32 R17, R3, R2, 0x1, P3 ;  /* 0x0000000203117211 */ /* 0x000fe200018f0eff */
[C---:B------:R-:W-:Y:S01]  /*e1180*/  IMAD R3, R18.reuse, c[0x0][0x198], RZ ;  /* 0x0000660012037a24 */ /* 0x040fe200078e02ff */
[----:B------:R-:W-:Y:S01]  /*e1190*/  @P1 STG.E.U16 [R20.64], R29 ;  /* 0x0000001d14001986 */ /* 0x000fe2000c101508 */
[----:B------:R-:W-:-:S03]  /*e11a0*/  ISETP.LT.AND P1, PT, R18, c[0x0][0x17c], !P0 ;  /* 0x00005f0012007a0c */ /* 0x000fc60004721270 */
[----:B------:R0:W-:Y:S01]  /*e11b0*/  @P2 STG.E.U16 [R16.64], R15 ;  /* 0x0000000f10002986 */ /* 0x0001e2000c101508 */
[----:B------:R-:W-:Y:S02]  /*e11c0*/  LEA R18, P2, R19, R0, 0x1 ;  /* 0x0000000013127211 */ /* 0x000fe400078408ff */
[----:B------:R-:W-:Y:S02]  /*e11d0*/  PRMT R4, R11, 0x7632, R4 ;  /* 0x000076320b047816 */ /* 0x000fe40000000004 */
[----:B------:R-:W-:Y:S01]  /*e11e0*/  LEA.HI.X.SX32 R19, R19, R2, 0x1, P2 ;  /* 0x0000000213137211 */ /* 0x000fe200010f0eff */
[----:B------:R-:W2:Y:S01]  /*e11f0*/  LDL.LU R11, [R1+0x3978] ;  /* 0x00397800010b7983 */ /* 0x000ea20000300800 */
[----:B0-----:R-:W-:Y:S02]  /*e1200*/  LOP3.LUT R17, R10, 0x24, R23, 0xfe, !PT ;  /* 0x000000240a117812 */ /* 0x001fe400078efe17 */
[----:B------:R-:W-:Y:S02]  /*e1210*/  LEA R16, P3, R3, R0, 0x1 ;  /* 0x0000000003107211 */ /* 0x000fe400078608ff */
[C---:B------:R-:W-:Y:S01]  /*e1220*/  ISETP.LT.AND P2, PT, R17.reuse, c[0x0][0x17c], !P0 ;  /* 0x00005f0011007a0c */ /* 0x040fe20004741270 */
[----:B------:R-:W-:Y:S01]  /*e1230*/  IMAD R20, R17, c[0x0][0x198], RZ ;  /* 0x0000660011147a24 */ /* 0x000fe200078e02ff */
[----:B------:R-:W-:-:S02]  /*e1240*/  LEA.HI.X.SX32 R17, R3, R2, 0x1, P3 ;  /* 0x0000000203117211 */ /* 0x000fc400018f0eff */
[----:B------:R-:W-:Y:S01]  /*e1250*/  PRMT R3, R13, 0x7632, R3 ;  /* 0x000076320d037816 */ /* 0x000fe20000000003 */
[----:B------:R0:W-:Y:S04]  /*e1260*/  @P4 STG.E.U16 [R18.64], R4 ;  /* 0x0000000412004986 */ /* 0x0001e8000c101508 */
[----:B------:R1:W-:Y:S04]  /*e1270*/  @P1 STG.E.U16 [R16.64], R3 ;  /* 0x0000000310001986 */ /* 0x0003e8000c101508 */
[----:B------:R-:W3:Y:S01]  /*e1280*/  LDL.LU R13, [R1+0x3974] ;  /* 0x00397400010d7983 */ /* 0x000ee20000300800 */
[----:B0-----:R-:W-:-:S02]  /*e1290*/  LEA R18, P3, R20, R0, 0x1 ;  /* 0x0000000014127211 */ /* 0x001fc400078608ff */
[C-C-:B-1----:R-:W-:Y:S02]  /*e12a0*/  LOP3.LUT R3, R10.reuse, 0x26, R23.reuse, 0xfe, !PT ;  /* 0x000000260a037812 */ /* 0x142fe400078efe17 */
[--C-:B------:R-:W-:Y:S02]  /*e12b0*/  LOP3.LUT R16, R10, 0x28, R23.reuse, 0xfe, !PT ;  /* 0x000000280a107812 */ /* 0x100fe400078efe17 */
[----:B------:R-:W-:Y:S01]  /*e12c0*/  PRMT R4, R9, 0x7632, R4 ;  /* 0x0000763209047816 */ /* 0x000fe20000000004 */
[C---:B------:R-:W-:Y:S01]  /*e12d0*/  IMAD R17, R3.reuse, c[0x0][0x198], RZ ;  /* 0x0000660003117a24 */ /* 0x040fe200078e02ff */
[----:B------:R-:W-:Y:S01]  /*e12e0*/  LEA.HI.X.SX32 R19, R20, R2, 0x1, P3 ;  /* 0x0000000214137211 */ /* 0x000fe200018f0eff */
[----:B------:R-:W4:Y:S01]  /*e12f0*/  LDL.LU R9, [R1+0x3970] ;  /* 0x0039700001097983 */ /* 0x000f220000300800 */
[----:B------:R-:W-:Y:S01]  /*e1300*/  ISETP.LT.AND P4, PT, R3, c[0x0][0x17c], !P0 ;  /* 0x00005f0003007a0c */ /* 0x000fe20004781270 */
[C---:B------:R-:W-:Y:S01]  /*e1310*/  IMAD R3, R16.reuse, c[0x0][0x198], RZ ;  /* 0x0000660010037a24 */ /* 0x040fe200078e02ff */
[----:B------:R-:W-:Y:S01]  /*e1320*/  ISETP.LT.AND P1, PT, R16, c[0x0][0x17c], !P0 ;  /* 0x00005f0010007a0c */ /* 0x000fe20004721270 */
[----:B------:R0:W-:Y:S01]  /*e1330*/  @P2 STG.E.U16 [R18.64], R4 ;  /* 0x0000000412002986 */ /* 0x0001e2000c101508 */
[----:B------:R-:W-:-:S02]  /*e1340*/  LOP3.LUT R20, R10, 0x2a, R23, 0xfe, !PT ;  /* 0x0000002a0a147812 */ /* 0x000fc400078efe17 */
[-C--:B------:R-:W-:Y:S02]  /*e1350*/  LEA R16, P3, R3, R0.reuse, 0x1 ;  /* 0x0000000003107211 */ /* 0x080fe400078608ff */
[C---:B0-----:R-:W-:Y:S02]  /*e1360*/  LEA R18, P2, R17.reuse, R0, 0x1 ;  /* 0x0000000011127211 */ /* 0x041fe400078408ff */
[----:B------:R-:W-:Y:S02]  /*e1370*/  PRMT R4, R8, 0x7632, R4 ;  /* 0x0000763208047816 */ /* 0x000fe40000000004 */
[-C--:B------:R-:W-:Y:S01]  /*e1380*/  LEA.HI.X.SX32 R19, R17, R2.reuse, 0x1, P2 ;  /* 0x0000000211137211 */ /* 0x080fe200010f0eff */
[C---:B------:R-:W-:Y:S01]  /*e1390*/  IMAD R8, R20.reuse, c[0x0][0x198], RZ ;  /* 0x0000660014087a24 */ /* 0x040fe200078e02ff */
[----:B------:R-:W-:Y:S02]  /*e13a0*/  LEA.HI.X.SX32 R17, R3, R2, 0x1, P3 ;  /* 0x0000000203117211 */ /* 0x000fe400018f0eff */
[----:B------:R-:W-:Y:S01]  /*e13b0*/  PRMT R3, R7, 0x7632, R3 ;  /* 0x0000763207037816 */ /* 0x000fe20000000003 */
[----:B------:R0:W-:Y:S01]  /*e13c0*/  @P4 STG.E.U16 [R18.64], R4 ;  /* 0x0000000412004986 */ /* 0x0001e2000c101508 */
[----:B------:R-:W-:-:S03]  /*e13d0*/  ISETP.LT.AND P2, PT, R20, c[0x0][0x17c], !P0 ;  /* 0x00005f0014007a0c */ /* 0x000fc60004741270 */
[----:B------:R1:W-:Y:S04]  /*e13e0*/  @P1 STG.E.U16 [R16.64], R3 ;  /* 0x0000000310001986 */ /* 0x0003e8000c101508 */
[----:B------:R-:W5:Y:S01]  /*e13f0*/  LDL.LU R7, [R1+0x396c] ;  /* 0x00396c0001077983 */ /* 0x000f620000300800 */
[----:B0-----:R-:W-:Y:S02]  /*e1400*/  LEA R18, P3, R8, R0, 0x1 ;  /* 0x0000000008127211 */ /* 0x001fe400078608ff */
[C-C-:B-1----:R-:W-:Y:S02]  /*e1410*/  LOP3.LUT R3, R10.reuse, 0x2c, R23.reuse, 0xfe, !PT ;  /* 0x0000002c0a037812 */ /* 0x142fe400078efe17 */
[----:B------:R-:W-:Y:S02]  /*e1420*/  LOP3.LUT R16, R10, 0x2e, R23, 0xfe, !PT ;  /* 0x0000002e0a107812 */ /* 0x000fe400078efe17 */
[----:B------:R-:W-:-:S02]  /*e1430*/  LEA.HI.X.SX32 R19, R8, R2, 0x1, P3 ;  /* 0x0000000208137211 */ /* 0x000fc400018f0eff */
[C---:B------:R-:W-:Y:S01]  /*e1440*/  ISETP.LT.AND P3, PT, R3.reuse, c[0x0][0x17c], !P0 ;  /* 0x00005f0003007a0c */ /* 0x040fe20004761270 */
[----:B------:R-:W-:Y:S01]  /*e1450*/  IMAD R3, R3, c[0x0][0x198], RZ ;  /* 0x0000660003037a24 */ /* 0x000fe200078e02ff */
[----:B------:R-:W-:Y:S01]  /*e1460*/  PRMT R4, R26, 0x7632, R4 ;  /* 0x000076321a047816 */ /* 0x000fe20000000004 */
[C---:B------:R-:W-:Y:S01]  /*e1470*/  IMAD R8, R16.reuse, c[0x0][0x198], RZ ;  /* 0x0000660010087a24 */ /* 0x040fe200078e02ff */
[----:B------:R-:W-:Y:S01]  /*e1480*/  ISETP.LT.AND P4, PT, R16, c[0x0][0x17c], !P0 ;  /* 0x00005f0010007a0c */ /* 0x000fe20004781270 */
[----:B------:R-:W2:Y:S01]  /*e1490*/  LDL.LU R26, [R1+0x3968] ;  /* 0x00396800011a7983 */ /* 0x000ea20000300800 */
[C---:B------:R-:W-:Y:S02]  /*e14a0*/  LEA R16, P1, R3.reuse, R0, 0x1 ;  /* 0x0000000003107211 */ /* 0x040fe400078208ff */
[----:B------:R-:W-:Y:S01]  /*e14b0*/  PRMT R12, R4, 0x7632, R12 ;  /* 0x00007632040c7816 */ /* 0x000fe2000000000c */
[----:B------:R0:W-:Y:S01]  /*e14c0*/  @P2 STG.E.U16 [R18.64], R4 ;  /* 0x0000000412002986 */ /* 0x0001e2000c101508 */
[----:B------:R-:W-:-:S02]  /*e14d0*/  LEA.HI.X.SX32 R17, R3, R2, 0x1, P1 ;  /* 0x0000000203117211 */ /* 0x000fc400008f0eff */
[----:B------:R-:W-:Y:S02]  /*e14e0*/  PRMT R20, R12, 0x7632, R20 ;  /* 0x000076320c147816 */ /* 0x000fe40000000014 */
[----:B0-----:R-:W-:Y:S02]  /*e14f0*/  LEA R18, P2, R8, R0, 0x1 ;  /* 0x0000000008127211 */ /* 0x001fe400078408ff */
[----:B------:R-:W-:Y:S02]  /*e1500*/  LOP3.LUT R4, R10, 0x30, R23, 0xfe, !PT ;  /* 0x000000300a047812 */ /* 0x000fe400078efe17 */
[----:B------:R-:W-:-:S03]  /*e1510*/  LEA.HI.X.SX32 R19, R8, R2, 0x1, P2 ;  /* 0x0000000208137211 */ /* 0x000fc600010f0eff */
[----:B------:R-:W-:Y:S01]  /*e1520*/  IMAD R3, R4, c[0x0][0x198], RZ ;  /* 0x0000660004037a24 */ /* 0x000fe200078e02ff */
[----:B------:R0:W-:Y:S04]  /*e1530*/  @P3 STG.E.U16 [R16.64], R12 ;  /* 0x0000000c10003986 */ /* 0x0001e8000c101508 */
[----:B------:R1:W-:Y:S01]  /*e1540*/  @P4 STG.E.U16 [R18.64], R20 ;  /* 0x0000001412004986 */ /* 0x0003e2000c101508 */
[C---:B0-----:R-:W-:Y:S02]  /*e1550*/  LEA R16, P1, R3.reuse, R0, 0x1 ;  /* 0x0000000003107211 */ /* 0x041fe400078208ff */
[----:B-1----:R-:W-:Y:S02]  /*e1560*/  LOP3.LUT R18, R10, 0x34, R23, 0xfe, !PT ;  /* 0x000000340a127812 */ /* 0x002fe400078efe17 */
[----:B------:R-:W-:-:S03]  /*e1570*/  LEA.HI.X.SX32 R17, R3, R2, 0x1, P1 ;  /* 0x0000000203117211 */ /* 0x000fc600008f0eff */
[C---:B------:R-:W-:Y:S01]  /*e1580*/  IMAD R3, R18.reuse, c[0x0][0x198], RZ ;  /* 0x0000660012037a24 */ /* 0x040fe200078e02ff */
[----:B------:R-:W-:Y:S02]  /*e1590*/  ISETP.LT.AND P1, PT, R18, c[0x0][0x17c], !P0 ;  /* 0x00005f0012007a0c */ /* 0x000fe40004721270 */
[----:B------:R-:W-:Y:S02]  /*e15a0*/  ISETP.LT.AND P5, PT, R4, c[0x0][0x17c], !P0 ;  /* 0x00005f0004007a0c */ /* 0x000fe400047a1270 */
[C---:B------:R-:W-:Y:S02]  /*e15b0*/  LEA R18, P4, R3.reuse, R0, 0x1 ;  /* 0x0000000003127211 */ /* 0x040fe400078808ff */
[----:B------:R-:W-:Y:S02]  /*e15c0*/  LOP3.LUT R8, R10, 0x32, R23, 0xfe, !PT ;  /* 0x000000320a087812 */ /* 0x000fe400078efe17 */
[----:B------:R-:W-:Y:S02]  /*e15d0*/  LEA.HI.X.SX32 R19, R3, R2, 0x1, P4 ;  /* 0x0000000203137211 */ /* 0x000fe400020f0eff */
[----:B------:R-:W-:-:S02]  /*e15e0*/  PRMT R3, R14, 0x7632, R3 ;  /* 0x000076320e037816 */ /* 0x000fc40000000003 */
[----:B------:R-:W0:Y:S01]  /*e15f0*/  S2R R14, SR_TID.X ;  /* 0x00000000000e7919 */ /* 0x000e220000002100 */
[----:B------:R-:W-:Y:S02]  /*e1600*/  PRMT R12, R5, 0x7632, R12 ;  /* 0x00007632050c7816 */ /* 0x000fe4000000000c */
[C---:B------:R-:W-:Y:S01]  /*e1610*/  ISETP.LT.AND P2, PT, R8.reuse, c[0x0][0x17c], !P0 ;  /* 0x00005f0008007a0c */ /* 0x040fe20004741270 */
[----:B------:R-:W-:Y:S01]  /*e1620*/  IMAD R8, R8, c[0x0][0x198], RZ ;  /* 0x0000660008087a24 */ /* 0x000fe200078e02ff */
[----:B------:R-:W-:Y:S01]  /*e1630*/  LOP3.LUT R4, R10, 0x36, R23, 0xfe, !PT ;  /* 0x000000360a047812 */ /* 0x000fe200078efe17 */
[----:B------:R1:W-:Y:S03]  /*e1640*/  @P5 STG.E.U16 [R16.64], R12 ;  /* 0x0000000c10005986 */ /* 0x0003e6000c101508 */
[C---:B------:R-:W-:Y:S01]  /*e1650*/  ISETP.LT.AND P5, PT, R4.reuse, c[0x0][0x17c], !P0 ;  /* 0x00005f0004007a0c */ /* 0x040fe200047a1270 */
[----:B------:R-:W-:Y:S01]  /*e1660*/  IMAD R4, R4, c[0x0][0x198], RZ ;  /* 0x0000660004047a24 */ /* 0x000fe200078e02ff */
[----:B------:R-:W2:Y:S01]  /*e1670*/  LDL.LU R5, [R1+0x3964] ;  /* 0x0039640001057983 */ /* 0x000ea20000300800 */
[----:B-1----:R-:W-:-:S04]  /*e1680*/  LEA R16, P3, R8, R0, 0x1 ;  /* 0x0000000008107211 */ /* 0x002fc800078608ff */
[----:B------:R-:W-:Y:S02]  /*e1690*/  LEA.HI.X.SX32 R17, R8, R2, 0x1, P3 ;  /* 0x0000000208117211 */ /* 0x000fe400018f0eff */
[----:B------:R-:W-:Y:S02]  /*e16a0*/  LEA R20, P3, R4, R0, 0x1 ;  /* 0x0000000004147211 */ /* 0x000fe400078608ff */
[----:B------:R-:W-:Y:S02]  /*e16b0*/  PRMT R8, R24, 0x7632, R8 ;  /* 0x0000763218087816 */ /* 0x000fe40000000008 */
[----:B------:R-:W-:Y:S01]  /*e16c0*/  PRMT R12, R27, 0x7632, R12 ;  /* 0x000076321b0c7816 */ /* 0x000fe2000000000c */
[----:B------:R-:W2:Y:S01]  /*e16d0*/  LDL.LU R24, [R1+0x3960] ;  /* 0x0039600001187983 */ /* 0x000ea20000300800 */
[----:B------:R-:W-:-:S03]  /*e16e0*/  LEA.HI.X.SX32 R21, R4, R2, 0x1, P3 ;  /* 0x0000000204157211 */ /* 0x000fc600018f0eff */
[----:B------:R-:W-:Y:S04]  /*e16f0*/  @P2 STG.E.U16 [R16.64], R8 ;  /* 0x0000000810002986 */ /* 0x000fe8000c101508 */
[----:B------:R-:W-:Y:S04]  /*e1700*/  @P1 STG.E.U16 [R18.64], R12 ;  /* 0x0000000c12001986 */ /* 0x000fe8000c101508 */
[----:B------:R0:W-:Y:S01]  /*e1710*/  @P5 STG.E.U16 [R20.64], R3 ;  /* 0x0000000314005986 */ /* 0x0001e2000c101508 */
[----:B------:R-:W-:-:S03]  /*e1720*/  LOP3.LUT R4, R10, 0x38, R23, 0xfe, !PT ;  /* 0x000000380a047812 */ /* 0x000fc600078efe17 */
[----:B------:R-:W2:Y:S01]  /*e1730*/  LDL.LU R27, [R1+0x395c] ;  /* 0x00395c00011b7983 */ /* 0x000ea20000300800 */
[----:B0-----:R-:W-:-:S04]  /*e1740*/  SHF.R.U32.HI R21, RZ, 0x6, R14 ;  /* 0x00000006ff157819 */ /* 0x001fc8000001160e */
[----:B------:R-:W-:-:S04]  /*e1750*/  SGXT.U32 R21, R21, 0x1 ;  /* 0x000000011515781a */ /* 0x000fc80000000000 */
[----:B------:R-:W-:Y:S01]  /*e1760*/  LOP3.LUT R12, R10, 0x3a, R21, 0xfe, !PT ;  /* 0x0000003a0a0c7812 */ /* 0x000fe200078efe15 */
[C---:B------:R-:W-:Y:S01]  /*e1770*/  IMAD R3, R4.reuse, c[0x0][0x198], RZ ;  /* 0x0000660004037a24 */ /* 0x040fe200078e02ff */
[----:B------:R-:W-:Y:S02]  /*e1780*/  ISETP.LT.AND P5, PT, R4, c[0x0][0x17c], !P0 ;  /* 0x00005f0004007a0c */ /* 0x000fe400047a1270 */
[----:B------:R-:W-:Y:S01]  /*e1790*/  PRMT R8, R28, 0x7632, R8 ;  /* 0x000076321c087816 */ /* 0x000fe20000000008 */
[C---:B------:R-:W-:Y:S01]  /*e17a0*/  IMAD R4, R12.reuse, c[0x0][0x198], RZ ;  /* 0x000066000c047a24 */ /* 0x040fe200078e02ff */
[----:B------:R-:W-:Y:S01]  /*e17b0*/  ISETP.LT.AND P3, PT, R12, c[0x0][0x17c], !P0 ;  /* 0x00005f000c007a0c */ /* 0x000fe20004761270 */
[----:B------:R-:W2:Y:S01]  /*e17c0*/  LDL.LU R28, [R1+0x3958] ;  /* 0x00395800011c7983 */ /* 0x000ea20000300800 */
[----:B------:R-:W-:-:S03]  /*e17d0*/  PRMT R12, R25, 0x7632, R12 ;  /* 0x00007632190c7816 */ /* 0x000fc6000000000c */
[----:B------:R-:W2:Y:S04]  /*e17e0*/  LDL.LU R25, [R1+0x3954] ;  /* 0x0039540001197983 */ /* 0x000ea80000300800 */
[----:B------:R-:W2:Y:S04]  /*e17f0*/  LDL.LU R14, [R1+0x1a4] ;  /* 0x0001a400010e7983 */ /* 0x000ea80000300800 */
[----:B------:R-:W3:Y:S04]  /*e1800*/  LDL.LU R22, [R1+0x74] ;  /* 0x0000740001167983 */ /* 0x000ee80000300800 */
[----:B------:R-:W4:Y:S01]  /*e1810*/  LDL.LU R23, [R1+0x4] ;  /* 0x0000040001177983 */ /* 0x000f220000300800 */
[----:B------:R-:W-:-:S02]  /*e1820*/  LOP3.LUT R17, R10, 0x3c, R21, 0xfe, !PT ;  /* 0x0000003c0a117812 */ /* 0x000fc400078efe15 */
[CC--:B------:R-:W-:Y:S02]  /*e1830*/  LEA R18, P1, R3.reuse, R0.reuse, 0x1 ;  /* 0x0000000003127211 */ /* 0x0c0fe400078208ff */
[C---:B------:R-:W-:Y:S02]  /*e1840*/  LEA R16, P4, R4.reuse, R0, 0x1 ;  /* 0x0000000004107211 */ /* 0x040fe400078808ff */
[-C--:B------:R-:W-:Y:S01]  /*e1850*/  LEA.HI.X.SX32 R19, R3, R2.reuse, 0x1, P1 ;  /* 0x0000000203137211 */ /* 0x080fe200008f0eff */
[C---:B------:R-:W-:Y:S01]  /*e1860*/  IMAD R3, R17.reuse, c[0x0][0x198], RZ ;  /* 0x0000660011037a24 */ /* 0x040fe200078e02ff */
[----:B------:R-:W-:Y:S02]  /*e1870*/  ISETP.LT.AND P2, PT, R17, c[0x0][0x17c], !P0 ;  /* 0x00005f0011007a0c */ /* 0x000fe40004741270 */
[----:B------:R-:W-:Y:S01]  /*e1880*/  LEA.HI.X.SX32 R17, R4, R2, 0x1, P4 ;  /* 0x0000000204117211 */ /* 0x000fe200020f0eff */
[----:B------:R0:W-:Y:S04]  /*e1890*/  @P5 STG.E.U16 [R18.64], R8 ;  /* 0x0000000812005986 */ /* 0x0001e8000c101508 */
[----:B------:R1:W-:Y:S01]  /*e18a0*/  @P3 STG.E.U16 [R16.64], R12 ;  /* 0x0000000c10003986 */ /* 0x0003e2000c101508 */
[----:B0-----:R-:W-:-:S04]  /*e18b0*/  LEA R18, P4, R3, R0, 0x1 ;  /* 0x0000000003127211 */ /* 0x001fc800078808ff */
[----:B------:R-:W-:Y:S02]  /*e18c0*/  LEA.HI.X.SX32 R19, R3, R2, 0x1, P4 ;  /* 0x0000000203137211 */ /* 0x000fe400020f0eff */
[----:B-1----:R-:W-:Y:S02]  /*e18d0*/  PRMT R12, R29, 0x7632, R12 ;  /* 0x000076321d0c7816 */ /* 0x002fe4000000000c */
[----:B------:R-:W5:Y:S01]  /*e18e0*/  LDL.LU R29, [R1+0x3950] ;  /* 0x00395000011d7983 */ /* 0x000f620000300800 */
[----:B------:R-:W-:-:S03]  /*e18f0*/  PRMT R3, R15, 0x7632, R3 ;  /* 0x000076320f037816 */ /* 0x000fc60000000003 */
[----:B------:R-:W5:Y:S01]  /*e1900*/  LDL.LU R15, [R1+0x1b4] ;  /* 0x0001b400010f7983 */ /* 0x000f620000300800 */
[----:B------:R-:W-:-:S04]  /*e1910*/  LOP3.LUT R20, R10, 0x3e, R21, 0xfe, !PT ;  /* 0x0000003e0a147812 */ /* 0x000fc800078efe15 */
[C---:B------:R-:W-:Y:S01]  /*e1920*/  ISETP.LT.AND P1, PT, R20.reuse, c[0x0][0x17c], !P0 ;  /* 0x00005f0014007a0c */ /* 0x040fe20004721270 */
[----:B------:R-:W-:Y:S01]  /*e1930*/  IMAD R4, R20, c[0x0][0x198], RZ ;  /* 0x0000660014047a24 */ /* 0x000fe200078e02ff */
[----:B------:R-:W-:Y:S01]  /*e1940*/  LOP3.LUT R8, R10, 0x40, R21, 0xfe, !PT ;  /* 0x000000400a087812 */ /* 0x000fe200078efe15 */
[----:B------:R0:W-:Y:S03]  /*e1950*/  @P2 STG.E.U16 [R18.64], R12 ;  /* 0x0000000c12002986 */ /* 0x0001e6000c101508 */
[----:B------:R-:W-:-:S04]  /*e1960*/  LEA R16, P3, R4, R0, 0x1 ;  /* 0x0000000004107211 */ /* 0x000fc800078608ff */
[----:B------:R-:W-:Y:S01]  /*e1970*/  LEA.HI.X.SX32 R17, R4, R2, 0x1, P3 ;  /* 0x0000000204117211 */ /* 0x000fe200018f0eff */
[----:B------:R-:W-:Y:S01]  /*e1980*/  IMAD R4, R8, c[0x0][0x198], RZ ;  /* 0x0000660008047a24 */ /* 0x000fe200078e02ff */
[----:B0-----:R-:W-:-:S03]  /*e1990*/  LOP3.LUT R12, R10, 0x42, R21, 0xfe, !PT ;  /* 0x000000420a0c7812 */ /* 0x001fc600078efe15 */
[----:B------:R0:W-:Y:S01]  /*e19a0*/  @P1 STG.E.U16 [R16.64], R3 ;  /* 0x0000000310001986 */ /* 0x0001e2000c101508 */
[----:B------:R-:W-:Y:S02]  /*e19b0*/  ISETP.LT.AND P2, PT, R8, c[0x0][0x17c], !P0 ;  /* 0x00005f0008007a0c */ /* 0x000fe40004741270 */
[C---:B------:R-:W-:Y:S01]  /*e19c0*/  ISETP.LT.AND P3, PT, R12.reuse, c[0x0][0x17c], !P0 ;  /* 0x00005f000c007a0c */ /* 0x040fe20004761270 */
[----:B------:R-:W-:Y:S01]  /*e19d0*/  IMAD R8, R12, c[0x0][0x198], RZ ;  /* 0x000066000c087a24 */ /* 0x000fe200078e02ff */
[--C-:B------:R-:W-:Y:S02]  /*e19e0*/  LOP3.LUT R12, R10, 0x46, R21.reuse, 0xfe, !PT ;  /* 0x000000460a0c7812 */ /* 0x100fe400078efe15 */
[----:B------:R-:W-:Y:S02]  /*e19f0*/  LEA R20, P1, R4, R0, 0x1 ;  /* 0x0000000004147211 */ /* 0x000fe400078208ff */
[----:B0-----:R-:W-:Y:S02]  /*e1a00*/  LOP3.LUT R3, R10, 0x44, R21, 0xfe, !PT ;  /* 0x000000440a037812 */ /* 0x001fe400078efe15 */
[----:B------:R-:W-:Y:S01]  /*e1a10*/  LEA.HI.X.SX32 R21, R4, R2, 0x1, P1 ;  /* 0x0000000204157211 */ /* 0x000fe200008f0eff */
[C---:B------:R-:W-:Y:S01]  /*e1a20*/  IMAD R4, R12.reuse, c[0x0][0x198], RZ ;  /* 0x000066000c047a24 */ /* 0x040fe200078e02ff */
[----:B------:R-:W-:-:S02]  /*e1a30*/  ISETP.LT.AND P1, PT, R12, c[0x0][0x17c], !P0 ;  /* 0x00005f000c007a0c */ /* 0x000fc40004721270 */
[----:B------:R-:W0:Y:S01]  /*e1a40*/  S2R R12, SR_TID.X ;  /* 0x00000000000c7919 */ /* 0x000e220000002100 */
[C---:B------:R-:W-:Y:S01]  /*e1a50*/  ISETP.LT.AND P4, PT, R3.reuse, c[0x0][0x17c], !P0 ;  /* 0x00005f0003007a0c */ /* 0x040fe20004781270 */
[----:B------:R-:W-:Y:S01]  /*e1a60*/  IMAD R3, R3, c[0x0][0x198], RZ ;  /* 0x0000660003037a24 */ /* 0x000fe200078e02ff */
[----:B------:R-:W-:-:S04]  /*e1a70*/  LEA R18, P5, R8, R0, 0x1 ;  /* 0x0000000008127211 */ /* 0x000fc800078a08ff */
[----:B------:R-:W-:-:S04]  /*e1a80*/  LEA R16, P6, R3, R0, 0x1 ;  /* 0x0000000003107211 */ /* 0x000fc800078c08ff */
[-C--:B------:R-:W-:Y:S02]  /*e1a90*/  LEA.HI.X.SX32 R17, R3, R2.reuse, 0x1, P6 ;  /* 0x0000000203117211 */ /* 0x080fe400030f0eff */
[----:B------:R-:W-:Y:S02]  /*e1aa0*/  LEA.HI.X.SX32 R19, R8, R2, 0x1, P5 ;  /* 0x0000000208137211 */ /* 0x000fe400028f0eff */
[----:B0-----:R-:W-:-:S04]  /*e1ab0*/  SHF.R.U32.HI R12, RZ, 0x6, R12 ;  /* 0x00000006ff0c7819 */ /* 0x001fc8000001160c */
[----:B------:R-:W-:-:S04]  /*e1ac0*/  SGXT.U32 R12, R12, 0x1 ;  /* 0x000000010c0c781a */ /* 0x000fc80000000000 */
[C-C-:B------:R-:W-:Y:S02]  /*e1ad0*/  LOP3.LUT R3, R10.reuse, 0x48, R12.reuse, 0xfe, !PT ;  /* 0x000000480a037812 */ /* 0x140fe400078efe0c */
[----:B------:R-:W-:Y:S01]  /*e1ae0*/  LOP3.LUT R8, R10, 0x4a, R12, 0xfe, !PT ;  /* 0x0000004a0a087812 */ /* 0x000fe200078efe0c */
[----:B--2---:R0:W-:Y:S04]  /*e1af0*/  @P2 STG.E.U16 [R20.64], R14 ;  /* 0x0000000e14002986 */ /* 0x0041e8000c101508 */
[----:B---3--:R-:W-:Y:S01]  /*e1b00*/  @P3 STG.E.U16 [R18.64], R22 ;  /* 0x0000001612003986 */ /* 0x008fe2000c101508 */
[----:B0-----:R-:W-:-:S04]  /*e1b10*/  LEA R20, P2, R4, R0, 0x1 ;  /* 0x0000000004147211 */ /* 0x001fc800078408ff */
[----:B------:R-:W-:Y:S01]  /*e1b20*/  LEA.HI.X.SX32 R21, R4, R2, 0x1, P2 ;  /* 0x0000000204157211 */ /* 0x000fe200010f0eff */
[C---:B------:R-:W-:Y:S01]  /*e1b30*/  IMAD R4, R3.reuse, c[0x0][0x198], RZ ;  /* 0x0000660003047a24 */ /* 0x040fe200078e02ff */
[----:B----4-:R-:W-:Y:S01]  /*e1b40*/  @P4 STG.E.U16 [R16.64], R23 ;  /* 0x0000001710004986 */ /* 0x010fe2000c101508 */
[----:B------:R-:W-:Y:S02]  /*e1b50*/  ISETP.LT.AND P2, PT, R3, c[0x0][0x17c], !P0 ;  /* 0x00005f0003007a0c */ /* 0x000fe40004741270 */
[C-C-:B------:R-:W-:Y:S01]  /*e1b60*/  LOP3.LUT R3, R10.reuse, 0x4c, R12.reuse, 0xfe, !PT ;  /* 0x0000004c0a037812 */ /* 0x140fe200078efe0c */
[----:B------:R0:W-:Y:S01]  /*e1b70*/  @P1 STG.E.U16 [R20.64], R9 ;  /* 0x0000000914001986 */ /* 0x0001e2000c101508 */
[----:B------:R-:W-:Y:S02]  /*e1b80*/  LOP3.LUT R12, R10, 0x4e, R12, 0xfe, !PT ;  /* 0x0000004e0a0c7812 */ /* 0x000fe400078efe0c */
[----:B0-----:R-:W-:-:S04]  /*e1b90*/  LEA R20, P1, R4, R0, 0x1 ;  /* 0x0000000004147211 */ /* 0x001fc800078208ff */
[----:B------:R-:W-:Y:S01]  /*e1ba0*/  LEA.HI.X.SX32 R21, R4, R2, 0x1, P1 ;  /* 0x0000000204157211 */ /* 0x000fe200008f0eff */
[C---:B------:R-:W-:Y:S01]  /*e1bb0*/  IMAD R4, R12.reuse, c[0x0][0x198], RZ ;  /* 0x000066000c047a24 */ /* 0x040fe200078e02ff */
[----:B------:R-:W-:Y:S02]  /*e1bc0*/  ISETP.LT.AND P1, PT, R12, c[0x0][0x17c], !P0 ;  /* 0x00005f000c007a0c */ /* 0x000fe40004721270 */
[----:B------:R-:W0:Y:S01]  /*e1bd0*/  S2R R12, SR_TID.X ;  /* 0x00000000000c7919 */ /* 0x000e220000002100 */
[C---:B------:R-:W-:Y:S01]  /*e1be0*/  ISETP.LT.AND P4, PT, R3.reuse, c[0x0][0x17c], !P0 ;  /* 0x00005f0003007a0c */ /* 0x040fe20004781270 */
[----:B------:R-:W-:Y:S01]  /*e1bf0*/  IMAD R3, R3, c[0x0][0x198], RZ ;  /* 0x0000660003037a24 */ /* 0x000fe200078e02ff */
[C---:B------:R-:W-:Y:S01]  /*e1c00*/  ISETP.LT.AND P3, PT, R8.reuse, c[0x0][0x17c], !P0 ;  /* 0x00005f0008007a0c */ /* 0x040fe20004761270 */
[----:B------:R-:W-:-:S03]  /*e1c10*/  IMAD R8, R8, c[0x0][0x198], RZ ;  /* 0x0000660008087a24 */ /* 0x000fc600078e02ff */
[CC--:B------:R-:W-:Y:S01]  /*e1c20*/  LEA R16, P6, R3.reuse, R0.reuse, 0x1 ;  /* 0x0000000003107211 */ /* 0x0c0fe200078c08ff */
[----:B-----5:R1:W-:Y:S01]  /*e1c30*/  @P2 STG.E.U16 [R20.64], R15 ;  /* 0x0000000f14002986 */ /* 0x0203e2000c101508 */
[C---:B------:R-:W-:Y:S02]  /*e1c40*/  LEA R18, P5, R8.reuse, R0, 0x1 ;  /* 0x0000000008127211 */ /* 0x040fe400078a08ff */
[-C--:B------:R-:W-:Y:S02]  /*e1c50*/  LEA.HI.X.SX32 R17, R3, R2.reuse, 0x1, P6 ;  /* 0x0000000203117211 */ /* 0x080fe400030f0eff */
[----:B------:R-:W-:Y:S02]  /*e1c60*/  LEA.HI.X.SX32 R19, R8, R2, 0x1, P5 ;  /* 0x0000000208137211 */ /* 0x000fe400028f0eff */
[----:B0-----:R-:W-:-:S04]  /*e1c70*/  SHF.R.U32.HI R12, RZ, 0x6, R12 ;  /* 0x00000006ff0c7819 */ /* 0x001fc8000001160c */
[----:B------:R-:W-:Y:S02]  /*e1c80*/  SGXT.U32 R12, R12, 0x1 ;  /* 0x000000010c0c781a */ /* 0x000fe40000000000 */
[----:B-1----:R-:W-:Y:S02]  /*e1c90*/  LEA R20, P2, R4, R0, 0x1 ;  /* 0x0000000004147211 */ /* 0x002fe400078408ff */
[--C-:B------:R-:W-:Y:S02]  /*e1ca0*/  LOP3.LUT R3, R10, 0x50, R12.reuse, 0xfe, !PT ;  /* 0x000000500a037812 */ /* 0x100fe400078efe0c */
[----:B------:R-:W-:Y:S01]  /*e1cb0*/  LEA.HI.X.SX32 R21, R4, R2, 0x1, P2 ;  /* 0x0000000204157211 */ /* 0x000fe200010f0eff */
[----:B------:R-:W-:Y:S02]  /*e1cc0*/  @P3 STG.E.U16 [R18.64], R28 ;  /* 0x0000001c12003986 */ /* 0x000fe4000c101508 */
[C---:B------:R-:W-:Y:S01]  /*e1cd0*/  IMAD R4, R3.reuse, c[0x0][0x198], RZ ;  /* 0x0000660003047a24 */ /* 0x040fe200078e02ff */
[----:B------:R-:W-:Y:S01]  /*e1ce0*/  ISETP.LT.AND P2, PT, R3, c[0x0][0x17c], !P0 ;  /* 0x00005f0003007a0c */ /* 0x000fe20004741270 */
[----:B------:R-:W-:Y:S01]  /*e1cf0*/  @P4 STG.E.U16 [R16.64], R5 ;  /* 0x0000000510004986 */ /* 0x000fe2000c101508 */
[----:B------:R-:W-:-:S02]  /*e1d00*/  LOP3.LUT R8, R10, 0x52, R12, 0xfe, !PT ;  /* 0x000000520a087812 */ /* 0x000fc400078efe0c */
        /* <DEDUP_REMOVED lines=9> */
[----:B------:R-:W-:-:S05]  /*e1da0*/  IMAD R3, R3, c[0x0][0x198], RZ ;  /* 0x0000660003037a24 */ /* 0x000fca00078e02ff */
[----:B------:R-:W-:-:S04]  /*e1db0*/  LEA R16, P6, R3, R0, 0x1 ;  /* 0x0000000003107211 */ /* 0x000fc800078c08ff */
[----:B------:R-:W-:Y:S02]  /*e1dc0*/  LEA.HI.X.SX32 R17, R3, R2, 0x1, P6 ;  /* 0x0000000203117211 */ /* 0x000fe400030f0eff */
[----:B0-----:R-:W-:-:S04]  /*e1dd0*/  SHF.R.U32.HI R12, RZ, 0x6, R12 ;  /* 0x00000006ff0c7819 */ /* 0x001fc8000001160c */
[----:B------:R-:W-:-:S04]  /*e1de0*/  SGXT.U32 R12, R12, 0x1 ;  /* 0x000000010c0c781a */ /* 0x000fc80000000000 */
[----:B------:R-:W-:Y:S02]  /*e1df0*/  LOP3.LUT R3, R10, 0x58, R12, 0xfe, !PT ;  /* 0x000000580a037812 */ /* 0x000fe400078efe0c */
[----:B------:R-:W0:Y:S01]  /*e1e00*/  S2R R12, SR_TID.X ;  /* 0x00000000000c7919 */ /* 0x000e220000002100 */
[C---:B------:R-:W-:Y:S01]  /*e1e10*/  ISETP.LT.AND P1, PT, R8.reuse, c[0x0][0x17c], !P0 ;  /* 0x00005f0008007a0c */ /* 0x040fe20004721270 */
[----:B------:R-:W-:Y:S02]  /*e1e20*/  IMAD R8, R8, c[0x0][0x198], RZ ;  /* 0x0000660008087a24 */ /* 0x000fe400078e02ff */
[----:B------:R1:W-:Y:S03]  /*e1e30*/  @P2 STG.E.U16 [R20.64], R29 ;  /* 0x0000001d14002986 */ /* 0x0003e6000c101508 */
[----:B------:R-:W-:-:S04]  /*e1e40*/  LEA R18, P4, R8, R0, 0x1 ;  /* 0x0000000008127211 */ /* 0x000fc800078808ff */
[----:B------:R-:W-:Y:S02]  /*e1e50*/  LEA.HI.X.SX32 R19, R8, R2, 0x1, P4 ;  /* 0x0000000208137211 */ /* 0x000fe400020f0eff */
[----:B-1----:R-:W-:-:S03]  /*e1e60*/  LEA R20, P2, R4, R0, 0x1 ;  /* 0x0000000004147211 */ /* 0x002fc600078408ff */
[----:B------:R-:W-:Y:S01]  /*e1e70*/  @P1 STG.E.U16 [R18.64], R27 ;  /* 0x0000001b12001986 */ /* 0x000fe2000c101508 */
[----:B------:R-:W-:-:S03]  /*e1e80*/  LEA.HI.X.SX32 R21, R4, R2, 0x1, P2 ;  /* 0x0000000204157211 */ /* 0x000fc600010f0eff */
[----:B------:R-:W-:Y:S04]  /*e1e90*/  @P3 STG.E.U16 [R16.64], R26 ;  /* 0x0000001a10003986 */ /* 0x000fe8000c101508 */
[----:B------:R0:W-:Y:S01]  /*e1ea0*/  @P5 STG.E.U16 [R20.64], R11 ;  /* 0x0000000b14005986 */ /* 0x0001e2000c101508 */
[C---:B------:R-:W-:Y:S01]  /*e1eb0*/  ISETP.LT.AND P6, PT, R3.reuse, c[0x0][0x17c], !P0 ;  /* 0x00005f0003007a0c */ /* 0x040fe200047c1270 */
[----:B------:R-:W-:Y:S01]  /*e1ec0*/  IMAD R3, R3, c[0x0][0x198], RZ ;  /* 0x0000660003037a24 */ /* 0x000fe200078e02ff */
[----:B0-----:R-:W-:-:S04]  /*e1ed0*/  SHF.R.U32.HI R21, RZ, 0x6, R12 ;  /* 0x00000006ff157819 */ /* 0x001fc8000001160c */
[----:B------:R-:W-:-:S04]  /*e1ee0*/  SGXT.U32 R21, R21, 0x1 ;  /* 0x000000011515781a */ /* 0x000fc80000000000 */
[----:B------:R-:W-:Y:S02]  /*e1ef0*/  LOP3.LUT R4, R10, 0x5a, R21, 0xfe, !PT ;  /* 0x0000005a0a047812 */ /* 0x000fe400078efe15 */
[C---:B------:R-:W-:Y:S02]  /*e1f00*/  LEA R16, P1, R3.reuse, R0, 0x1 ;  /* 0x0000000003107211 */ /* 0x040fe400078208ff */
[C---:B------:R-:W-:Y:S01]  /*e1f10*/  ISETP.LT.AND P2, PT, R4.reuse, c[0x0][0x17c], !P0 ;  /* 0x00005f0004007a0c */ /* 0x040fe20004741270 */
[----:B------:R-:W-:Y:S01]  /*e1f20*/  IMAD R4, R4, c[0x0][0x198], RZ ;  /* 0x0000660004047a24 */ /* 0x000fe200078e02ff */
[----:B------:R-:W-:-:S04]  /*e1f30*/  LEA.HI.X.SX32 R17, R3, R2, 0x1, P1 ;  /* 0x0000000203117211 */ /* 0x000fc800008f0eff */
[----:B------:R-:W-:-:S04]  /*e1f40*/  LEA R18, P1, R4, R0, 0x1 ;  /* 0x0000000004127211 */ /* 0x000fc800078208ff */
[----:B------:R-:W-:Y:S02]  /*e1f50*/  LEA.HI.X.SX32 R19, R4, R2, 0x1, P1 ;  /* 0x0000000204137211 */ /* 0x000fe400008f0eff */
[----:B------:R-:W0:Y:S01]  /*e1f60*/  S2R R4, SR_TID.X ;  /* 0x0000000000047919 */ /* 0x000e220000002100 */
[C-C-:B------:R-:W-:Y:S02]  /*e1f70*/  LOP3.LUT R8, R10.reuse, 0x5c, R21.reuse, 0xfe, !PT ;  /* 0x0000005c0a087812 */ /* 0x140fe400078efe15 */
[--C-:B------:R-:W-:Y:S02]  /*e1f80*/  LOP3.LUT R12, R10, 0x5e, R21.reuse, 0xfe, !PT ;  /* 0x0000005e0a0c7812 */ /* 0x100fe400078efe15 */
[C---:B------:R-:W-:Y:S01]  /*e1f90*/  ISETP.LT.AND P4, PT, R8.reuse, c[0x0][0x17c], !P0 ;  /* 0x00005f0008007a0c */ /* 0x040fe20004781270 */
[----:B------:R-:W-:Y:S01]  /*e1fa0*/  IMAD R8, R8, c[0x0][0x198], RZ ;  /* 0x0000660008087a24 */ /* 0x000fe200078e02ff */
[C---:B------:R-:W-:Y:S01]  /*e1fb0*/  ISETP.LT.AND P3, PT, R12.reuse, c[0x0][0x17c], !P0 ;  /* 0x00005f000c007a0c */ /* 0x040fe20004761270 */
[----:B------:R-:W-:Y:S01]  /*e1fc0*/  IMAD R3, R12, c[0x0][0x198], RZ ;  /* 0x000066000c037a24 */ /* 0x000fe200078e02ff */
[----:B------:R-:W-:-:S02]  /*e1fd0*/  LOP3.LUT R12, R10, 0x60, R21, 0xfe, !PT ;  /* 0x000000600a0c7812 */ /* 0x000fc400078efe15 */
[----:B------:R-:W-:Y:S01]  /*e1fe0*/  LEA R20, P5, R8, R0, 0x1 ;  /* 0x0000000008147211 */ /* 0x000fe200078a08ff */
[----:B------:R1:W-:Y:S01]  /*e1ff0*/  @P6 STG.E.U16 [R16.64], R25 ;  /* 0x0000001910006986 */ /* 0x0003e2000c101508 */
[----:B------:R-:W-:Y:S02]  /*e2000*/  ISETP.LT.AND P1, PT, R12, c[0x0][0x17c], !P0 ;  /* 0x00005f000c007a0c */ /* 0x000fe40004721270 */
[----:B------:R-:W-:Y:S01]  /*e2010*/  LEA.HI.X.SX32 R21, R8, R2, 0x1, P5 ;  /* 0x0000000208157211 */ /* 0x000fe200028f0eff */
[----:B------:R-:W-:Y:S01]  /*e2020*/  IMAD R12, R12, c[0x0][0x198], RZ ;  /* 0x000066000c0c7a24 */ /* 0x000fe200078e02ff */
[----:B------:R2:W-:Y:S01]  /*e2030*/  @P2 STG.E.U16 [R18.64], R24 ;  /* 0x0000001812002986 */ /* 0x0005e2000c101508 */
[----:B0-----:R-:W-:Y:S02]  /*e2040*/  SHF.R.U32.HI R8, RZ, 0x6, R4 ;  /* 0x00000006ff087819 */ /* 0x001fe40000011604 */
[----:B-1----:R-:W-:Y:S02]  /*e2050*/  LEA R16, P6, R3, R0, 0x1 ;  /* 0x0000000003107211 */ /* 0x002fe400078c08ff */
[----:B------:R-:W-:-:S02]  /*e2060*/  SGXT.U32 R8, R8, 0x1 ;  /* 0x000000010808781a */ /* 0x000fc40000000000 */
[----:B------:R-:W-:Y:S02]  /*e2070*/  LEA.HI.X.SX32 R17, R3, R2, 0x1, P6 ;  /* 0x0000000203117211 */ /* 0x000fe400030f0eff */
[----:B--2---:R-:W-:Y:S02]  /*e2080*/  LEA R18, P2, R12, R0, 0x1 ;  /* 0x000000000c127211 */ /* 0x004fe400078408ff */
[--C-:B------:R-:W-:Y:S02]  /*e2090*/  LOP3.LUT R3, R10, 0x64, R8.reuse, 0xfe, !PT ;  /* 0x000000640a037812 */ /* 0x100fe400078efe08 */
[----:B------:R-:W-:Y:S02]  /*e20a0*/  LEA.HI.X.SX32 R19, R12, R2, 0x1, P2 ;  /* 0x000000020c137211 */ /* 0x000fe400010f0eff */
[----:B------:R-:W-:Y:S02]  /*e20b0*/  PRMT R5, R14, 0x7632, R5 ;  /* 0x000076320e057816 */ /* 0x000fe40000000005 */
[C---:B------:R-:W-:Y:S01]  /*e20c0*/  ISETP.LT.AND P2, PT, R3.reuse, c[0x0][0x17c], !P0 ;  /* 0x00005f0003007a0c */ /* 0x040fe20004741270 */
[----:B------:R-:W-:Y:S01]  /*e20d0*/  IMAD R3, R3, c[0x0][0x198], RZ ;  /* 0x0000660003037a24 */ /* 0x000fe200078e02ff */
[----:B------:R-:W-:Y:S04]  /*e20e0*/  @P4 STG.E.U16 [R20.64], R7 ;  /* 0x0000000714004986 */ /* 0x000fe8000c101508 */
[----:B------:R-:W-:Y:S04]  /*e20f0*/  @P3 STG.E.U16 [R16.64], R6 ;  /* 0x0000000610003986 */ /* 0x000fe8000c101508 */
[----:B------:R0:W-:Y:S01]  /*e2100*/  @P1 STG.E.U16 [R18.64], R5 ;  /* 0x0000000512001986 */ /* 0x0001e2000c101508 */
[----:B------:R-:W-:-:S02]  /*e2110*/  LOP3.LUT R4, R10, 0x62, R8, 0xfe, !PT ;  /* 0x000000620a047812 */ /* 0x000fc400078efe08 */
[----:B------:R-:W-:Y:S01]  /*e2120*/  PRMT R13, R13, 0x7632, R13 ;  /* 0x000076320d0d7816 */ /* 0x000fe2000000000d */
[----:B------:R-:W2:Y:S01]  /*e2130*/  LDL.LU R14, [R1+0x394c] ;  /* 0x00394c00010e7983 */ /* 0x000ea20000300800 */
[----:B0-----:R-:W-:-:S04]  /*e2140*/  LEA R18, P3, R3, R0, 0x1 ;  /* 0x0000000003127211 */ /* 0x001fc800078608ff */
[----:B------:R-:W-:Y:S02]  /*e2150*/  LEA.HI.X.SX32 R19, R3, R2, 0x1, P3 ;  /* 0x0000000203137211 */ /* 0x000fe400018f0eff */
[----:B------:R-:W-:Y:S02]  /*e2160*/  PRMT R3, R23, 0x7632, R3 ;  /* 0x0000763217037816 */ /* 0x000fe40000000003 */
[----:B------:R-:W0:Y:S01]  /*e2170*/  S2R R23, SR_TID.X ;  /* 0x0000000000177919 */ /* 0x000e220000002100 */
[C---:B------:R-:W-:Y:S01]  /*e2180*/  ISETP.LT.AND P4, PT, R4.reuse, c[0x0][0x17c], !P0 ;  /* 0x00005f0004007a0c */ /* 0x040fe20004781270 */
[----:B------:R-:W-:Y:S01]  /*e2190*/  IMAD R4, R4, c[0x0][0x198], RZ ;  /* 0x0000660004047a24 */ /* 0x000fe200078e02ff */
[----:B------:R-:W-:-:S04]  /*e21a0*/  PRMT R5, R22, 0x7632, R5 ;  /* 0x0000763216057816 */ /* 0x000fc80000000005 */
[----:B------:R-:W-:-:S04]  /*e21b0*/  LEA R16, P1, R4, R0, 0x1 ;  /* 0x0000000004107211 */ /* 0x000fc800078208ff */
[----:B------:R-:W-:Y:S02]  /*e21c0*/  LEA.HI.X.SX32 R17, R4, R2, 0x1, P1 ;  /* 0x0000000204117211 */ /* 0x000fe400008f0eff */
[----:B------:R-:W-:-:S03]  /*e21d0*/  LOP3.LUT R8, R10, 0x66, R8, 0xfe, !PT ;  /* 0x000000660a087812 */ /* 0x000fc600078efe08 */
[----:B------:R-:W-:Y:S04]  /*e21e0*/  @P4 STG.E.U16 [R16.64], R5 ;  /* 0x0000000510004986 */ /* 0x000fe8000c101508 */
[----:B------:R0:W-:Y:S01]  /*e21f0*/  @P2 STG.E.U16 [R18.64], R3 ;  /* 0x0000000312002986 */ /* 0x0001e2000c101508 */
[C---:B------:R-:W-:Y:S01]  /*e2200*/  IMAD R4, R8.reuse, c[0x0][0x198], RZ ;  /* 0x0000660008047a24 */ /* 0x040fe200078e02ff */
[----:B------:R-:W-:Y:S02]  /*e2210*/  ISETP.LT.AND P1, PT, R8, c[0x0][0x17c], !P0 ;  /* 0x00005f0008007a0c */ /* 0x000fe40004721270 */
[----:B0-----:R-:W-:-:S04]  /*e2220*/  SHF.R.U32.HI R18, RZ, 0x6, R23 ;  /* 0x00000006ff127819 */ /* 0x001fc80000011617 */
[----:B------:R-:W-:Y:S02]  /*e2230*/  SGXT.U32 R18, R18, 0x1 ;  /* 0x000000011212781a */ /* 0x000fe40000000000 */
[----:B------:R-:W-:Y:S02]  /*e2240*/  LEA R8, P3, R4, R0, 0x1 ;  /* 0x0000000004087211 */ /* 0x000fe400078608ff */
[C-C-:B------:R-:W-:Y:S02]  /*e2250*/  LOP3.LUT R3, R10.reuse, 0x68, R18.reuse, 0xfe, !PT ;  /* 0x000000680a037812 */ /* 0x140fe400078efe12 */
[----:B------:R-:W-:Y:S02]  /*e2260*/  LOP3.LUT R12, R10, 0x6a, R18, 0xfe, !PT ;  /* 0x0000006a0a0c7812 */ /* 0x000fe400078efe12 */
[----:B------:R-:W-:Y:S02]  /*e2270*/  PRMT R5, R9, 0x7632, R5 ;  /* 0x0000763209057816 */ /* 0x000fe40000000005 */
[----:B------:R-:W-:Y:S01]  /*e2280*/  LEA.HI.X.SX32 R9, R4, R2, 0x1, P3 ;  /* 0x0000000204097211 */ /* 0x000fe200018f0eff */
[C---:B------:R-:W-:Y:S01]  /*e2290*/  IMAD R4, R3.reuse, c[0x0][0x198], RZ ;  /* 0x0000660003047a24 */ /* 0x040fe200078e02ff */
[----:B------:R-:W-:Y:S01]  /*e22a0*/  ISETP.LT.AND P4, PT, R3, c[0x0][0x17c], !P0 ;  /* 0x00005f0003007a0c */ /* 0x000fe20004781270 */
[C---:B------:R-:W-:Y:S01]  /*e22b0*/  IMAD R3, R12.reuse, c[0x0][0x198], RZ ;  /* 0x000066000c037a24 */ /* 0x040fe200078e02ff */
[----:B------:R-:W-:Y:S01]  /*e22c0*/  ISETP.LT.AND P2, PT, R12, c[0x0][0x17c], !P0 ;  /* 0x00005f000c007a0c */ /* 0x000fe20004741270 */
[----:B------:R0:W-:Y:S01]  /*e22d0*/  @P1 STG.E.U16 [R8.64], R5 ;  /* 0x0000000508001986 */ /* 0x0001e2000c101508 */
[----:B------:R-:W-:-:S02]  /*e22e0*/  LEA R16, P1, R4, R0, 0x1 ;  /* 0x0000000004107211 */ /* 0x000fc400078208ff */
[--C-:B------:R-:W-:Y:S02]  /*e22f0*/  LOP3.LUT R12, R10, 0x6c, R18.reuse, 0xfe, !PT ;  /* 0x0000006c0a0c7812 */ /* 0x100fe400078efe12 */
[----:B------:R-:W-:Y:S02]  /*e2300*/  LEA.HI.X.SX32 R17, R4, R2, 0x1, P1 ;  /* 0x0000000204117211 */ /* 0x000fe400008f0eff */
[C---:B------:R-:W-:Y:S02]  /*e2310*/  ISETP.LT.AND P1, PT, R12.reuse, c[0x0][0x17c], !P0 ;  /* 0x00005f000c007a0c */ /* 0x040fe40004721270 */
[----:B0-----:R-:W-:Y:S02]  /*e2320*/  LEA R8, P3, R3, R0, 0x1 ;  /* 0x0000000003087211 */ /* 0x001fe400078608ff */
[----:B------:R-:W-:Y:S02]  /*e2330*/  PRMT R5, R15, 0x7632, R5 ;  /* 0x000076320f057816 */ /* 0x000fe40000000005 */
[----:B------:R-:W-:Y:S01]  /*e2340*/  LEA.HI.X.SX32 R9, R3, R2, 0x1, P3 ;  /* 0x0000000203097211 */ /* 0x000fe200018f0eff */
[----:B------:R-:W-:Y:S01]  /*e2350*/  IMAD R12, R12, c[0x0][0x198], RZ ;  /* 0x000066000c0c7a24 */ /* 0x000fe200078e02ff */
[----:B------:R-:W-:Y:S01]  /*e2360*/  PRMT R3, R28, 0x7632, R3 ;  /* 0x000076321c037816 */ /* 0x000fe20000000003 */
[----:B------:R-:W-:Y:S03]  /*e2370*/  @P4 STG.E.U16 [R16.64], R5 ;  /* 0x0000000510004986 */ /* 0x000fe6000c101508 */
[----:B------:R-:W-:Y:S01]  /*e2380*/  LEA R4, P3, R12, R0, 0x1 ;  /* 0x000000000c047211 */ /* 0x000fe200078608ff */
[----:B------:R0:W-:Y:S02]  /*e2390*/  @P2 STG.E.U16 [R8.64], R3 ;  /* 0x0000000308002986 */ /* 0x0001e4000c101508 */
[----:B0-----:R-:W-:-:S02]  /*e23a0*/  LOP3.LUT R9, R10, 0x6e, R18, 0xfe, !PT ;  /* 0x0000006e0a097812 */ /* 0x001fc400078efe12 */
[----:B------:R-:W-:Y:S02]  /*e23b0*/  LOP3.LUT R3, R10, 0x70, R18, 0xfe, !PT ;  /* 0x000000700a037812 */ /* 0x000fe400078efe12 */
[----:B------:R-:W-:Y:S02]  /*e23c0*/  PRMT R8, R5, 0x7632, R8 ;  /* 0x0000763205087816 */ /* 0x000fe40000000008 */
[----:B------:R-:W-:Y:S02]  /*e23d0*/  LEA.HI.X.SX32 R5, R12, R2, 0x1, P3 ;  /* 0x000000020c057211 */ /* 0x000fe400018f0eff */
[C---:B------:R-:W-:Y:S01]  /*e23e0*/  ISETP.LT.AND P4, PT, R9.reuse, c[0x0][0x17c], !P0 ;  /* 0x00005f0009007a0c */ /* 0x040fe20004781270 */
[----:B------:R-:W-:Y:S01]  /*e23f0*/  IMAD R9, R9, c[0x0][0x198], RZ ;  /* 0x0000660009097a24 */ /* 0x000fe200078e02ff */
[C---:B------:R-:W-:Y:S01]  /*e2400*/  ISETP.LT.AND P2, PT, R3.reuse, c[0x0][0x17c], !P0 ;  /* 0x00005f0003007a0c */ /* 0x040fe20004741270 */
[----:B------:R-:W-:Y:S01]  /*e2410*/  IMAD R3, R3, c[0x0][0x198], RZ ;  /* 0x0000660003037a24 */ /* 0x000fe200078e02ff */
[----:B------:R0:W-:Y:S01]  /*e2420*/  @P1 STG.E.U16 [R4.64], R8 ;  /* 0x0000000804001986 */ /* 0x0001e2000c101508 */
[----:B------:R-:W-:-:S02]  /*e2430*/  LOP3.LUT R12, R10, 0x72, R18, 0xfe, !PT ;  /* 0x000000720a0c7812 */ /* 0x000fc400078efe12 */
[-C--:B0-----:R-:W-:Y:S02]  /*e2440*/  LEA R4, P1, R9, R0.reuse, 0x1 ;  /* 0x0000000009047211 */ /* 0x081fe400078208ff */
[----:B------:R-:W-:Y:S02]  /*e2450*/  LEA R8, P3, R3, R0, 0x1 ;  /* 0x0000000003087211 */ /* 0x000fe400078608ff */
[-C--:B------:R-:W-:Y:S02]  /*e2460*/  LEA.HI.X.SX32 R5, R9, R2.reuse, 0x1, P1 ;  /* 0x0000000209057211 */ /* 0x080fe400008f0eff */
[C---:B------:R-:W-:Y:S01]  /*e2470*/  ISETP.LT.AND P1, PT, R12.reuse, c[0x0][0x17c], !P0 ;  /* 0x00005f000c007a0c */ /* 0x040fe20004721270 */
[----:B------:R-:W-:Y:S01]  /*e2480*/  IMAD R12, R12, c[0x0][0x198], RZ ;  /* 0x000066000c0c7a24 */ /* 0x000fe200078e02ff */
[----:B------:R-:W-:Y:S02]  /*e2490*/  LEA.HI.X.SX32 R9, R3, R2, 0x1, P3 ;  /* 0x0000000203097211 */ /* 0x000fe400018f0eff */
[----:B------:R-:W-:Y:S01]  /*e24a0*/  PRMT R3, R29, 0x7632, R3 ;  /* 0x000076321d037816 */ /* 0x000fe20000000003 */
[----:B------:R0:W-:Y:S04]  /*e24b0*/  @P4 STG.E.U16 [R4.64], R13 ;  /* 0x0000000d04004986 */ /* 0x0001e8000c101508 */
[----:B------:R1:W-:Y:S01]  /*e24c0*/  @P2 STG.E.U16 [R8.64], R3 ;  /* 0x0000000308002986 */ /* 0x0003e2000c101508 */
[----:B0-----:R-:W-:-:S02]  /*e24d0*/  LEA R4, P3, R12, R0, 0x1 ;  /* 0x000000000c047211 */ /* 0x001fc400078608ff */
[----:B-1----:R-:W-:Y:S02]  /*e24e0*/  LOP3.LUT R9, R10, 0x74, R18, 0xfe, !PT ;  /* 0x000000740a097812 */ /* 0x002fe400078efe12 */
[----:B------:R-:W-:Y:S02]  /*e24f0*/  LEA.HI.X.SX32 R5, R12, R2, 0x1, P3 ;  /* 0x000000020c057211 */ /* 0x000fe400018f0eff */
[----:B------:R-:W-:Y:S02]  /*e2500*/  PRMT R8, R27, 0x7632, R8 ;  /* 0x000076321b087816 */ /* 0x000fe40000000008 */
[C-C-:B------:R-:W-:Y:S02]  /*e2510*/  LOP3.LUT R3, R10.reuse, 0x76, R18.reuse, 0xfe, !PT ;  /* 0x000000760a037812 */ /* 0x140fe400078efe12 */
[C---:B------:R-:W-:Y:S01]  /*e2520*/  ISETP.LT.AND P3, PT, R9.reuse, c[0x0][0x17c], !P0 ;  /* 0x00005f0009007a0c */ /* 0x040fe20004761270 */
[----:B------:R-:W-:Y:S01]  /*e2530*/  IMAD R9, R9, c[0x0][0x198], RZ ;  /* 0x0000660009097a24 */ /* 0x000fe200078e02ff */
[C---:B------:R-:W-:Y:S01]  /*e2540*/  ISETP.LT.AND P4, PT, R3.reuse, c[0x0][0x17c], !P0 ;  /* 0x00005f0003007a0c */ /* 0x040fe20004781270 */
[----:B------:R-:W-:Y:S01]  /*e2550*/  IMAD R3, R3, c[0x0][0x198], RZ ;  /* 0x0000660003037a24 */ /* 0x000fe200078e02ff */
[----:B------:R0:W-:Y:S01]  /*e2560*/  @P1 STG.E.U16 [R4.64], R8 ;  /* 0x0000000804001986 */ /* 0x0001e2000c101508 */
[----:B------:R-:W-:-:S02]  /*e2570*/  LOP3.LUT R13, R10, 0x78, R18, 0xfe, !PT ;  /* 0x000000780a0d7812 */ /* 0x000fc400078efe12 */
[----:B------:R-:W-:Y:S02]  /*e2580*/  PRMT R12, R26, 0x7632, R12 ;  /* 0x000076321a0c7816 */ /* 0x000fe4000000000c */
[C---:B------:R-:W-:Y:S01]  /*e2590*/  ISETP.LT.AND P5, PT, R13.reuse, c[0x0][0x17c], !P0 ;  /* 0x00005f000d007a0c */ /* 0x040fe200047a1270 */
[----:B------:R-:W-:Y:S01]  /*e25a0*/  IMAD R13, R13, c[0x0][0x198], RZ ;  /* 0x000066000d0d7a24 */ /* 0x000fe200078e02ff */
[-C--:B0-----:R-:W-:Y:S02]  /*e25b0*/  LEA R4, P1, R9, R0.reuse, 0x1 ;  /* 0x0000000009047211 */ /* 0x081fe400078208ff */
[----:B------:R-:W-:Y:S02]  /*e25c0*/  LEA R8, P2, R3, R0, 0x1 ;  /* 0x0000000003087211 */ /* 0x000fe400078408ff */
[----:B------:R-:W-:Y:S02]  /*e25d0*/  LEA.HI.X.SX32 R5, R9, R2, 0x1, P1 ;  /* 0x0000000209057211 */ /* 0x000fe400008f0eff */
[----:B------:R-:W-:-:S02]  /*e25e0*/  PRMT R16, R11, 0x7632, R16 ;  /* 0x000076320b107816 */ /* 0x000fc40000000010 */
[----:B------:R-:W-:Y:S01]  /*e25f0*/  LEA.HI.X.SX32 R9, R3, R2, 0x1, P2 ;  /* 0x0000000203097211 */ /* 0x000fe200010f0eff */
[----:B------:R0:W-:Y:S01]  /*e2600*/  @P3 STG.E.U16 [R4.64], R12 ;  /* 0x0000000c04003986 */ /* 0x0001e2000c101508 */
[----:B------:R-:W-:-:S03]  /*e2610*/  LOP3.LUT R3, R10, 0x7c, R18, 0xfe, !PT ;  /* 0x0000007c0a037812 */ /* 0x000fc600078efe12 */
[----:B------:R1:W-:Y:S01]  /*e2620*/  @P4 STG.E.U16 [R8.64], R16 ;  /* 0x0000001008004986 */ /* 0x0003e2000c101508 */
[----:B0-----:R-:W-:Y:S02]  /*e2630*/  LEA R4, P1, R13, R0, 0x1 ;  /* 0x000000000d047211 */ /* 0x001fe400078208ff */
[----:B------:R-:W-:Y:S02]  /*e2640*/  LOP3.LUT R12, R10, 0x7e, R18, 0xfe, !PT ;  /* 0x0000007e0a0c7812 */ /* 0x000fe400078efe12 */
[----:B-1----:R-:W-:Y:S02]  /*e2650*/  PRMT R8, R25, 0x7632, R8 ;  /* 0x0000763219087816 */ /* 0x002fe40000000008 */
[----:B------:R-:W-:Y:S02]  /*e2660*/  LEA.HI.X.SX32 R5, R13, R2, 0x1, P1 ;  /* 0x000000020d057211 */ /* 0x000fe400008f0eff */
[C---:B------:R-:W-:Y:S01]  /*e2670*/  ISETP.LT.AND P1, PT, R3.reuse, c[0x0][0x17c], !P0 ;  /* 0x00005f0003007a0c */ /* 0x040fe20004721270 */
[----:B------:R-:W-:-:S02]  /*e2680*/  IMAD R3, R3, c[0x0][0x198], RZ ;  /* 0x0000660003037a24 */ /* 0x000fc400078e02ff */
[----:B------:R0:W-:Y:S01]  /*e2690*/  @P5 STG.E.U16 [R4.64], R8 ;  /* 0x0000000804005986 */ /* 0x0001e2000c101508 */
[----:B------:R-:W-:Y:S02]  /*e26a0*/  ISETP.LT.AND P5, PT, R12, c[0x0][0x17c], !P0 ;  /* 0x00005f000c007a0c */ /* 0x000fe400047a1270 */
[----:B------:R-:W-:Y:S01]  /*e26b0*/  LOP3.LUT R11, R10, 0xa4, R18, 0xfe, !PT ;  /* 0x000000a40a0b7812 */ /* 0x000fe200078efe12 */
[----:B0-----:R-:W-:Y:S01]  /*e26c0*/  IMAD R5, R12, c[0x0][0x198], RZ ;  /* 0x000066000c057a24 */ /* 0x001fe200078e02ff */
[----:B------:R-:W-:-:S04]  /*e26d0*/  LEA R12, P4, R3, R0, 0x1 ;  /* 0x00000000030c7211 */ /* 0x000fc800078808ff */
[----:B------:R-:W-:Y:S02]  /*e26e0*/  LEA.HI.X.SX32 R13, R3, R2, 0x1, P4 ;  /* 0x00000002030d7211 */ /* 0x000fe400020f0eff */
[----:B------:R-:W-:Y:S02]  /*e26f0*/  PRMT R3, R6, 0x7632, R3 ;  /* 0x0000763206037816 */ /* 0x000fe40000000003 */
[C---:B------:R-:W-:Y:S02]  /*e2700*/  LOP3.LUT R6, R10.reuse, 0xa2, R18, 0xfe, !PT ;  /* 0x000000a20a067812 */ /* 0x040fe400078efe12 */
[----:B------:R-:W-:Y:S02]  /*e2710*/  PRMT R16, R7, 0x7632, R16 ;  /* 0x0000763207107816 */ /* 0x000fe40000000010 */
[C-C-:B------:R-:W-:Y:S01]  /*e2720*/  LOP3.LUT R7, R10.reuse, 0xa6, R18.reuse, 0xfe, !PT ;  /* 0x000000a60a077812 */ /* 0x140fe200078efe12 */
[----:B------:R0:W-:Y:S04]  /*e2730*/  STL [R1], R6 ;  /* 0x0000000601007387 */ /* 0x0001e80000100800 */
[----:B------:R1:W-:Y:S01]  /*e2740*/  STL [R1+0x4], R11 ;  /* 0x0000040b01007387 */ /* 0x0003e20000100800 */
[----:B0-----:R-:W-:-:S03]  /*e2750*/  LOP3.LUT R6, R10, 0xa8, R18, 0xfe, !PT ;  /* 0x000000a80a067812 */ /* 0x001fc600078efe12 */
[----:B------:R0:W-:Y:S01]  /*e2760*/  STL [R1+0x10], R7 ;  /* 0x0000100701007387 */ /* 0x0001e20000100800 */
[----:B-1----:R-:W-:-:S03]  /*e2770*/  LOP3.LUT R11, R10, 0xaa, R18, 0xfe, !PT ;  /* 0x000000aa0a0b7812 */ /* 0x002fc600078efe12 */
[----:B------:R1:W-:Y:S04]  /*e2780*/  STL [R1+0x14], R6 ;  /* 0x0000140601007387 */ /* 0x0003e80000100800 */
[----:B------:R3:W-:Y:S01]  /*e2790*/  STL [R1+0x18], R11 ;  /* 0x0000180b01007387 */ /* 0x0007e20000100800 */
[C-C-:B0-----:R-:W-:Y:S02]  /*e27a0*/  LOP3.LUT R7, R10.reuse, 0xac, R18.reuse, 0xfe, !PT ;  /* 0x000000ac0a077812 */ /* 0x141fe400078efe12 */
[----:B-1----:R-:W-:-:S03]  /*e27b0*/  LOP3.LUT R6, R10, 0xae, R18, 0xfe, !PT ;  /* 0x000000ae0a067812 */ /* 0x002fc600078efe12 */
[----:B------:R0:W-:Y:S01]  /*e27c0*/  STL [R1+0x1c], R7 ;  /* 0x00001c0701007387 */ /* 0x0001e20000100800 */
[----:B---3--:R-:W-:-:S03]  /*e27d0*/  LOP3.LUT R11, R10, 0xb0, R18, 0xfe, !PT ;  /* 0x000000b00a0b7812 */ /* 0x008fc600078efe12 */
        /* <DEDUP_REMOVED lines=21> */
[C-C-:B-1----:R-:W-:Y:S02]  /*e2930*/  LOP3.LUT R6, R10.reuse, 0xc6, R18.reuse, 0xfe, !PT ;  /* 0x000000c60a067812 */ /* 0x142fe400078efe12 */
[C-C-:B---3--:R-:W-:Y:S01]  /*e2940*/  LOP3.LUT R11, R10.reuse, 0xc8, R18.reuse, 0xfe, !PT ;  /* 0x000000c80a0b7812 */ /* 0x148fe200078efe12 */
[----:B------:R0:W-:Y:S01]  /*e2950*/  STL [R1+0x54], R7 ;  /* 0x0000540701007387 */ /* 0x0001e20000100800 */
[----:B------:R-:W-:-:S03]  /*e2960*/  LOP3.LUT R15, R10, 0xce, R18, 0xfe, !PT ;  /* 0x000000ce0a0f7812 */ /* 0x000fc600078efe12 */
[----:B------:R-:W-:Y:S04]  /*e2970*/  STL [R1+0x3934], R11 ;  /* 0x0039340b01007387 */ /* 0x000fe80000100800 */
[----:B------:R1:W-:Y:S01]  /*e2980*/  STL [R1+0x60], R6 ;  /* 0x0000600601007387 */ /* 0x0003e20000100800 */
[----:B0-----:R-:W-:-:S05]  /*e2990*/  LOP3.LUT R7, R10, 0xca, R18, 0xfe, !PT ;  /* 0x000000ca0a077812 */ /* 0x001fca00078efe12 */
[----:B------:R0:W-:Y:S01]  /*e29a0*/  STL [R1+0x68], R7 ;  /* 0x0000680701007387 */ /* 0x0001e20000100800 */
[----:B-1----:R-:W-:-:S03]  /*e29b0*/  LOP3.LUT R6, R10, 0xcc, R18, 0xfe, !PT ;  /* 0x000000cc0a067812 */ /* 0x002fc600078efe12 */
[----:B------:R-:W-:Y:S01]  /*e29c0*/  STL [R1+0x392c], R15 ;  /* 0x00392c0f01007387 */ /* 0x000fe20000100800 */
[----:B------:R-:W-:-:S03]  /*e29d0*/  LOP3.LUT R11, R10, 0xd2, R18, 0xfe, !PT ;  /* 0x000000d20a0b7812 */ /* 0x000fc600078efe12 */
[----:B------:R1:W-:Y:S01]  /*e29e0*/  STL [R1+0x6c], R6 ;  /* 0x00006c0601007387 */ /* 0x0003e20000100800 */
[C-C-:B0-----:R-:W-:Y:S02]  /*e29f0*/  LOP3.LUT R7, R10.reuse, 0xd4, R18.reuse, 0xfe, !PT ;  /* 0x000000d40a077812 */ /* 0x141fe400078efe12 */
[----:B-1----:R-:W-:-:S05]  /*e2a00*/  LOP3.LUT R6, R10, 0xd0, R18, 0xfe, !PT ;  /* 0x000000d00a067812 */ /* 0x002fca00078efe12 */
[----:B------:R0:W-:Y:S04]  /*e2a10*/  STL [R1+0x74], R6 ;  /* 0x0000740601007387 */ /* 0x0001e80000100800 */
        /* <DEDUP_REMOVED lines=30> */
[----:B------:R-:W-:Y:S01]  /*e2c00*/  STL [R1+0xcc], R11 ;  /* 0x0000cc0b01007387 */ /* 0x000fe20000100800 */
[----:B------:R-:W-:-:S03]  /*e2c10*/  LOP3.LUT R28, R10, 0xf6, R18, 0xfe, !PT ;  /* 0x000000f60a1c7812 */ /* 0x000fc600078efe12 */
[----:B------:R1:W-:Y:S01]  /*e2c20*/  STL [R1+0xd0], R7 ;  /* 0x0000d00701007387 */ /* 0x0003e20000100800 */
[----:B0-----:R-:W-:-:S03]  /*e2c30*/  LOP3.LUT R6, R10, 0xf4, R18, 0xfe, !PT ;  /* 0x000000f40a067812 */ /* 0x001fc600078efe12 */
[----:B------:R-:W-:Y:S01]  /*e2c40*/  STL [R1+0x3938], R28 ;  /* 0x0039381c01007387 */ /* 0x000fe20000100800 */
[----:B-1----:R-:W-:-:S03]  /*e2c50*/  LOP3.LUT R7, R10, 0xf8, R18, 0xfe, !PT ;  /* 0x000000f80a077812 */ /* 0x002fc600078efe12 */
[----:B------:R0:W-:Y:S01]  /*e2c60*/  STL [R1+0xd4], R6 ;  /* 0x0000d40601007387 */ /* 0x0001e20000100800 */
[----:B------:R-:W-:-:S03]  /*e2c70*/  LOP3.LUT R11, R10, 0xfc, R18, 0xfe, !PT ;  /* 0x000000fc0a0b7812 */ /* 0x000fc600078efe12 */
[----:B------:R1:W-:Y:S01]  /*e2c80*/  STL [R1+0xdc], R7 ;  /* 0x0000dc0701007387 */ /* 0x0003e20000100800 */
[C-C-:B0-----:R-:W-:Y:S02]  /*e2c90*/  LOP3.LUT R6, R10.reuse, 0xfa, R18.reuse, 0xfe, !PT ;  /* 0x000000fa0a067812 */ /* 0x141fe400078efe12 */
[----:B-1----:R-:W-:-:S03]  /*e2ca0*/  LOP3.LUT R7, R10, 0xfe, R18, 0xfe, !PT ;  /* 0x000000fe0a077812 */ /* 0x002fc600078efe12 */
[----:B------:R0:W-:Y:S01]  /*e2cb0*/  STL [R1+0xe0], R6 ;  /* 0x0000e00601007387 */ /* 0x0001e20000100800 */
[----:B------:R-:W-:-:S03]  /*e2cc0*/  LOP3.LUT R15, R10, 0x102, R18, 0xfe, !PT ;  /* 0x000001020a0f7812 */ /* 0x000fc600078efe12 */
[----:B------:R-:W-:Y:S04]  /*e2cd0*/  STL [R1+0xe4], R11 ;  /* 0x0000e40b01007387 */ /* 0x000fe80000100800 */
        /* <DEDUP_REMOVED lines=8> */
[C-C-:B-1----:R-:W-:Y:S01]  /*e2d60*/  LOP3.LUT R7, R10.reuse, 0x108, R18.reuse, 0xfe, !PT ;  /* 0x000001080a077812 */ /* 0x142fe200078efe12 */
[----:B------:R0:W-:Y:S04]  /*e2d70*/  STL [R1+0xf8], R11 ;  /* 0x0000f80b01007387 */ /* 0x0001e80000100800 */
[----:B------:R1:W-:Y:S04]  /*e2d80*/  STL [R1+0xfc], R7 ;  /* 0x0000fc0701007387 */ /* 0x0003e80000100800 */
[----:B------:R3:W-:Y:S01]  /*e2d90*/  STL [R1+0x100], R6 ;  /* 0x0001000601007387 */ /* 0x0007e20000100800 */
[----:B0-----:R-:W-:-:S02]  /*e2da0*/  LOP3.LUT R11, R10, 0x10c, R18, 0xfe, !PT ;  /* 0x0000010c0a0b7812 */ /* 0x001fc400078efe12 */
        /* <DEDUP_REMOVED lines=205> */
[----:B------:R-:W-:Y:S01]  /*e3a80*/  STL [R1+0x2e0], R11 ;  /* 0x0002e00b01007387 */ /* 0x000fe20000100800 */
[----:B---3--:R-:W-:-:S03]  /*e3a90*/  LOP3.LUT R6, R10, 0x1dc, R18, 0xfe, !PT ;  /* 0x000001dc0a067812 */ /* 0x008fc600078efe12 */
[----:B------:R-:W-:Y:S04]  /*e3aa0*/  STL [R1+0x2e4], R7 ;  /* 0x0002e40701007387 */ /* 0x000fe80000100800 */
[----:B------:R0:W-:Y:S04]  /*e3ab0*/  STL [R1+0x2e8], R6 ;  /* 0x0002e80601007387 */ /* 0x0001e80000100800 */
[----:B0-----:R-:W3:Y:S01]  /*e3ac0*/  LDL R6, [R1+0x1a8] ;  /* 0x0001a80001067983 */ /* 0x001ee20000100800 */
[----:B------:R-:W-:-:S04]  /*e3ad0*/  LOP3.LUT R9, R10, 0x7a, R18, 0xfe, !PT ;  /* 0x0000007a0a097812 */ /* 0x000fc800078efe12 */
[C---:B------:R-:W-:Y:S01]  /*e3ae0*/  ISETP.LT.AND P2, PT, R9.reuse, c[0x0][0x17c], !P0 ;  /* 0x00005f0009007a0c */ /* 0x040fe20004741270 */
[----:B------:R-:W-:Y:S01]  /*e3af0*/  IMAD R9, R9, c[0x0][0x198], RZ ;  /* 0x0000660009097a24 */ /* 0x000fe200078e02ff */
[----:B------:R-:W-:-:S04]  /*e3b00*/  PRMT R17, R24, 0x7632, R17 ;  /* 0x0000763218117816 */ /* 0x000fc80000000011 */
[C---:B------:R-:W-:Y:S02]  /*e3b10*/  LEA R8, P3, R9.reuse, R0, 0x1 ;  /* 0x0000000009087211 */ /* 0x040fe400078608ff */
[C-C-:B------:R-:W-:Y:S02]  /*e3b20*/  LOP3.LUT R11, R10.reuse, 0x1de, R18.reuse, 0xfe, !PT ;  /* 0x000001de0a0b7812 */ /* 0x140fe400078efe12 */
[----:B------:R-:W-:Y:S02]  /*e3b30*/  LEA.HI.X.SX32 R9, R9, R2, 0x1, P3 ;  /* 0x0000000209097211 */ /* 0x000fe400018f0eff */
[C-C-:B------:R-:W-:Y:S01]  /*e3b40*/  LOP3.LUT R7, R10.reuse, 0x1e0, R18.reuse, 0xfe, !PT ;  /* 0x000001e00a077812 */ /* 0x140fe200078efe12 */
[----:B------:R0:W-:Y:S04]  /*e3b50*/  STL [R1+0x2ec], R11 ;  /* 0x0002ec0b01007387 */ /* 0x0001e80000100800 */
[----:B------:R-:W-:Y:S04]  /*e3b60*/  @P2 STG.E.U16 [R8.64], R17 ;  /* 0x0000001108002986 */ /* 0x000fe8000c101508 */
[----:B------:R1:W-:Y:S04]  /*e3b70*/  @P1 STG.E.U16 [R12.64], R16 ;  /* 0x000000100c001986 */ /* 0x0003e8000c101508 */
[----:B------:R4:W-:Y:S01]  /*e3b80*/  STL [R1+0x2f0], R7 ;  /* 0x0002f00701007387 */ /* 0x0009e20000100800 */
[----:B0-----:R-:W-:-:S02]  /*e3b90*/  LOP3.LUT R11, R10, 0x1e6, R18, 0xfe, !PT ;  /* 0x000001e60a0b7812 */ /* 0x001fc400078efe12 */
[C-C-:B-1----:R-:W-:Y:S02]  /*e3ba0*/  LOP3.LUT R12, R10.reuse, 0x1e2, R18.reuse, 0xfe, !PT ;  /* 0x000001e20a0c7812 */ /* 0x142fe400078efe12 */
[----:B----4-:R-:W-:-:S03]  /*e3bb0*/  LOP3.LUT R7, R10, 0x1e4, R18, 0xfe, !PT ;  /* 0x000001e40a077812 */ /* 0x010fc600078efe12 */
[----:B------:R0:W-:Y:S04]  /*e3bc0*/  STL [R1+0x2f4], R12 ;  /* 0x0002f40c01007387 */ /* 0x0001e80000100800 */
[----:B------:R1:W-:Y:S01]  /*e3bd0*/  STL [R1+0x2f8], R7 ;  /* 0x0002f80701007387 */ /* 0x0003e20000100800 */
[C-C-:B------:R-:W-:Y:S02]  /*e3be0*/  LOP3.LUT R15, R10.reuse, 0x1ec, R18.reuse, 0xfe, !PT ;  /* 0x000001ec0a0f7812 */ /* 0x140fe400078efe12 */
[C-C-:B0-----:R-:W-:Y:S01]  /*e3bf0*/  LOP3.LUT R12, R10.reuse, 0x1e8, R18.reuse, 0xfe, !PT ;  /* 0x000001e80a0c7812 */ /* 0x141fe200078efe12 */
[----:B-1----:R-:W4:Y:S04]  /*e3c00*/  LDL.LU R7, [R1+0x8] ;  /* 0x0000080001077983 */ /* 0x002f280000300800 */
[----:B------:R0:W-:Y:S04]  /*e3c10*/  STL [R1+0x2fc], R11 ;  /* 0x0002fc0b01007387 */ /* 0x0001e80000100800 */
[----:B------:R1:W-:Y:S01]  /*e3c20*/  STL [R1+0x300], R12 ;  /* 0x0003000c01007387 */ /* 0x0003e20000100800 */
[----:B0-----:R-:W-:-:S02]  /*e3c30*/  LOP3.LUT R11, R10, 0x1ea, R18, 0xfe, !PT ;  /* 0x000001ea0a0b7812 */ /* 0x001fc400078efe12 */
[----:B-1----:R-:W-:-:S03]  /*e3c40*/  LOP3.LUT R12, R10, 0x1ee, R18, 0xfe, !PT ;  /* 0x000001ee0a0c7812 */ /* 0x002fc600078efe12 */
[----:B------:R0:W-:Y:S01]  /*e3c50*/  STL [R1+0x304], R11 ;  /* 0x0003040b01007387 */ /* 0x0001e20000100800 */
[----:B------:R-:W-:-:S03]  /*e3c60*/  LEA R4, P3, R5, R0, 0x1 ;  /* 0x0000000005047211 */ /* 0x000fc600078608ff */
[----:B------:R1:W-:Y:S01]  /*e3c70*/  STL [R1+0x308], R15 ;  /* 0x0003080f01007387 */ /* 0x0003e20000100800 */
[----:B0-----:R-:W-:-:S03]  /*e3c80*/  LOP3.LUT R11, R10, 0x1f0, R18, 0xfe, !PT ;  /* 0x000001f00a0b7812 */ /* 0x001fc600078efe12 */
[----:B------:R0:W-:Y:S01]  /*e3c90*/  STL [R1+0x30c], R12 ;  /* 0x00030c0c01007387 */ /* 0x0001e20000100800 */
[----:B-1----:R-:W-:-:S03]  /*e3ca0*/  LOP3.LUT R15, R10, 0x1f2, R18, 0xfe, !PT ;  /* 0x000001f20a0f7812 */ /* 0x002fc600078efe12 */
[----:B------:R1:W-:Y:S01]  /*e3cb0*/  STL [R1+0x310], R11 ;  /* 0x0003100b01007387 */ /* 0x0003e20000100800 */
[----:B------:R-:W-:Y:S02]  /*e3cc0*/  LEA.HI.X.SX32 R5, R5, R2, 0x1, P3 ;  /* 0x0000000205057211 */ /* 0x000fe400018f0eff */
[C-C-:B0-----:R-:W-:Y:S01]  /*e3cd0*/  LOP3.LUT R12, R10.reuse, 0x1f4, R18.reuse, 0xfe, !PT ;  /* 0x000001f40a0c7812 */ /* 0x141fe200078efe12 */
[----:B------:R-:W-:Y:S01]  /*e3ce0*/  STL [R1+0x318], R15 ;  /* 0x0003180f01007387 */ /* 0x000fe20000100800 */
[----:B-1----:R-:W-:-:S03]  /*e3cf0*/  LOP3.LUT R11, R10, 0x1f6, R18, 0xfe, !PT ;  /* 0x000001f60a0b7812 */ /* 0x002fc600078efe12 */
[----:B------:R-:W-:Y:S01]  /*e3d00*/  STL [R1+0x31c], R12 ;  /* 0x00031c0c01007387 */ /* 0x000fe20000100800 */
[----:B------:R-:W-:-:S03]  /*e3d10*/  LOP3.LUT R17, R10, 0x80, R18, 0xfe, !PT ;  /* 0x000000800a117812 */ /* 0x000fc600078efe12 */
[----:B------:R0:W-:Y:S04]  /*e3d20*/  STL [R1+0x320], R11 ;  /* 0x0003200b01007387 */ /* 0x0001e80000100800 */
[----:B------:R-:W-:Y:S01]  /*e3d30*/  @P5 STG.E.U16 [R4.64], R3 ;  /* 0x0000000304005986 */ /* 0x000fe2000c101508 */
[C---:B------:R-:W-:Y:S01]  /*e3d40*/  ISETP.LT.AND P5, PT, R17.reuse, c[0x0][0x17c], !P0 ;  /* 0x00005f0011007a0c */ /* 0x040fe200047a1270 */
[----:B------:R-:W-:Y:S01]  /*e3d50*/  IMAD R17, R17, c[0x0][0x198], RZ ;  /* 0x0000660011117a24 */ /* 0x000fe200078e02ff */
[----:B0-----:R-:W-:-:S05]  /*e3d60*/  LOP3.LUT R11, R10, 0x1f8, R18, 0xfe, !PT ;  /* 0x000001f80a0b7812 */ /* 0x001fca00078efe12 */
[----:B------:R0:W-:Y:S01]  /*e3d70*/  STL [R1+0x324], R11 ;  /* 0x0003240b01007387 */ /* 0x0001e20000100800 */
[----:B------:R-:W-:Y:S02]  /*e3d80*/  LEA R16, P3, R17, R0, 0x1 ;  /* 0x0000000011107211 */ /* 0x000fe400078608ff */
[C-C-:B------:R-:W-:Y:S02]  /*e3d90*/  LOP3.LUT R15, R10.reuse, 0x1fc, R18.reuse, 0xfe, !PT ;  /* 0x000001fc0a0f7812 */ /* 0x140fe400078efe12 */
[C-C-:B0-----:R-:W-:Y:S02]  /*e3da0*/  LOP3.LUT R11, R10.reuse, 0x1fa, R18.reuse, 0xfe, !PT ;  /* 0x000001fa0a0b7812 */ /* 0x141fe400078efe12 */
[C-C-:B------:R-:W-:Y:S02]  /*e3db0*/  LOP3.LUT R13, R10.reuse, 0x82, R18.reuse, 0xfe, !PT ;  /* 0x000000820a0d7812 */ /* 0x140fe400078efe12 */
[C-C-:B------:R-:W-:Y:S01]  /*e3dc0*/  LOP3.LUT R19, R10.reuse, 0x84, R18.reuse, 0xfe, !PT ;  /* 0x000000840a137812 */ /* 0x140fe200078efe12 */
[----:B------:R0:W-:Y:S01]  /*e3dd0*/  STL [R1+0x328], R11 ;  /* 0x0003280b01007387 */ /* 0x0001e20000100800 */
[----:B------:R-:W-:-:S02]  /*e3de0*/  LOP3.LUT R25, R10, 0x86, R18, 0xfe, !PT ;  /* 0x000000860a197812 */ /* 0x000fc400078efe12 */
[C-C-:B------:R-:W-:Y:S02]  /*e3df0*/  LOP3.LUT R23, R10.reuse, 0x88, R18.reuse, 0xfe, !PT ;  /* 0x000000880a177812 */ /* 0x140fe400078efe12 */
[C-C-:B------:R-:W-:Y:S02]  /*e3e00*/  LOP3.LUT R24, R10.reuse, 0x8a, R18.reuse, 0xfe, !PT ;  /* 0x0000008a0a187812 */ /* 0x140fe400078efe12 */
[C-C-:B------:R-:W-:Y:S02]  /*e3e10*/  LOP3.LUT R22, R10.reuse, 0x8c, R18.reuse, 0xfe, !PT ;  /* 0x0000008c0a167812 */ /* 0x140fe400078efe12 */
[C-C-:B------:R-:W-:Y:S02]  /*e3e20*/  LOP3.LUT R3, R10.reuse, 0x8e, R18.reuse, 0xfe, !PT ;  /* 0x0000008e0a037812 */ /* 0x140fe400078efe12 */
[C-C-:B------:R-:W-:Y:S02]  /*e3e30*/  LOP3.LUT R20, R10.reuse, 0x90, R18.reuse, 0xfe, !PT ;  /* 0x000000900a147812 */ /* 0x140fe400078efe12 */
        /* <DEDUP_REMOVED lines=8> */
[----:B0-----:R-:W-:Y:S02]  /*e3ec0*/  LOP3.LUT R11, R10, 0x1fe, R18, 0xfe, !PT ;  /* 0x000001fe0a0b7812 */ /* 0x001fe400078efe12 */
[----:B------:R-:W-:Y:S01]  /*e3ed0*/  LEA.HI.X.SX32 R17, R17, R2, 0x1, P3 ;  /* 0x0000000211117211 */ /* 0x000fe200018f0eff */
[----:B------:R-:W5:Y:S04]  /*e3ee0*/  LDL.LU R10, [R1+0x3948] ;  /* 0x00394800010a7983 */ /* 0x000f680000300800 */
[----:B------:R0:W-:Y:S04]  /*e3ef0*/  STL [R1+0x32c], R15 ;  /* 0x00032c0f01007387 */ /* 0x0001e80000100800 */
[----:B0-----:R-:W2:Y:S04]  /*e3f00*/  LDL.LU R15, [R1+0x58] ;  /* 0x00005800010f7983 */ /* 0x001ea80000300800 */
[----:B------:R-:W2:Y:S04]  /*e3f10*/  LDL.LU R28, [R1+0x38] ;  /* 0x00003800011c7983 */ /* 0x000ea80000300800 */
[----:B------:R0:W-:Y:S04]  /*e3f20*/  STL [R1+0x314], R11 ;  /* 0x0003140b01007387 */ /* 0x0001e80000100800 */
[----:B0-----:R-:W2:Y:S04]  /*e3f30*/  LDL.LU R11, [R1+0x1d8] ;  /* 0x0001d800010b7983 */ /* 0x001ea80000300800 */
[----:B---3--:R0:W-:Y:S04]  /*e3f40*/  @P5 STG.E.U16 [R16.64], R6 ;  /* 0x0000000610005986 */ /* 0x0081e8000c101508 */
[----:B0-----:R-:W3:Y:S04]  /*e3f50*/  LDL.LU R6, [R1+0x3944] ;  /* 0x0039440001067983 */ /* 0x001ee80000300800 */
[----:B------:R-:W2:Y:S01]  /*e3f60*/  LDL R17, [R1+0x78] ;  /* 0x0000780001117983 */ /* 0x000ea20000100800 */
[C---:B------:R-:W-:Y:S01]  /*e3f70*/  ISETP.LT.AND P1, PT, R13.reuse, c[0x0][0x17c], !P0 ;  /* 0x00005f000d007a0c */ /* 0x040fe20004721270 */
[----:B------:R-:W-:Y:S01]  /*e3f80*/  IMAD R13, R13, c[0x0][0x198], RZ ;  /* 0x000066000d0d7a24 */ /* 0x000fe200078e02ff */
[C---:B------:R-:W-:Y:S01]  /*e3f90*/  ISETP.LT.AND P2, PT, R19.reuse, c[0x0][0x17c], !P0 ;  /* 0x00005f0013007a0c */ /* 0x040fe20004741270 */
[----:B------:R-:W-:-:S03]  /*e3fa0*/  IMAD R19, R19, c[0x0][0x198], RZ ;  /* 0x0000660013137a24 */ /* 0x000fc600078e02ff */
[-C--:B------:R-:W-:Y:S02]  /*e3fb0*/  LEA R12, P4, R13, R0.reuse, 0x1 ;  /* 0x000000000d0c7211 */ /* 0x080fe400078808ff */
[----:B------:R-:W-:Y:S02]  /*e3fc0*/  LEA R18, P3, R19, R0, 0x1 ;  /* 0x0000000013127211 */ /* 0x000fe400078608ff */
[-C--:B------:R-:W-:Y:S02]  /*e3fd0*/  LEA.HI.X.SX32 R13, R13, R2.reuse, 0x1, P4 ;  /* 0x000000020d0d7211 */ /* 0x080fe400020f0eff */
[----:B------:R-:W-:Y:S02]  /*e3fe0*/  LEA.HI.X.SX32 R19, R19, R2, 0x1, P3 ;  /* 0x0000000213137211 */ /* 0x000fe400018f0eff */
[C---:B------:R-:W-:Y:S01]  /*e3ff0*/  ISETP.LT.AND P4, PT, R25.reuse, c[0x0][0x17c], !P0 ;  /* 0x00005f0019007a0c */ /* 0x040fe20004781270 */
[----:B------:R-:W-:Y:S01]  /*e4000*/  IMAD R25, R25, c[0x0][0x198], RZ ;  /* 0x0000660019197a24 */ /* 0x000fe200078e02ff */
[C---:B------:R-:W-:Y:S01]  /*e4010*/  ISETP.LT.AND P3, PT, R23.reuse, c[0x0][0x17c], !P0 ;  /* 0x00005f0017007a0c */ /* 0x040fe20004761270 */
[----:B------:R-:W-:Y:S01]  /*e4020*/  IMAD R23, R23, c[0x0][0x198], RZ ;  /* 0x0000660017177a24 */ /* 0x000fe200078e02ff */
[----:B--2---:R0:W-:Y:S04]  /*e4030*/  @P1 STG.E.U16 [R12.64], R17 ;  /* 0x000000110c001986 */ /* 0x0041e8000c101508 */
[----:B----4-:R-:W-:Y:S01]  /*e4040*/  @P2 STG.E.U16 [R18.64], R7 ;  /* 0x0000000712002986 */ /* 0x010fe2000c101508 */
[----:B------:R-:W-:-:S02]  /*e4050*/  LEA R16, P2, R25, R0, 0x1 ;  /* 0x0000000019107211 */ /* 0x000fc400078408ff */
[C---:B------:R-:W-:Y:S01]  /*e4060*/  ISETP.LT.AND P1, PT, R24.reuse, c[0x0][0x17c], !P0 ;  /* 0x00005f0018007a0c */ /* 0x040fe20004721270 */
[----:B------:R-:W-:Y:S01]  /*e4070*/  IMAD R24, R24, c[0x0][0x198], RZ ;  /* 0x0000660018187a24 */ /* 0x000fe200078e02ff */
[----:B0-----:R-:W-:Y:S02]  /*e4080*/  LEA.HI.X.SX32 R17, R25, R2, 0x1, P2 ;  /* 0x0000000219117211 */ /* 0x001fe400010f0eff */
[C---:B------:R-:W-:Y:S01]  /*e4090*/  LEA R12, P6, R23.reuse, R0, 0x1 ;  /* 0x00000000170c7211 */ /* 0x040fe200078c08ff */
[----:B------:R-:W2:Y:S04]  /*e40a0*/  LDL.LU R25, [R1+0x208] ;  /* 0x0002080001197983 */ /* 0x000ea80000300800 */
[----:B-----5:R0:W-:Y:S01]  /*e40b0*/  @P4 STG.E.U16 [R16.64], R10 ;  /* 0x0000000a10004986 */ /* 0x0201e2000c101508 */
[----:B------:R-:W-:-:S03]  /*e40c0*/  LEA.HI.X.SX32 R13, R23, R2, 0x1, P6 ;  /* 0x00000002170d7211 */ /* 0x000fc600030f0eff */
[----:B------:R-:W4:Y:S01]  /*e40d0*/  LDL.LU R23, [R1] ;  /* 0x0000000001177983 */ /* 0x000f220000300800 */
[----:B0-----:R-:W-:-:S04]  /*e40e0*/  LEA R16, P4, R24, R0, 0x1 ;  /* 0x0000000018107211 */ /* 0x001fc800078808ff */
[----:B------:R-:W-:Y:S02]  /*e40f0*/  LEA.HI.X.SX32 R17, R24, R2, 0x1, P4 ;  /* 0x0000000218117211 */ /* 0x000fe400020f0eff */
[----:B------:R-:W5:Y:S01]  /*e4100*/  LDL.LU R24, [R1+0x1b8] ;  /* 0x0001b80001187983 */ /* 0x000f620000300800 */
[C---:B------:R-:W-:Y:S01]  /*e4110*/  ISETP.LT.AND P2, PT, R22.reuse, c[0x0][0x17c], !P0 ;  /* 0x00005f0016007a0c */ /* 0x040fe20004741270 */
[----:B------:R-:W-:-:S05]  /*e4120*/  IMAD R22, R22, c[0x0][0x198], RZ ;  /* 0x0000660016167a24 */ /* 0x000fca00078e02ff */
[----:B------:R-:W-:-:S04]  /*e4130*/  LEA R18, P5, R22, R0, 0x1 ;  /* 0x0000000016127211 */ /* 0x000fc800078a08ff */
[----:B------:R-:W-:Y:S02]  /*e4140*/  LEA.HI.X.SX32 R19, R22, R2, 0x1, P5 ;  /* 0x0000000216137211 */ /* 0x000fe400028f0eff */
[----:B------:R-:W2:Y:S01]  /*e4150*/  LDL.LU R22, [R1+0x98] ;  /* 0x0000980001167983 */ /* 0x000ea20000300800 */
[C---:B------:R-:W-:Y:S01]  /*e4160*/  ISETP.LT.AND P6, PT, R3.reuse, c[0x0][0x17c], !P0 ;  /* 0x00005f0003007a0c */ /* 0x040fe200047c1270 */
[----:B------:R-:W-:Y:S01]  /*e4170*/  IMAD R3, R3, c[0x0][0x198], RZ ;  /* 0x0000660003037a24 */ /* 0x000fe200078e02ff */
[C---:B------:R-:W-:Y:S01]  /*e4180*/  ISETP.LT.AND P4, PT, R20.reuse, c[0x0][0x17c], !P0 ;  /* 0x00005f0014007a0c */ /* 0x040fe20004781270 */
[----:B------:R-:W-:Y:S01]  /*e4190*/  IMAD R20, R20, c[0x0][0x198], RZ ;  /* 0x0000660014147a24 */ /* 0x000fe200078e02ff */
[----:B-----5:R0:W-:Y:S04]  /*e41a0*/  @P3 STG.E.U16 [R12.64], R24 ;  /* 0x000000180c003986 */ /* 0x0201e8000c101508 */
[----:B------:R1:W-:Y:S01]  /*e41b0*/  @P1 STG.E.U16 [R16.64], R15 ;  /* 0x0000000f10001986 */ /* 0x0003e2000c101508 */
[----:B0-----:R-:W-:-:S04]  /*e41c0*/  LEA R12, P3, R3, R0, 0x1 ;  /* 0x00000000030c7211 */ /* 0x001fc800078608ff */
[----:B------:R-:W-:Y:S02]  /*e41d0*/  LEA.HI.X.SX32 R13, R3, R2, 0x1, P3 ;  /* 0x00000002030d7211 */ /* 0x000fe400018f0eff */
[C---:B------:R-:W-:Y:S01]  /*e41e0*/  ISETP.LT.AND P3, PT, R9.reuse, c[0x0][0x17c], !P0 ;  /* 0x00005f0009007a0c */ /* 0x040fe20004761270 */
[----:B------:R-:W-:Y:S01]  /*e41f0*/  IMAD R9, R9, c[0x0][0x198], RZ ;  /* 0x0000660009097a24 */ /* 0x000fe200078e02ff */
[----:B---3--:R0:W-:Y:S01]  /*e4200*/  @P2 STG.E.U16 [R18.64], R6 ;  /* 0x0000000612002986 */ /* 0x0081e2000c101508 */
[C---:B------:R-:W-:Y:S01]  /*e4210*/  IMAD R3, R8.reuse, c[0x0][0x198], RZ ;  /* 0x0000660008037a24 */ /* 0x040fe200078e02ff */
[----:B------:R-:W-:Y:S02]  /*e4220*/  ISETP.LT.AND P1, PT, R8, c[0x0][0x17c], !P0 ;  /* 0x00005f0008007a0c */ /* 0x000fe40004721270 */
[----:B------:R3:W-:Y:S01]  /*e4230*/  @P6 STG.E.U16 [R12.64], R14 ;  /* 0x0000000e0c006986 */ /* 0x0007e2000c101508 */
[-C--:B------:R-:W-:Y:S02]  /*e4240*/  LEA R8, P5, R9, R0.reuse, 0x1 ;  /* 0x0000000009087211 */ /* 0x080fe400078a08ff */
[----:B-1----:R-:W-:-:S02]  /*e4250*/  LEA R16, P6, R3, R0, 0x1 ;  /* 0x0000000003107211 */ /* 0x002fc400078c08ff */
[----:B------:R-:W-:Y:S01]  /*e4260*/  LEA.HI.X.SX32 R9, R9, R2, 0x1, P5 ;  /* 0x0000000209097211 */ /* 0x000fe200028f0eff */
[----:B0-----:R-:W5:Y:S01]  /*e4270*/  LDL.LU R19, [R1+0x14] ;  /* 0x0000140001137983 */ /* 0x001f620000300800 */
[----:B---3--:R-:W-:-:S03]  /*e4280*/  LEA R12, P2, R20, R0, 0x1 ;  /* 0x00000000140c7211 */ /* 0x008fc600078408ff */
[----:B------:R-:W3:Y:S01]  /*e4290*/  LDL.LU R18, [R1+0x88] ;  /* 0x0000880001127983 */ /* 0x000ee20000300800 */
[-C--:B------:R-:W-:Y:S02]  /*e42a0*/  LEA.HI.X.SX32 R17, R3, R2.reuse, 0x1, P6 ;  /* 0x0000000203117211 */ /* 0x080fe400030f0eff */
[----:B------:R-:W-:Y:S02]  /*e42b0*/  LEA.HI.X.SX32 R13, R20, R2, 0x1, P2 ;  /* 0x00000002140d7211 */ /* 0x000fe400010f0eff */
[----:B------:R-:W3:Y:S04]  /*e42c0*/  LDL.LU R20, [R1+0x1f8] ;  /* 0x0001f80001147983 */ /* 0x000ee80000300800 */
[----:B--2---:R-:W-:Y:S04]  /*e42d0*/  @P4 STG.E.U16 [R12.64], R22 ;  /* 0x000000160c004986 */ /* 0x004fe8000c101508 */
[----:B------:R-:W-:Y:S04]  /*e42e0*/  @P3 STG.E.U16 [R8.64], R28 ;  /* 0x0000001c08003986 */ /* 0x000fe8000c101508 */
[----:B------:R0:W-:Y:S04]  /*e42f0*/  @P1 STG.E.U16 [R16.64], R11 ;  /* 0x0000000b10001986 */ /* 0x0001e8000c101508 */
[----:B0-----:R-:W2:Y:S04]  /*e4300*/  LDL.LU R16, [R1+0x1c8] ;  /* 0x0001c80001107983 */ /* 0x001ea80000300800 */
[----:B------:R-:W3:Y:S01]  /*e4310*/  LDL.LU R17, [R1+0x1e8] ;  /* 0x0001e80001117983 */ /* 0x000ee20000300800 */
[C---:B------:R-:W-:Y:S01]  /*e4320*/  ISETP.LT.AND P2, PT, R4.reuse, c[0x0][0x17c], !P0 ;  /* 0x00005f0004007a0c */ /* 0x040fe20004741270 */
[----:B------:R-:W-:Y:S01]  /*e4330*/  IMAD R4, R4, c[0x0][0x198], RZ ;  /* 0x0000660004047a24 */ /* 0x000fe200078e02ff */
[C---:B------:R-:W-:Y:S01]  /*e4340*/  ISETP.LT.AND P5, PT, R5.reuse, c[0x0][0x17c], !P0 ;  /* 0x00005f0005007a0c */ /* 0x040fe200047a1270 */
[----:B------:R-:W-:-:S03]  /*e4350*/  IMAD R5, R5, c[0x0][0x198], RZ ;  /* 0x0000660005057a24 */ /* 0x000fc600078e02ff */
[----:B------:R-:W-:-:S04]  /*e4360*/  LEA R12, P4, R4, R0, 0x1 ;  /* 0x00000000040c7211 */ /* 0x000fc800078808ff */
[----:B------:R-:W-:Y:S02]  /*e4370*/  LEA.HI.X.SX32 R13, R4, R2, 0x1, P4 ;  /* 0x00000002040d7211 */ /* 0x000fe400020f0eff */
[----:B------:R-:W-:Y:S02]  /*e4380*/  LEA R4, P1, R5, R0, 0x1 ;  /* 0x0000000005047211 */ /* 0x000fe400078208ff */
[C---:B------:R-:W-:Y:S01]  /*e4390*/  ISETP.LT.AND P3, PT, R21.reuse, c[0x0][0x17c], !P0 ;  /* 0x00005f0015007a0c */ /* 0x040fe20004761270 */
[----:B------:R-:W-:Y:S01]  /*e43a0*/  IMAD R21, R21, c[0x0][0x198], RZ ;  /* 0x0000660015157a24 */ /* 0x000fe200078e02ff */
[----:B------:R-:W-:Y:S02]  /*e43b0*/  LEA.HI.X.SX32 R5, R5, R2, 0x1, P1 ;  /* 0x0000000205057211 */ /* 0x000fe400008f0eff */
[C---:B------:R-:W-:Y:S01]  /*e43c0*/  ISETP.LT.AND P1, PT, R27.reuse, c[0x0][0x17c], !P0 ;  /* 0x00005f001b007a0c */ /* 0x040fe20004721270 */
[----:B------:R-:W-:Y:S01]  /*e43d0*/  IMAD R27, R27, c[0x0][0x198], RZ ;  /* 0x000066001b1b7a24 */ /* 0x000fe200078e02ff */
[----:B------:R-:W-:-:S04]  /*e43e0*/  LEA R8, P4, R21, R0, 0x1 ;  /* 0x0000000015087211 */ /* 0x000fc800078808ff */
[----:B------:R-:W-:Y:S02]  /*e43f0*/  LEA.HI.X.SX32 R9, R21, R2, 0x1, P4 ;  /* 0x0000000215097211 */ /* 0x000fe400020f0eff */
[----:B------:R-:W4:Y:S04]  /*e4400*/  LDL.LU R21, [R1+0x18] ;  /* 0x0000180001157983 */ /* 0x000f280000300800 */
[----:B--2---:R0:W-:Y:S01]  /*e4410*/  @P2 STG.E.U16 [R12.64], R16 ;  /* 0x000000100c002986 */ /* 0x0041e2000c101508 */
[C---:B------:R-:W-:Y:S01]  /*e4420*/  ISETP.LT.AND P2, PT, R26.reuse, c[0x0][0x17c], !P0 ;  /* 0x00005f001a007a0c */ /* 0x040fe20004741270 */
[----:B------:R-:W-:Y:S02]  /*e4430*/  IMAD R26, R26, c[0x0][0x198], RZ ;  /* 0x000066001a1a7a24 */ /* 0x000fe400078e02ff */
[----:B---3--:R1:W-:Y:S01]  /*e4440*/  @P5 STG.E.U16 [R4.64], R18 ;  /* 0x0000001204005986 */ /* 0x0083e2000c101508 */
[----:B0-----:R-:W-:-:S02]  /*e4450*/  LEA R12, P5, R27, R0, 0x1 ;  /* 0x000000001b0c7211 */ /* 0x001fc400078a08ff */
[C---:B-1----:R-:W-:Y:S01]  /*e4460*/  LEA R4, P6, R26.reuse, R0, 0x1 ;  /* 0x000000001a047211 */ /* 0x042fe200078c08ff */
[----:B------:R0:W-:Y:S01]  /*e4470*/  @P3 STG.E.U16 [R8.64], R17 ;  /* 0x0000001108003986 */ /* 0x0001e2000c101508 */
[-C--:B------:R-:W-:Y:S02]  /*e4480*/  LEA.HI.X.SX32 R13, R27, R2.reuse, 0x1, P5 ;  /* 0x000000021b0d7211 */ /* 0x080fe400028f0eff */
[----:B------:R-:W-:Y:S02]  /*e4490*/  LEA.HI.X.SX32 R5, R26, R2, 0x1, P6 ;  /* 0x000000021a057211 */ /* 0x000fe400030f0eff */
[----:B------:R-:W2:Y:S04]  /*e44a0*/  LDL.LU R26, [R1+0x10] ;  /* 0x00001000011a7983 */ /* 0x000ea80000300800 */
[----:B------:R-:W3:Y:S04]  /*e44b0*/  LDL.LU R27, [R1+0x78] ;  /* 0x00007800011b7983 */ /* 0x000ee80000300800 */
[----:B0-----:R-:W2:Y:S04]  /*e44c0*/  LDL.LU R8, [R1+0x1a8] ;  /* 0x0001a80001087983 */ /* 0x001ea80000300800 */
[----:B------:R-:W3:Y:S01]  /*e44d0*/  LDL.LU R9, [R1+0x4] ;  /* 0x0000040001097983 */ /* 0x000ee20000300800 */
[C---:B------:R-:W-:Y:S01]  /*e44e0*/  ISETP.LT.AND P4, PT, R29.reuse, c[0x0][0x17c], !P0 ;  /* 0x00005f001d007a0c */ /* 0x040fe20004781270 */
[----:B------:R-:W-:-:S02]  /*e44f0*/  IMAD R29, R29, c[0x0][0x198], RZ ;  /* 0x000066001d1d7a24 */ /* 0x000fc400078e02ff */
[----:B------:R0:W-:Y:S01]  /*e4500*/  @P2 STG.E.U16 [R4.64], R20 ;  /* 0x0000001404002986 */ /* 0x0001e2000c101508 */
[----:B----4-:R-:W-:-:S03]  /*e4510*/  IMAD R3, R23, c[0x0][0x198], RZ ;  /* 0x0000660017037a24 */ /* 0x010fc600078e02ff */
[----:B------:R3:W-:Y:S01]  /*e4520*/  @P1 STG.E.U16 [R12.64], R25 ;  /* 0x000000190c001986 */ /* 0x0007e2000c101508 */
[----:B------:R-:W-:-:S03]  /*e4530*/  ISETP.LT.AND P1, PT, R23, c[0x0][0x17c], !P0 ;  /* 0x00005f0017007a0c */ /* 0x000fc60004721270 */
[----:B------:R-:W4:Y:S01]  /*e4540*/  LDL.LU R23, [R1+0x1c] ;  /* 0x00001c0001177983 */ /* 0x000f220000300800 */
[----:B0-----:R-:W-:-:S04]  /*e4550*/  LEA R4, P2, R29, R0, 0x1 ;  /* 0x000000001d047211 */ /* 0x001fc800078408ff */
[----:B------:R-:W-:Y:S02]  /*e4560*/  LEA.HI.X.SX32 R5, R29, R2, 0x1, P2 ;  /* 0x000000021d057211 */ /* 0x000fe400010f0eff */
[----:B------:R-:W-:Y:S02]  /*e4570*/  PRMT R10, R7, 0x7632, R10 ;  /* 0x00007632070a7816 */ /* 0x000fe4000000000a */
[----:B--2---:R-:W-:Y:S02]  /*e4580*/  PRMT R6, R8, 0x7632, R6 ;  /* 0x0000763208067816 */ /* 0x004fe40000000006 */
[----:B------:R-:W-:Y:S01]  /*e4590*/  LEA R8, P2, R3, R0, 0x1 ;  /* 0x0000000003087211 */ /* 0x000fe200078408ff */
[C---:B---3--:R-:W-:Y:S01]  /*e45a0*/  IMAD R12, R9.reuse, c[0x0][0x198], RZ ;  /* 0x00006600090c7a24 */ /* 0x048fe200078e02ff */
[----:B------:R-:W-:Y:S01]  /*e45b0*/  ISETP.LT.AND P3, PT, R9, c[0x0][0x17c], !P0 ;  /* 0x00005f0009007a0c */ /* 0x000fe20004761270 */
[----:B------:R0:W-:Y:S01]  /*e45c0*/  @P4 STG.E.U16 [R4.64], R6 ;  /* 0x0000000604004986 */ /* 0x0001e2000c101508 */
[----:B------:R-:W-:Y:S01]  /*e45d0*/  LEA.HI.X.SX32 R9, R3, R2, 0x1, P2 ;  /* 0x0000000203097211 */ /* 0x000fe200010f0eff */
[C---:B------:R-:W-:Y:S01]  /*e45e0*/  IMAD R3, R26.reuse, c[0x0][0x198], RZ ;  /* 0x000066001a037a24 */ /* 0x040fe200078e02ff */
[----:B------:R-:W-:-:S02]  /*e45f0*/  ISETP.LT.AND P2, PT, R26, c[0x0][0x17c], !P0 ;  /* 0x00005f001a007a0c */ /* 0x000fc40004741270 */
[----:B0-----:R-:W-:Y:S02]  /*e4600*/  PRMT R6, R27, 0x7632, R6 ;  /* 0x000076321b067816 */ /* 0x001fe40000000006 */
[C---:B------:R-:W-:Y:S01]  /*e4610*/  LEA R4, P4, R12.reuse, R0, 0x1 ;  /* 0x000000000c047211 */ /* 0x040fe200078808ff */
[----:B------:R-:W2:Y:S04]  /*e4620*/  LDL.LU R27, [R1+0x20] ;  /* 0x00002000011b7983 */ /* 0x000ea80000300800 */
[----:B------:R-:W3:Y:S01]  /*e4630*/  LDL.LU R26, [R1+0x24] ;  /* 0x00002400011a7983 */ /* 0x000ee20000300800 */
[----:B------:R-:W-:-:S03]  /*e4640*/  LEA.HI.X.SX32 R5, R12, R2, 0x1, P4 ;  /* 0x000000020c057211 */ /* 0x000fc600020f0eff */
[----:B------:R-:W-:Y:S01]  /*e4650*/  @P1 STG.E.U16 [R8.64], R6 ;  /* 0x0000000608001986 */ /* 0x000fe2000c101508 */
[----:B-----5:R-:W-:-:S03]  /*e4660*/  ISETP.LT.AND P1, PT, R19, c[0x0][0x17c], !P0 ;  /* 0x00005f0013007a0c */ /* 0x020fc60004721270 */
[----:B------:R0:W-:Y:S04]  /*e4670*/  @P3 STG.E.U16 [R4.64], R10 ;  /* 0x0000000a04003986 */ /* 0x0001e8000c101508 */
[----:B------:R-:W5:Y:S01]  /*e4680*/  LDL.LU R7, [R1+0x3940] ;  /* 0x0039400001077983 */ /* 0x000f620000300800 */
[----:B0-----:R-:W-:-:S03]  /*e4690*/  IMAD R5, R19, c[0x0][0x198], RZ ;  /* 0x0000660013057a24 */ /* 0x001fc600078e02ff */
[----:B------:R-:W5:Y:S01]  /*e46a0*/  LDL.LU R19, [R1+0x28] ;  /* 0x0000280001137983 */ /* 0x000f620000300800 */
[C---:B------:R-:W-:Y:S02]  /*e46b0*/  LEA R8, P4, R3.reuse, R0, 0x1 ;  /* 0x0000000003087211 */ /* 0x040fe400078808ff */
[----:B------:R-:W-:Y:S02]  /*e46c0*/  PRMT R10, R10, 0x7632, R10 ;  /* 0x000076320a0a7816 */ /* 0x000fe4000000000a */
[----:B------:R-:W-:Y:S01]  /*e46d0*/  LEA.HI.X.SX32 R9, R3, R2, 0x1, P4 ;  /* 0x0000000203097211 */ /* 0x000fe200020f0eff */
[C---:B------:R-:W-:Y:S01]  /*e46e0*/  IMAD R3, R21.reuse, c[0x0][0x198], RZ ;  /* 0x0000660015037a24 */ /* 0x040fe200078e02ff */
[----:B------:R-:W-:Y:S02]  /*e46f0*/  ISETP.LT.AND P3, PT, R21, c[0x0][0x17c], !P0 ;  /* 0x00005f0015007a0c */ /* 0x000fe40004761270 */
[----:B------:R-:W-:Y:S01]  /*e4700*/  LEA R4, P4, R5, R0, 0x1 ;  /* 0x0000000005047211 */ /* 0x000fe200078808ff */
[----:B------:R0:W-:Y:S01]  /*e4710*/  @P2 STG.E.U16 [R8.64], R10 ;  /* 0x0000000a08002986 */ /* 0x0001e2000c101508 */
[----:B------:R-:W-:-:S02]  /*e4720*/  PRMT R6, R24, 0x7632, R6 ;  /* 0x0000763218067816 */ /* 0x000fc40000000006 */
[----:B----4-:R-:W-:Y:S01]  /*e4730*/  ISETP.LT.AND P2, PT, R23, c[0x0][0x17c], !P0 ;  /* 0x00005f0017007a0c */ /* 0x010fe20004741270 */
[----:B------:R-:W4:Y:S01]  /*e4740*/  LDL.LU R24, [R1+0x2c] ;  /* 0x00002c0001187983 */ /* 0x000f220000300800 */
[----:B------:R-:W-:Y:S01]  /*e4750*/  LEA.HI.X.SX32 R5, R5, R2, 0x1, P4 ;  /* 0x0000000205057211 */ /* 0x000fe200020f0eff */
[----:B0-----:R-:W-:Y:S01]  /*e4760*/  IMAD R10, R23, c[0x0][0x198], RZ ;  /* 0x00006600170a7a24 */ /* 0x001fe200078e02ff */
[C---:B------:R-:W-:Y:S01]  /*e4770*/  LEA R8, P5, R3.reuse, R0, 0x1 ;  /* 0x0000000003087211 */ /* 0x040fe200078a08ff */
[----:B------:R-:W4:Y:S03]  /*e4780*/  LDL.LU R23, [R1+0x30] ;  /* 0x0000300001177983 */ /* 0x000f260000300800 */
[----:B------:R-:W-:Y:S01]  /*e4790*/  LEA.HI.X.SX32 R9, R3, R2, 0x1, P5 ;  /* 0x0000000203097211 */ /* 0x000fe200028f0eff */
[----:B------:R0:W-:Y:S01]  /*e47a0*/  @P1 STG.E.U16 [R4.64], R6 ;  /* 0x0000000604001986 */ /* 0x0001e2000c101508 */
[----:B------:R-:W-:-:S03]  /*e47b0*/  PRMT R3, R15, 0x7632, R3 ;  /* 0x000076320f037816 */ /* 0x000fc60000000003 */
[----:B------:R-:W4:Y:S04]  /*e47c0*/  LDL.LU R15, [R1+0x393c] ;  /* 0x00393c00010f7983 */ /* 0x000f280000300800 */
[----:B------:R1:W-:Y:S01]  /*e47d0*/  @P3 STG.E.U16 [R8.64], R3 ;  /* 0x0000000308003986 */ /* 0x0003e2000c101508 */
[----:B0-----:R-:W-:-:S03]  /*e47e0*/  LEA R4, P4, R10, R0, 0x1 ;  /* 0x000000000a047211 */ /* 0x001fc600078808ff */
[----:B------:R-:W4:Y:S01]  /*e47f0*/  LDL.LU R21, [R1+0x34] ;  /* 0x0000340001157983 */ /* 0x000f220000300800 */
[----:B------:R-:W-:Y:S02]  /*e4800*/  LEA.HI.X.SX32 R5, R10, R2, 0x1, P4 ;  /* 0x000000020a057211 */ /* 0x000fe400020f0eff */
[----:B-1----:R-:W-:-:S05]  /*e4810*/  PRMT R9, R6, 0x7632, R9 ;  /* 0x0000763206097816 */ /* 0x002fca0000000009 */
[----:B------:R0:W-:Y:S01]  /*e4820*/  @P2 STG.E.U16 [R4.64], R9 ;  /* 0x0000000904002986 */ /* 0x0001e2000c101508 */
[----:B--2---:R-:W-:Y:S02]  /*e4830*/  IMAD R3, R27, c[0x0][0x198], RZ ;  /* 0x000066001b037a24 */ /* 0x004fe400078e02ff */
[----:B---3--:R-:W-:-:S03]  /*e4840*/  IMAD R6, R26, c[0x0][0x198], RZ ;  /* 0x000066001a067a24 */ /* 0x008fc600078e02ff */
[CC--:B------:R-:W-:Y:S02]  /*e4850*/  LEA R8, P4, R3.reuse, R0.reuse, 0x1 ;  /* 0x0000000003087211 */ /* 0x0c0fe400078808ff */
[C---:B0-----:R-:W-:Y:S02]  /*e4860*/  LEA R4, P5, R6.reuse, R0, 0x1 ;  /* 0x0000000006047211 */ /* 0x041fe400078a08ff */
[-C--:B------:R-:W-:Y:S02]  /*e4870*/  LEA.HI.X.SX32 R9, R3, R2.reuse, 0x1, P4 ;  /* 0x0000000203097211 */ /* 0x080fe400020f0eff */
[----:B------:R-:W-:Y:S02]  /*e4880*/  LEA.HI.X.SX32 R5, R6, R2, 0x1, P5 ;  /* 0x0000000206057211 */ /* 0x000fe400028f0eff */
[----:B------:R-:W-:Y:S02]  /*e4890*/  PRMT R6, R22, 0x7632, R6 ;  /* 0x0000763216067816 */ /* 0x000fe40000000006 */
[C---:B-----5:R-:W-:Y:S01]  /*e48a0*/  ISETP.LT.AND P2, PT, R19.reuse, c[0x0][0x17c], !P0 ;  /* 0x00005f0013007a0c */ /* 0x060fe20004741270 */
[----:B------:R-:W-:-:S02]  /*e48b0*/  IMAD R3, R19, c[0x0][0x198], RZ ;  /* 0x0000660013037a24 */ /* 0x000fc400078e02ff */
[----:B------:R-:W2:Y:S04]  /*e48c0*/  LDL.LU R19, [R1+0x40] ;  /* 0x0000400001137983 */ /* 0x000ea80000300800 */
[----:B------:R-:W3:Y:S01]  /*e48d0*/  LDL.LU R22, [R1+0x44] ;  /* 0x0000440001167983 */ /* 0x000ee20000300800 */
[----:B------:R-:W-:Y:S02]  /*e48e0*/  ISETP.LT.AND P1, PT, R27, c[0x0][0x17c], !P0 ;  /* 0x00005f001b007a0c */ /* 0x000fe40004721270 */
[----:B------:R-:W-:Y:S02]  /*e48f0*/  ISETP.LT.AND P3, PT, R26, c[0x0][0x17c], !P0 ;  /* 0x00005f001a007a0c */ /* 0x000fe40004761270 */
[----:B------:R-:W-:Y:S02]  /*e4900*/  PRMT R14, R14, 0x7632, R14 ;  /* 0x000076320e0e7816 */ /* 0x000fe4000000000e */
[----:B----4-:R-:W-:-:S07]  /*e4910*/  ISETP.LT.AND P4, PT, R24, c[0x0][0x17c], !P0 ;  /* 0x00005f0018007a0c */ /* 0x010fce0004781270 */
[----:B------:R0:W-:Y:S04]  /*e4920*/  @P1 STG.E.U16 [R8.64], R14 ;  /* 0x0000000e08001986 */ /* 0x0001e8000c101508 */
[----:B------:R1:W-:Y:S01]  /*e4930*/  @P3 STG.E.U16 [R4.64], R6 ;  /* 0x0000000604003986 */ /* 0x0003e2000c101508 */
[C---:B0-----:R-:W-:Y:S02]  /*e4940*/  LEA R8, P1, R3.reuse, R0, 0x1 ;  /* 0x0000000003087211 */ /* 0x041fe400078208ff */
[----:B-1----:R-:W-:Y:S01]  /*e4950*/  PRMT R4, R28, 0x7632, R4 ;  /* 0x000076321c047816 */ /* 0x002fe20000000004 */
[----:B------:R-:W-:Y:S01]  /*e4960*/  IMAD R5, R24, c[0x0][0x198], RZ ;  /* 0x0000660018057a24 */ /* 0x000fe200078e02ff */
[----:B------:R-:W4:Y:S01]  /*e4970*/  LDL.LU R28, [R1+0x3938] ;  /* 0x00393800011c7983 */ /* 0x000f220000300800 */
[----:B------:R-:W-:Y:S01]  /*e4980*/  LEA.HI.X.SX32 R9, R3, R2, 0x1, P1 ;  /* 0x0000000203097211 */ /* 0x000fe200008f0eff */
[----:B------:R-:W-:-:S02]  /*e4990*/  IMAD R3, R23, c[0x0][0x198], RZ ;  /* 0x0000660017037a24 */ /* 0x000fc400078e02ff */
[----:B------:R-:W5:Y:S04]  /*e49a0*/  LDL.LU R24, [R1+0x48] ;  /* 0x0000480001187983 */ /* 0x000f680000300800 */
[----:B------:R0:W-:Y:S01]  /*e49b0*/  @P2 STG.E.U16 [R8.64], R4 ;  /* 0x0000000408002986 */ /* 0x0001e2000c101508 */
[----:B------:R-:W-:Y:S02]  /*e49c0*/  ISETP.LT.AND P3, PT, R23, c[0x0][0x17c], !P0 ;  /* 0x00005f0017007a0c */ /* 0x000fe40004761270 */
[----:B------:R-:W-:Y:S01]  /*e49d0*/  PRMT R10, R11, 0x7632, R10 ;  /* 0x000076320b0a7816 */ /* 0x000fe2000000000a */
[----:B------:R-:W4:Y:S01]  /*e49e0*/  LDL.LU R23, [R1+0x4c] ;  /* 0x00004c0001177983 */ /* 0x000f220000300800 */
[----:B------:R-:W-:-:S03]  /*e49f0*/  IMAD R6, R21, c[0x0][0x198], RZ ;  /* 0x0000660015067a24 */ /* 0x000fc600078e02ff */
[----:B------:R-:W4:Y:S01]  /*e4a00*/  LDL.LU R11, [R1+0x3934] ;  /* 0x00393400010b7983 */ /* 0x000f220000300800 */
[----:B0-----:R-:W-:-:S04]  /*e4a10*/  LEA R8, P5, R3, R0, 0x1 ;  /* 0x0000000003087211 */ /* 0x001fc800078a08ff */
[----:B------:R-:W-:Y:S02]  /*e4a20*/  LEA.HI.X.SX32 R9, R3, R2, 0x1, P5 ;  /* 0x0000000203097211 */ /* 0x000fe400028f0eff */
[----:B------:R-:W-:Y:S02]  /*e4a30*/  PRMT R3, R18, 0x7632, R3 ;  /* 0x0000763212037816 */ /* 0x000fe40000000003 */
[----:B------:R-:W4:Y:S01]  /*e4a40*/  LDL.LU R18, [R1+0x50] ;  /* 0x0000500001127983 */ /* 0x000f220000300800 */
[C---:B------:R-:W-:Y:S02]  /*e4a50*/  LEA R4, P2, R5.reuse, R0, 0x1 ;  /* 0x0000000005047211 */ /* 0x040fe400078408ff */
[----:B------:R-:W-:Y:S01]  /*e4a60*/  PRMT R14, R16, 0x7632, R14 ;  /* 0x00007632100e7816 */ /* 0x000fe2000000000e */
[----:B------:R-:W4:Y:S01]  /*e4a70*/  LDL.LU R29, [R1+0x1ac] ;  /* 0x0001ac00011d7983 */ /* 0x000f220000300800 */
[----:B------:R-:W-:Y:S02]  /*e4a80*/  LEA.HI.X.SX32 R5, R5, R2, 0x1, P2 ;  /* 0x0000000205057211 */ /* 0x000fe400010f0eff */
[----:B------:R-:W-:-:S03]  /*e4a90*/  LEA R12, P2, R6, R0, 0x1 ;  /* 0x00000000060c7211 */ /* 0x000fc600078408ff */
[----:B------:R0:W-:Y:S01]  /*e4aa0*/  @P4 STG.E.U16 [R4.64], R10 ;  /* 0x0000000a04004986 */ /* 0x0001e2000c101508 */
[----:B------:R-:W-:-:S03]  /*e4ab0*/  LEA.HI.X.SX32 R13, R6, R2, 0x1, P2 ;  /* 0x00000002060d7211 */ /* 0x000fc600010f0eff */
[----:B------:R1:W-:Y:S01]  /*e4ac0*/  @P3 STG.E.U16 [R8.64], R14 ;  /* 0x0000000e08003986 */ /* 0x0003e2000c101508 */
[C---:B--2---:R-:W-:Y:S01]  /*e4ad0*/  ISETP.LT.AND P2, PT, R19.reuse, c[0x0][0x17c], !P0 ;  /* 0x00005f0013007a0c */ /* 0x044fe20004741270 */
[----:B0-----:R-:W-:Y:S02]  /*e4ae0*/  IMAD R5, R19, c[0x0][0x198], RZ ;  /* 0x0000660013057a24 */ /* 0x001fe400078e02ff */
[----:B------:R-:W2:Y:S01]  /*e4af0*/  LDL.LU R19, [R1+0x54] ;  /* 0x0000540001137983 */ /* 0x000ea20000300800 */
[C---:B---3--:R-:W-:Y:S01]  /*e4b00*/  ISETP.LT.AND P4, PT, R22.reuse, c[0x0][0x17c], !P0 ;  /* 0x00005f0016007a0c */ /* 0x048fe20004781270 */
[----:B-1----:R-:W-:Y:S02]  /*e4b10*/  IMAD R9, R22, c[0x0][0x198], RZ ;  /* 0x0000660016097a24 */ /* 0x002fe400078e02ff */
[----:B------:R-:W3:Y:S04]  /*e4b20*/  LDL.LU R22, [R1+0x60] ;  /* 0x0000600001167983 */ /* 0x000ee80000300800 */
[----:B------:R-:W3:Y:S01]  /*e4b30*/  LDL.LU R27, [R1+0x7c] ;  /* 0x00007c00011b7983 */ /* 0x000ee20000300800 */
[----:B------:R-:W-:-:S02]  /*e4b40*/  ISETP.LT.AND P1, PT, R21, c[0x0][0x17c], !P0 ;  /* 0x00005f0015007a0c */ /* 0x000fc40004721270 */
[-C--:B------:R-:W-:Y:S02]  /*e4b50*/  LEA R4, P3, R5, R0.reuse, 0x1 ;  /* 0x0000000005047211 */ /* 0x080fe400078608ff */
[----:B------:R-:W-:Y:S02]  /*e4b60*/  LEA R8, P5, R9, R0, 0x1 ;  /* 0x0000000009087211 */ /* 0x000fe400078a08ff */
[----:B------:R-:W-:-:S07]  /*e4b70*/  LEA.HI.X.SX32 R5, R5, R2, 0x1, P3 ;  /* 0x0000000205057211 */ /* 0x000fce00018f0eff */
[----:B------:R0:W-:Y:S01]  /*e4b80*/  @P1 STG.E.U16 [R12.64], R3 ;  /* 0x000000030c001986 */ /* 0x0001e2000c101508 */
[----:B------:R-:W-:Y:S02]  /*e4b90*/  LEA.HI.X.SX32 R9, R9, R2, 0x1, P5 ;  /* 0x0000000209097211 */ /* 0x000fe400028f0eff */
[----:B0-----:R-:W-:Y:S01]  /*e4ba0*/  PRMT R12, R17, 0x7632, R12 ;  /* 0x00007632110c7816 */ /* 0x001fe2000000000c */
[C---:B-----5:R-:W-:Y:S01]  /*e4bb0*/  IMAD R6, R24.reuse, c[0x0][0x198], RZ ;  /* 0x0000660018067a24 */ /* 0x060fe200078e02ff */
[----:B------:R-:W-:-:S03]  /*e4bc0*/  ISETP.LT.AND P1, PT, R24, c[0x0][0x17c], !P0 ;  /* 0x00005f0018007a0c */ /* 0x000fc60004721270 */
[----:B------:R0:W-:Y:S01]  /*e4bd0*/  @P2 STG.E.U16 [R4.64], R12 ;  /* 0x0000000c04002986 */ /* 0x0001e2000c101508 */
[----:B------:R-:W-:-:S05]  /*e4be0*/  PRMT R3, R20, 0x7632, R3 ;  /* 0x0000763214037816 */ /* 0x000fca0000000003 */
[----:B------:R1:W-:Y:S01]  /*e4bf0*/  @P4 STG.E.U16 [R8.64], R3 ;  /* 0x0000000308004986 */ /* 0x0003e2000c101508 */
[----:B0-----:R-:W-:Y:S01]  /*e4c00*/  LEA R4, P2, R6, R0, 0x1 ;  /* 0x0000000006047211 */ /* 0x001fe200078408ff */
[----:B----4-:R-:W-:-:S03]  /*e4c10*/  IMAD R10, R23, c[0x0][0x198], RZ ;  /* 0x00006600170a7a24 */ /* 0x010fc600078e02ff */
[----:B------:R-:W-:Y:S02]  /*e4c20*/  LEA.HI.X.SX32 R5, R6, R2, 0x1, P2 ;  /* 0x0000000206057211 */ /* 0x000fe400010f0eff */
[----:B------:R-:W-:Y:S02]  /*e4c30*/  PRMT R6, R25, 0x7632, R6 ;  /* 0x0000763219067816 */ /* 0x000fe40000000006 */
[----:B------:R-:W-:Y:S01]  /*e4c40*/  ISETP.LT.AND P3, PT, R23, c[0x0][0x17c], !P0 ;  /* 0x00005f0017007a0c */ /* 0x000fe20004761270 */
[C---:B-1----:R-:W-:Y:S01]  /*e4c50*/  IMAD R3, R18.reuse, c[0x0][0x198], RZ ;  /* 0x0000660012037a24 */ /* 0x042fe200078e02ff */
[----:B------:R-:W-:Y:S01]  /*e4c60*/  ISETP.LT.AND P2, PT, R18, c[0x0][0x17c], !P0 ;  /* 0x00005f0012007a0c */ /* 0x000fe20004741270 */
[----:B------:R0:W-:Y:S01]  /*e4c70*/  @P1 STG.E.U16 [R4.64], R6 ;  /* 0x0000000604001986 */ /* 0x0001e2000c101508 */
[----:B------:R-:W-:-:S03]  /*e4c80*/  LEA R12, P5, R10, R0, 0x1 ;  /* 0x000000000a0c7211 */ /* 0x000fc600078a08ff */
[----:B------:R-:W4:Y:S01]  /*e4c90*/  LDL.LU R23, [R1+0x68] ;  /* 0x0000680001177983 */ /* 0x000f220000300800 */
[----:B------:R-:W-:-:S03]  /*e4ca0*/  LEA.HI.X.SX32 R13, R10, R2, 0x1, P5 ;  /* 0x000000020a0d7211 */ /* 0x000fc600028f0eff */
[----:B------:R-:W5:Y:S01]  /*e4cb0*/  LDL.LU R24, [R1+0x1bc] ;  /* 0x0001bc0001187983 */ /* 0x000f620000300800 */
[----:B0-----:R-:W-:-:S03]  /*e4cc0*/  LEA R4, P1, R3, R0, 0x1 ;  /* 0x0000000003047211 */ /* 0x001fc600078208ff */
[----:B------:R-:W5:Y:S01]  /*e4cd0*/  LDL.LU R17, [R1+0xc] ;  /* 0x00000c0001117983 */ /* 0x000f620000300800 */
[----:B------:R-:W-:Y:S01]  /*e4ce0*/  IMAD R10, R11, c[0x0][0x198], RZ ;  /* 0x000066000b0a7a24 */ /* 0x000fe200078e02ff */
[----:B------:R-:W-:Y:S02]  /*e4cf0*/  LEA.HI.X.SX32 R5, R3, R2, 0x1, P1 ;  /* 0x0000000203057211 */ /* 0x000fe400008f0eff */
[----:B------:R-:W5:Y:S01]  /*e4d00*/  LDL.LU R25, [R1+0x6c] ;  /* 0x00006c0001197983 */ /* 0x000f620000300800 */
[----:B------:R-:W-:-:S03]  /*e4d10*/  ISETP.LT.AND P1, PT, R11, c[0x0][0x17c], !P0 ;  /* 0x00005f000b007a0c */ /* 0x000fc60004721270 */
[----:B------:R-:W5:Y:S04]  /*e4d20*/  LDL.LU R21, [R1+0x5c] ;  /* 0x00005c0001157983 */ /* 0x000f680000300800 */
[----:B------:R-:W5:Y:S04]  /*e4d30*/  LDL.LU R11, [R1+0x3930] ;  /* 0x00393000010b7983 */ /* 0x000f680000300800 */
[----:B------:R-:W-:Y:S01]  /*e4d40*/  @P3 STG.E.U16 [R12.64], R29 ;  /* 0x0000001d0c003986 */ /* 0x000fe2000c101508 */
[C---:B--2---:R-:W-:Y:S01]  /*e4d50*/  ISETP.LT.AND P4, PT, R19.reuse, c[0x0][0x17c], !P0 ;  /* 0x00005f0013007a0c */ /* 0x044fe20004781270 */
[----:B------:R-:W-:-:S02]  /*e4d60*/  IMAD R6, R19, c[0x0][0x198], RZ ;  /* 0x0000660013067a24 */ /* 0x000fc400078e02ff */
[----:B------:R-:W2:Y:S04]  /*e4d70*/  LDL.LU R19, [R1+0x74] ;  /* 0x0000740001137983 */ /* 0x000ea80000300800 */
[----:B---3--:R0:W-:Y:S01]  /*e4d80*/  @P2 STG.E.U16 [R4.64], R27 ;  /* 0x0000001b04002986 */ /* 0x0081e2000c101508 */
[----:B------:R-:W-:-:S03]  /*e4d90*/  ISETP.LT.AND P2, PT, R15, c[0x0][0x17c], !P0 ;  /* 0x00005f000f007a0c */ /* 0x000fc60004741270 */
[----:B------:R-:W3:Y:S01]  /*e4da0*/  LDL.LU R15, [R1+0x392c] ;  /* 0x00392c00010f7983 */ /* 0x000ee20000300800 */
[C---:B------:R-:W-:Y:S01]  /*e4db0*/  IMAD R3, R22.reuse, c[0x0][0x198], RZ ;  /* 0x0000660016037a24 */ /* 0x040fe200078e02ff */
[----:B------:R-:W-:Y:S02]  /*e4dc0*/  ISETP.LT.AND P3, PT, R22, c[0x0][0x17c], !P0 ;  /* 0x00005f0016007a0c */ /* 0x000fe40004761270 */
[-C--:B------:R-:W-:Y:S01]  /*e4dd0*/  LEA R8, P5, R6, R0.reuse, 0x1 ;  /* 0x0000000006087211 */ /* 0x080fe200078a08ff */
[----:B------:R-:W2:Y:S01]  /*e4de0*/  LDL.LU R26, [R1+0x80] ;  /* 0x00008000011a7983 */ /* 0x000ea20000300800 */
[----:B0-----:R-:W-:-:S03]  /*e4df0*/  LEA R4, P6, R3, R0, 0x1 ;  /* 0x0000000003047211 */ /* 0x001fc600078c08ff */
[----:B------:R-:W2:Y:S01]  /*e4e00*/  LDL.LU R20, [R1+0x84] ;  /* 0x0000840001147983 */ /* 0x000ea20000300800 */
[-C--:B------:R-:W-:Y:S02]  /*e4e10*/  LEA.HI.X.SX32 R9, R6, R2.reuse, 0x1, P5 ;  /* 0x0000000206097211 */ /* 0x080fe400028f0eff */
[----:B------:R-:W-:Y:S01]  /*e4e20*/  LEA.HI.X.SX32 R5, R3, R2, 0x1, P6 ;  /* 0x0000000203057211 */ /* 0x000fe200030f0eff */
[----:B------:R-:W2:Y:S01]  /*e4e30*/  LDL.LU R16, [R1+0x9c] ;  /* 0x00009c0001107983 */ /* 0x000ea20000300800 */
[----:B------:R-:W-:-:S04]  /*e4e40*/  LEA R12, P5, R10, R0, 0x1 ;  /* 0x000000000a0c7211 */ /* 0x000fc800078a08ff */
[----:B------:R-:W-:Y:S02]  /*e4e50*/  LEA.HI.X.SX32 R13, R10, R2, 0x1, P5 ;  /* 0x000000020a0d7211 */ /* 0x000fe400028f0eff */
[----:B------:R-:W-:Y:S01]  /*e4e60*/  ISETP.LT.AND P5, PT, R7, c[0x0][0x17c], !P0 ;  /* 0x00005f0007007a0c */ /* 0x000fe200047a1270 */
[C---:B----4-:R-:W-:Y:S01]  /*e4e70*/  IMAD R3, R23.reuse, c[0x0][0x198], RZ ;  /* 0x0000660017037a24 */ /* 0x050fe200078e02ff */
[----:B------:R-:W-:Y:S01]  /*e4e80*/  ISETP.LT.AND P6, PT, R23, c[0x0][0x17c], !P0 ;  /* 0x00005f0017007a0c */ /* 0x000fe200047c1270 */
[----:B-----5:R-:W-:Y:S04]  /*e4e90*/  @P4 STG.E.U16 [R8.64], R17 ;  /* 0x0000001108004986 */ /* 0x020fe8000c101508 */
[----:B------:R0:W-:Y:S04]  /*e4ea0*/  @P3 STG.E.U16 [R4.64], R11 ;  /* 0x0000000b04003986 */ /* 0x0001e8000c101508 */
[----:B------:R1:W-:Y:S01]  /*e4eb0*/  @P1 STG.E.U16 [R12.64], R24 ;  /* 0x000000180c001986 */ /* 0x0003e2000c101508 */
[----:B0-----:R-:W-:-:S04]  /*e4ec0*/  LEA R4, P4, R3, R0, 0x1 ;  /* 0x0000000003047211 */ /* 0x001fc800078808ff */
[----:B------:R-:W-:Y:S01]  /*e4ed0*/  LEA.HI.X.SX32 R5, R3, R2, 0x1, P4 ;  /* 0x0000000203057211 */ /* 0x000fe200020f0eff */
[C---:B------:R-:W-:Y:S01]  /*e4ee0*/  IMAD R6, R25.reuse, c[0x0][0x198], RZ ;  /* 0x0000660019067a24 */ /* 0x040fe200078e02ff */
[----:B------:R-:W-:-:S04]  /*e4ef0*/  ISETP.LT.AND P3, PT, R25, c[0x0][0x17c], !P0 ;  /* 0x00005f0019007a0c */ /* 0x000fc80004761270 */
[----:B------:R-:W-:-:S04]  /*e4f00*/  LEA R8, P4, R6, R0, 0x1 ;  /* 0x0000000006087211 */ /* 0x000fc800078808ff */
[----:B------:R-:W-:Y:S02]  /*e4f10*/  LEA.HI.X.SX32 R9, R6, R2, 0x1, P4 ;  /* 0x0000000206097211 */ /* 0x000fe400020f0eff */
[C---:B---3--:R-:W-:Y:S01]  /*e4f20*/  ISETP.LT.AND P1, PT, R15.reuse, c[0x0][0x17c], !P0 ;  /* 0x00005f000f007a0c */ /* 0x048fe20004721270 */
[----:B------:R-:W-:Y:S02]  /*e4f30*/  IMAD R3, R15, c[0x0][0x198], RZ ;  /* 0x000066000f037a24 */ /* 0x000fe400078e02ff */
[----:B------:R-:W3:Y:S04]  /*e4f40*/  LDL.LU R15, [R1+0x3928] ;  /* 0x00392800010f7983 */ /* 0x000ee80000300800 */
[----:B------:R-:W4:Y:S04]  /*e4f50*/  LDL.LU R23, [R1+0x90] ;  /* 0x0000900001177983 */ /* 0x000f280000300800 */
[----:B------:R-:W5:Y:S04]  /*e4f60*/  LDL.LU R18, [R1+0x3c] ;  /* 0x00003c0001127983 */ /* 0x000f680000300800 */
[----:B------:R-:W3:Y:S04]  /*e4f70*/  LDL.LU R25, [R1+0x1dc] ;  /* 0x0001dc0001197983 */ /* 0x000ee80000300800 */
[----:B------:R-:W3:Y:S01]  /*e4f80*/  LDL.LU R7, [R1+0x3924] ;  /* 0x0039240001077983 */ /* 0x000ee20000300800 */
[C---:B--2---:R-:W-:Y:S01]  /*e4f90*/  ISETP.LT.AND P4, PT, R19.reuse, c[0x0][0x17c], !P0 ;  /* 0x00005f0013007a0c */ /* 0x044fe20004781270 */
[----:B------:R-:W-:-:S02]  /*e4fa0*/  IMAD R6, R19, c[0x0][0x198], RZ ;  /* 0x0000660013067a24 */ /* 0x000fc400078e02ff */
[----:B------:R-:W2:Y:S04]  /*e4fb0*/  LDL.LU R22, [R1+0x94] ;  /* 0x0000940001167983 */ /* 0x000ea80000300800 */
[----:B------:R-:W2:Y:S04]  /*e4fc0*/  LDL.LU R19, [R1+0x1cc] ;  /* 0x0001cc0001137983 */ /* 0x000ea80000300800 */
[----:B------:R0:W-:Y:S01]  /*e4fd0*/  @P6 STG.E.U16 [R4.64], R21 ;  /* 0x0000001504006986 */ /* 0x0001e2000c101508 */
[----:B------:R-:W-:-:S03]  /*e4fe0*/  IMAD R10, R20, c[0x0][0x198], RZ ;  /* 0x00006600140a7a24 */ /* 0x000fc600078e02ff */
[----:B-1----:R-:W2:Y:S01]  /*e4ff0*/  LDL.LU R13, [R1+0xa0] ;  /* 0x0000a000010d7983 */ /* 0x002ea20000300800 */
[----:B0-----:R-:W-:-:S04]  /*e5000*/  LEA R4, P6, R3, R0, 0x1 ;  /* 0x0000000003047211 */ /* 0x001fc800078c08ff */
[----:B------:R-:W-:Y:S02]  /*e5010*/  LEA.HI.X.SX32 R5, R3, R2, 0x1, P6 ;  /* 0x0000000203057211 */ /* 0x000fe400030f0eff */
[----:B------:R-:W-:Y:S02]  /*e5020*/  PRMT R3, R29, 0x7632, R3 ;  /* 0x000076321d037816 */ /* 0x000fe40000000003 */
[----:B------:R-:W2:Y:S01]  /*e5030*/  LDL.LU R29, [R1+0x8c] ;  /* 0x00008c00011d7983 */ /* 0x000ea20000300800 */
[----:B------:R-:W-:Y:S01]  /*e5040*/  PRMT R11, R21, 0x7632, R11 ;  /* 0x00007632150b7816 */ /* 0x000fe2000000000b */
[----:B----4-:R-:W-:Y:S02]  /*e5050*/  IMAD R12, R23, c[0x0][0x198], RZ ;  /* 0x00006600170c7a24 */ /* 0x010fe400078e02ff */
[----:B---3--:R0:W-:Y:S01]  /*e5060*/  @P3 STG.E.U16 [R8.64], R7 ;  /* 0x0000000708003986 */ /* 0x0081e2000c101508 */
[----:B------:R-:W-:-:S03]  /*e5070*/  ISETP.LT.AND P3, PT, R26, c[0x0][0x17c], !P0 ;  /* 0x00005f001a007a0c */ /* 0x000fc60004761270 */
[----:B------:R1:W-:Y:S01]  /*e5080*/  @P1 STG.E.U16 [R4.64], R15 ;  /* 0x0000000f04001986 */ /* 0x0003e2000c101508 */
[----:B0-----:R-:W-:Y:S01]  /*e5090*/  LEA R8, P6, R6, R0, 0x1 ;  /* 0x0000000006087211 */ /* 0x001fe200078c08ff */
[----:B-1----:R-:W-:-:S03]  /*e50a0*/  IMAD R5, R26, c[0x0][0x198], RZ ;  /* 0x000066001a057a24 */ /* 0x002fc600078e02ff */
[----:B------:R-:W-:Y:S02]  /*e50b0*/  LEA.HI.X.SX32 R9, R6, R2, 0x1, P6 ;  /* 0x0000000206097211 */ /* 0x000fe400030f0eff */
[----:B------:R-:W-:-:S03]  /*e50c0*/  LEA R4, P6, R5, R0, 0x1 ;  /* 0x0000000005047211 */ /* 0x000fc600078c08ff */
[----:B------:R0:W-:Y:S01]  /*e50d0*/  @P4 STG.E.U16 [R8.64], R16 ;  /* 0x0000001008004986 */ /* 0x0001e2000c101508 */
[----:B------:R-:W-:Y:S02]  /*e50e0*/  ISETP.LT.AND P1, PT, R20, c[0x0][0x17c], !P0 ;  /* 0x00005f0014007a0c */ /* 0x000fe40004721270 */
[----:B------:R-:W-:Y:S01]  /*e50f0*/  LEA.HI.X.SX32 R5, R5, R2, 0x1, P6 ;  /* 0x0000000205057211 */ /* 0x000fe200030f0eff */
[----:B------:R-:W3:Y:S01]  /*e5100*/  LDL.LU R20, [R1+0xa8] ;  /* 0x0000a80001147983 */ /* 0x000ee20000300800 */
[----:B------:R-:W-:-:S03]  /*e5110*/  ISETP.LT.AND P6, PT, R23, c[0x0][0x17c], !P0 ;  /* 0x00005f0017007a0c */ /* 0x000fc600047c1270 */
[----:B-----5:R1:W-:Y:S01]  /*e5120*/  @P3 STG.E.U16 [R4.64], R18 ;  /* 0x0000001204003986 */ /* 0x0203e2000c101508 */
[----:B0-----:R-:W-:-:S04]  /*e5130*/  LEA R8, P4, R10, R0, 0x1 ;  /* 0x000000000a087211 */ /* 0x001fc800078808ff */
[----:B------:R-:W-:Y:S02]  /*e5140*/  LEA.HI.X.SX32 R9, R10, R2, 0x1, P4 ;  /* 0x000000020a097211 */ /* 0x000fe400020f0eff */
[----:B-1----:R-:W-:Y:S02]  /*e5150*/  LEA R4, P4, R12, R0, 0x1 ;  /* 0x000000000c047211 */ /* 0x002fe400078808ff */
[----:B------:R-:W-:Y:S02]  /*e5160*/  PRMT R6, R24, 0x7632, R6 ;  /* 0x0000763218067816 */ /* 0x000fe40000000006 */
[----:B------:R-:W4:Y:S01]  /*e5170*/  LDL.LU R24, [R1+0x1ec] ;  /* 0x0001ec0001187983 */ /* 0x000f220000300800 */
[----:B------:R-:W-:Y:S02]  /*e5180*/  LEA.HI.X.SX32 R5, R12, R2, 0x1, P4 ;  /* 0x000000020c057211 */ /* 0x000fe400020f0eff */
[----:B------:R-:W-:Y:S01]  /*e5190*/  PRMT R7, R16, 0x7632, R7 ;  /* 0x0000763210077816 */ /* 0x000fe20000000007 */
[----:B------:R-:W5:Y:S01]  /*e51a0*/  LDL.LU R26, [R1+0xac] ;  /* 0x0000ac00011a7983 */ /* 0x000f620000300800 */
[----:B--2---:R-:W-:-:S03]  /*e51b0*/  ISETP.LT.AND P3, PT, R22, c[0x0][0x17c], !P0 ;  /* 0x00005f0016007a0c */ /* 0x004fc60004761270 */
[----:B------:R-:W2:Y:S01]  /*e51c0*/  LDL.LU R23, [R1+0x1fc] ;  /* 0x0001fc0001177983 */ /* 0x000ea20000300800 */
[----:B------:R-:W-:-:S03]  /*e51d0*/  PRMT R10, R27, 0x7632, R10 ;  /* 0x000076321b0a7816 */ /* 0x000fc6000000000a */
[----:B------:R0:W-:Y:S04]  /*e51e0*/  @P1 STG.E.U16 [R8.64], R25 ;  /* 0x0000001908001986 */ /* 0x0001e8000c101508 */
[----:B------:R-:W2:Y:S04]  /*e51f0*/  LDL.LU R16, [R1+0xb0] ;  /* 0x0000b00001107983 */ /* 0x000ea80000300800 */
[----:B------:R1:W-:Y:S01]  /*e5200*/  @P6 STG.E.U16 [R4.64], R19 ;  /* 0x0000001304006986 */ /* 0x0003e2000c101508 */
[----:B0-----:R-:W-:-:S03]  /*e5210*/  IMAD R9, R22, c[0x0][0x198], RZ ;  /* 0x0000660016097a24 */ /* 0x001fc600078e02ff */
[----:B------:R-:W2:Y:S04]  /*e5220*/  LDL.LU R22, [R1+0x20c] ;  /* 0x00020c0001167983 */ /* 0x000ea80000300800 */
[----:B------:R-:W2:Y:S04]  /*e5230*/  LDL.LU R27, [R1+0xb4] ;  /* 0x0000b400011b7983 */ /* 0x000ea80000300800 */
[----:B-1----:R-:W2:Y:S04]  /*e5240*/  LDL.LU R4, [R1+0xa4] ;  /* 0x0000a40001047983 */ /* 0x002ea80000300800 */
[----:B------:R-:W2:Y:S01]  /*e5250*/  LDL.LU R21, [R1+0xb8] ;  /* 0x0000b80001157983 */ /* 0x000ea20000300800 */
[C---:B------:R-:W-:Y:S01]  /*e5260*/  ISETP.LT.AND P1, PT, R13.reuse, c[0x0][0x17c], !P0 ;  /* 0x00005f000d007a0c */ /* 0x040fe20004721270 */
[----:B------:R-:W-:Y:S01]  /*e5270*/  IMAD R13, R13, c[0x0][0x198], RZ ;  /* 0x000066000d0d7a24 */ /* 0x000fe200078e02ff */
[----:B------:R-:W-:-:S04]  /*e5280*/  LEA R8, P4, R9, R0, 0x1 ;  /* 0x0000000009087211 */ /* 0x000fc800078808ff */
[----:B------:R-:W-:Y:S02]  /*e5290*/  LEA R12, P6, R13, R0, 0x1 ;  /* 0x000000000d0c7211 */ /* 0x000fe400078c08ff */
[-C--:B------:R-:W-:Y:S02]  /*e52a0*/  LEA.HI.X.SX32 R9, R9, R2.reuse, 0x1, P4 ;  /* 0x0000000209097211 */ /* 0x080fe400020f0eff */
[----:B------:R-:W-:-:S03]  /*e52b0*/  LEA.HI.X.SX32 R13, R13, R2, 0x1, P6 ;  /* 0x000000020d0d7211 */ /* 0x000fc600030f0eff */
[----:B------:R-:W-:Y:S01]  /*e52c0*/  @P3 STG.E.U16 [R8.64], R29 ;  /* 0x0000001d08003986 */ /* 0x000fe2000c101508 */
[----:B------:R-:W-:Y:S02]  /*e52d0*/  PRMT R14, R18, 0x7632, R14 ;  /* 0x00007632120e7816 */ /* 0x000fe4000000000e */
[C---:B---3--:R-:W-:Y:S01]  /*e52e0*/  ISETP.LT.AND P3, PT, R20.reuse, c[0x0][0x17c], !P0 ;  /* 0x00005f0014007a0c */ /* 0x048fe20004761270 */
[----:B----4-:R0:W-:Y:S02]  /*e52f0*/  @P1 STG.E.U16 [R12.64], R24 ;  /* 0x000000180c001986 */ /* 0x0101e4000c101508 */
[----:B0-----:R-:W-:Y:S02]  /*e5300*/  IMAD R13, R20, c[0x0][0x198], RZ ;  /* 0x00006600140d7a24 */ /* 0x001fe400078e02ff */
[----:B------:R-:W3:Y:S01]  /*e5310*/  LDL.LU R20, [R1+0xbc] ;  /* 0x0000bc0001147983 */ /* 0x000ee20000300800 */
[----:B-----5:R-:W-:Y:S02]  /*e5320*/  ISETP.LT.AND P1, PT, R26, c[0x0][0x17c], !P0 ;  /* 0x00005f001a007a0c */ /* 0x020fe40004721270 */
[C---:B--2---:R-:W-:Y:S01]  /*e5330*/  ISETP.LT.AND P4, PT, R4.reuse, c[0x0][0x17c], !P0 ;  /* 0x00005f0004007a0c */ /* 0x044fe20004781270 */
[----:B------:R-:W-:-:S05]  /*e5340*/  IMAD R4, R4, c[0x0][0x198], RZ ;  /* 0x0000660004047a24 */ /* 0x000fca00078e02ff */
[----:B------:R-:W-:-:S04]  /*e5350*/  LEA R8, P6, R4, R0, 0x1 ;  /* 0x0000000004087211 */ /* 0x000fc800078c08ff */
[----:B------:R-:W-:Y:S01]  /*e5360*/  LEA.HI.X.SX32 R9, R4, R2, 0x1, P6 ;  /* 0x0000000204097211 */ /* 0x000fe200030f0eff */
[----:B------:R-:W-:Y:S01]  /*e5370*/  IMAD R4, R26, c[0x0][0x198], RZ ;  /* 0x000066001a047a24 */ /* 0x000fe200078e02ff */
[C---:B------:R-:W-:Y:S01]  /*e5380*/  LEA R12, P6, R13.reuse, R0, 0x1 ;  /* 0x000000000d0c7211 */ /* 0x040fe200078c08ff */
[----:B------:R-:W2:Y:S04]  /*e5390*/  LDL.LU R26, [R1+0xc0] ;  /* 0x0000c000011a7983 */ /* 0x000ea80000300800 */
[----:B------:R-:W4:Y:S01]  /*e53a0*/  LDL.LU R18, [R1+0xc4] ;  /* 0x0000c40001127983 */ /* 0x000f220000300800 */
[----:B------:R-:W-:Y:S02]  /*e53b0*/  LEA.HI.X.SX32 R13, R13, R2, 0x1, P6 ;  /* 0x000000020d0d7211 */ /* 0x000fe400030f0eff */
[C---:B------:R-:W-:Y:S01]  /*e53c0*/  ISETP.LT.AND P6, PT, R16.reuse, c[0x0][0x17c], !P0 ;  /* 0x00005f0010007a0c */ /* 0x040fe200047c1270 */
[----:B------:R0:W-:Y:S01]  /*e53d0*/  @P4 STG.E.U16 [R8.64], R23 ;  /* 0x0000001708004986 */ /* 0x0001e2000c101508 */
[----:B------:R-:W-:-:S03]  /*e53e0*/  IMAD R16, R16, c[0x0][0x198], RZ ;  /* 0x0000660010107a24 */ /* 0x000fc600078e02ff */
[----:B------:R1:W-:Y:S01]  /*e53f0*/  @P3 STG.E.U16 [R12.64], R22 ;  /* 0x000000160c003986 */ /* 0x0003e2000c101508 */
[----:B0-----:R-:W-:-:S04]  /*e5400*/  LEA R8, P4, R4, R0, 0x1 ;  /* 0x0000000004087211 */ /* 0x001fc800078808ff */
[----:B------:R-:W-:Y:S02]  /*e5410*/  LEA.HI.X.SX32 R9, R4, R2, 0x1, P4 ;  /* 0x0000000204097211 */ /* 0x000fe400020f0eff */
[----:B------:R-:W-:Y:S02]  /*e5420*/  PRMT R4, R24, 0x7632, R4 ;  /* 0x0000763218047816 */ /* 0x000fe40000000004 */
[C---:B-1----:R-:W-:Y:S01]  /*e5430*/  LEA R12, P4, R16.reuse, R0, 0x1 ;  /* 0x00000000100c7211 */ /* 0x042fe200078808ff */
[----:B------:R-:W5:Y:S03]  /*e5440*/  LDL.LU R24, [R1+0xc8] ;  /* 0x0000c80001187983 */ /* 0x000f660000300800 */
[----:B------:R-:W-:Y:S01]  /*e5450*/  LEA.HI.X.SX32 R13, R16, R2, 0x1, P4 ;  /* 0x00000002100d7211 */ /* 0x000fe200020f0eff */
[----:B------:R0:W-:Y:S01]  /*e5460*/  @P1 STG.E.U16 [R8.64], R3 ;  /* 0x0000000308001986 */ /* 0x0001e2000c101508 */
[C---:B------:R-:W-:Y:S01]  /*e5470*/  ISETP.LT.AND P1, PT, R21.reuse, c[0x0][0x17c], !P0 ;  /* 0x00005f0015007a0c */ /* 0x040fe20004721270 */
[----:B------:R-:W-:-:S02]  /*e5480*/  IMAD R16, R21, c[0x0][0x198], RZ ;  /* 0x0000660015107a24 */ /* 0x000fc400078e02ff */
[----:B------:R-:W5:Y:S01]  /*e5490*/  LDL.LU R21, [R1+0xcc] ;  /* 0x0000cc0001157983 */ /* 0x000f620000300800 */
[C---:B------:R-:W-:Y:S01]  /*e54a0*/  ISETP.LT.AND P3, PT, R27.reuse, c[0x0][0x17c], !P0 ;  /* 0x00005f001b007a0c */ /* 0x040fe20004761270 */
[----:B0-----:R-:W-:Y:S02]  /*e54b0*/  IMAD R3, R27, c[0x0][0x198], RZ ;  /* 0x000066001b037a24 */ /* 0x001fe400078e02ff */
[----:B------:R0:W-:Y:S03]  /*e54c0*/  @P6 STG.E.U16 [R12.64], R10 ;  /* 0x0000000a0c006986 */ /* 0x0001e6000c101508 */
[----:B------:R-:W-:Y:S02]  /*e54d0*/  LEA R8, P4, R3, R0, 0x1 ;  /* 0x0000000003087211 */ /* 0x000fe400078808ff */
[----:B------:R-:W-:Y:S02]  /*e54e0*/  PRMT R15, R17, 0x7632, R15 ;  /* 0x00007632110f7816 */ /* 0x000fe4000000000f */
[----:B------:R-:W-:Y:S01]  /*e54f0*/  LEA.HI.X.SX32 R9, R3, R2, 0x1, P4 ;  /* 0x0000000203097211 */ /* 0x000fe200020f0eff */
[----:B------:R-:W5:Y:S01]  /*e5500*/  LDL.LU R17, [R1+0xd0] ;  /* 0x0000d00001117983 */ /* 0x000f620000300800 */
[----:B0-----:R-:W-:-:S03]  /*e5510*/  LEA R12, P6, R16, R0, 0x1 ;  /* 0x00000000100c7211 */ /* 0x001fc600078c08ff */
[----:B------:R0:W-:Y:S01]  /*e5520*/  @P3 STG.E.U16 [R8.64], R15 ;  /* 0x0000000f08003986 */ /* 0x0001e2000c101508 */
[----:B------:R-:W-:Y:S02]  /*e5530*/  PRMT R10, R11, 0x7632, R10 ;  /* 0x000076320b0a7816 */ /* 0x000fe4000000000a */
[----:B------:R-:W-:-:S05]  /*e5540*/  LEA.HI.X.SX32 R13, R16, R2, 0x1, P6 ;  /* 0x00000002100d7211 */ /* 0x000fca00030f0eff */
[----:B------:R2:W-:Y:S01]  /*e5550*/  @P1 STG.E.U16 [R12.64], R10 ;  /* 0x0000000a0c001986 */ /* 0x0005e2000c101508 */
[----:B0-----:R-:W-:Y:S01]  /*e5560*/  PRMT R15, R7, 0x7632, R15 ;  /* 0x00007632070f7816 */ /* 0x001fe2000000000f */
[C---:B---3--:R-:W-:Y:S01]  /*e5570*/  IMAD R3, R20.reuse, c[0x0][0x198], RZ ;  /* 0x0000660014037a24 */ /* 0x048fe200078e02ff */
[----:B------:R-:W-:Y:S02]  /*e5580*/  ISETP.LT.AND P4, PT, R20, c[0x0][0x17c], !P0 ;  /* 0x00005f0014007a0c */ /* 0x000fe40004781270 */
[----:B------:R-:W3:Y:S02]  /*e5590*/  LDL.LU R20, [R1+0xd4] ;  /* 0x0000d40001147983 */ /* 0x000ee40000300800 */
[----:B------:R-:W-:-:S04]  /*e55a0*/  LEA R8, P6, R3, R0, 0x1 ;  /* 0x0000000003087211 */ /* 0x000fc800078c08ff */
[----:B------:R-:W-:-:S05]  /*e55b0*/  LEA.HI.X.SX32 R9, R3, R2, 0x1, P6 ;  /* 0x0000000203097211 */ /* 0x000fca00030f0eff */
[----:B------:R0:W-:Y:S01]  /*e55c0*/  @P4 STG.E.U16 [R8.64], R6 ;  /* 0x0000000608004986 */ /* 0x0001e2000c101508 */
[C---:B--2---:R-:W-:Y:S01]  /*e55d0*/  IMAD R10, R26.reuse, c[0x0][0x198], RZ ;  /* 0x000066001a0a7a24 */ /* 0x044fe200078e02ff */
[----:B------:R-:W-:Y:S01]  /*e55e0*/  ISETP.LT.AND P3, PT, R26, c[0x0][0x17c], !P0 ;  /* 0x00005f001a007a0c */ /* 0x000fe20004761270 */
[C---:B----4-:R-:W-:Y:S01]  /*e55f0*/  IMAD R3, R18.reuse, c[0x0][0x198], RZ ;  /* 0x0000660012037a24 */ /* 0x050fe200078e02ff */
[----:B------:R-:W-:Y:S02]  /*e5600*/  ISETP.LT.AND P1, PT, R18, c[0x0][0x17c], !P0 ;  /* 0x00005f0012007a0c */ /* 0x000fe40004721270 */
[CC--:B------:R-:W-:Y:S01]  /*e5610*/  LEA R12, P6, R10.reuse, R0.reuse, 0x1 ;  /* 0x000000000a0c7211 */ /* 0x0c0fe200078c08ff */
[----:B------:R-:W2:Y:S01]  /*e5620*/  LDL.LU R18, [R1+0xdc] ;  /* 0x0000dc0001127983 */ /* 0x000ea20000300800 */
[----:B0-----:R-:W-:Y:S02]  /*e5630*/  LEA R8, P4, R3, R0, 0x1 ;  /* 0x0000000003087211 */ /* 0x001fe400078808ff */
[----:B------:R-:W-:-:S02]  /*e5640*/  LEA.HI.X.SX32 R13, R10, R2, 0x1, P6 ;  /* 0x000000020a0d7211 */ /* 0x000fc400030f0eff */
[----:B------:R-:W-:-:S03]  /*e5650*/  LEA.HI.X.SX32 R9, R3, R2, 0x1, P4 ;  /* 0x0000000203097211 */ /* 0x000fc600020f0eff */
[----:B------:R-:W-:Y:S04]  /*e5660*/  @P3 STG.E.U16 [R12.64], R11 ;  /* 0x0000000b0c003986 */ /* 0x000fe8000c101508 */
[----:B------:R0:W-:Y:S01]  /*e5670*/  @P1 STG.E.U16 [R8.64], R15 ;  /* 0x0000000f08001986 */ /* 0x0001e2000c101508 */
[----:B-----5:R-:W-:-:S05]  /*e5680*/  IMAD R6, R24, c[0x0][0x198], RZ ;  /* 0x0000660018067a24 */ /* 0x020fca00078e02ff */
[----:B------:R-:W-:Y:S01]  /*e5690*/  LEA R10, P3, R6, R0, 0x1 ;  /* 0x00000000060a7211 */ /* 0x000fe200078608ff */
[----:B0-----:R-:W-:-:S03]  /*e56a0*/  IMAD R8, R21, c[0x0][0x198], RZ ;  /* 0x0000660015087a24 */ /* 0x001fc600078e02ff */
[----:B------:R-:W-:Y:S02]  /*e56b0*/  LEA.HI.X.SX32 R11, R6, R2, 0x1, P3 ;  /* 0x00000002060b7211 */ /* 0x000fe400018f0eff */
[----:B------:R-:W-:Y:S02]  /*e56c0*/  LEA R12, P3, R8, R0, 0x1 ;  /* 0x00000000080c7211 */ /* 0x000fe400078608ff */
[----:B------:R-:W-:Y:S02]  /*e56d0*/  ISETP.LT.AND P6, PT, R24, c[0x0][0x17c], !P0 ;  /* 0x00005f0018007a0c */ /* 0x000fe400047c1270 */
[----:B------:R-:W4:Y:S01]  /*e56e0*/  LDL.LU R24, [R1+0xe0] ;  /* 0x0000e00001187983 */ /* 0x000f220000300800 */
[----:B------:R-:W-:Y:S02]  /*e56f0*/  PRMT R9, R25, 0x7632, R9 ;  /* 0x0000763219097816 */ /* 0x000fe40000000009 */
[----:B------:R-:W-:Y:S01]  /*e5700*/  LEA.HI.X.SX32 R13, R8, R2, 0x1, P3 ;  /* 0x00000002080d7211 */ /* 0x000fe200018f0eff */
[----:B------:R-:W5:Y:S01]  /*e5710*/  LDL.LU R25, [R1+0xe4] ;  /* 0x0000e40001197983 */ /* 0x000f620000300800 */
[----:B------:R-:W-:-:S03]  /*e5720*/  PRMT R8, R23, 0x7632, R8 ;  /* 0x0000763217087816 */ /* 0x000fc60000000008 */
[----:B------:R-:W2:Y:S01]  /*e5730*/  LDL.LU R23, [R1+0xe8] ;  /* 0x0000e80001177983 */ /* 0x000ea20000300800 */
[----:B------:R-:W-:Y:S01]  /*e5740*/  PRMT R3, R15, 0x7632, R3 ;  /* 0x000076320f037816 */ /* 0x000fe20000000003 */
[----:B------:R-:W-:Y:S01]  /*e5750*/  IMAD R6, R17, c[0x0][0x198], RZ ;  /* 0x0000660011067a24 */ /* 0x000fe200078e02ff */
[----:B------:R-:W-:Y:S02]  /*e5760*/  ISETP.LT.AND P4, PT, R21, c[0x0][0x17c], !P0 ;  /* 0x00005f0015007a0c */ /* 0x000fe40004781270 */
[----:B------:R-:W-:Y:S01]  /*e5770*/  ISETP.LT.AND P1, PT, R17, c[0x0][0x17c], !P0 ;  /* 0x00005f0011007a0c */ /* 0x000fe20004721270 */
[----:B------:R0:W-:Y:S02]  /*e5780*/  @P6 STG.E.U16 [R10.64], R3 ;  /* 0x000000030a006986 */ /* 0x0001e4000c101508 */
[----:B0-----:R-:W-:-:S04]  /*e5790*/  LEA R10, P6, R6, R0, 0x1 ;  /* 0x00000000060a7211 */ /* 0x001fc800078c08ff */
[----:B------:R-:W-:-:S04]  /*e57a0*/  LEA.HI.X.SX32 R11, R6, R2, 0x1, P6 ;  /* 0x00000002060b7211 */ /* 0x000fc800030f0eff */
[----:B------:R-:W-:Y:S04]  /*e57b0*/  @P4 STG.E.U16 [R12.64], R7 ;  /* 0x000000070c004986 */ /* 0x000fe8000c101508 */
[----:B------:R0:W-:Y:S01]  /*e57c0*/  @P1 STG.E.U16 [R10.64], R14 ;  /* 0x0000000e0a001986 */ /* 0x0001e2000c101508 */
[C---:B------:R-:W-:Y:S01]  /*e57d0*/  ISETP.LT.AND P1, PT, R28.reuse, c[0x0][0x17c], !P0 ;  /* 0x00005f001c007a0c */ /* 0x040fe20004721270 */
[----:B0-----:R-:W-:Y:S02]  /*e57e0*/  IMAD R11, R28, c[0x0][0x198], RZ ;  /* 0x000066001c0b7a24 */ /* 0x001fe400078e02ff */
[----:B--2---:R-:W-:Y:S04]  /*e57f0*/  STL.64 [R1+0x3918], R22 ;  /* 0x0039181601007387 */ /* 0x004fe80000100a00 */
[----:B------:R-:W2:Y:S01]  /*e5800*/  LDL.LU R28, [R1+0x3920] ;  /* 0x00392000011c7983 */ /* 0x000ea20000300800 */
[C---:B---3--:R-:W-:Y:S01]  /*e5810*/  ISETP.LT.AND P3, PT, R20.reuse, c[0x0][0x17c], !P0 ;  /* 0x00005f0014007a0c */ /* 0x048fe20004761270 */
[----:B------:R-:W-:-:S02]  /*e5820*/  IMAD R3, R20, c[0x0][0x198], RZ ;  /* 0x0000660014037a24 */ /* 0x000fc400078e02ff */
[----:B------:R-:W3:Y:S03]  /*e5830*/  LDL.LU R17, [R1+0xec] ;  /* 0x0000ec0001117983 */ /* 0x000ee60000300800 */
[C---:B------:R-:W-:Y:S02]  /*e5840*/  LEA R6, P4, R3.reuse, R0, 0x1 ;  /* 0x0000000003067211 */ /* 0x040fe400078808ff */
[C---:B------:R-:W-:Y:S02]  /*e5850*/  ISETP.LT.AND P6, PT, R18.reuse, c[0x0][0x17c], !P0 ;  /* 0x00005f0012007a0c */ /* 0x040fe400047c1270 */
[----:B------:R-:W-:Y:S01]  /*e5860*/  LEA.HI.X.SX32 R7, R3, R2, 0x1, P4 ;  /* 0x0000000203077211 */ /* 0x000fe200020f0eff */
[----:B------:R-:W-:Y:S01]  /*e5870*/  IMAD R3, R18, c[0x0][0x198], RZ ;  /* 0x0000660012037a24 */ /* 0x000fe200078e02ff */
[----:B--2---:R-:W0:Y:S04]  /*e5880*/  LDS.128 R20, [R28] ;  /* 0x000000001c147984 */ /* 0x004e280000000c00 */
[----:B0-----:R-:W-:Y:S04]  /*e5890*/  STL.64 [R1+0x60], R20 ;  /* 0x0000601401007387 */ /* 0x001fe80000100a00 */
[----:B------:R0:W-:Y:S04]  /*e58a0*/  STL.64 [R1+0x68], R22 ;  /* 0x0000681601007387 */ /* 0x0001e80000100a00 */
[----:B0-----:R-:W2:Y:S04]  /*e58b0*/  LDL.LU.64 R22, [R1+0x3918] ;  /* 0x0039180001167983 */ /* 0x001ea80000300a00 */
[----:B------:R-:W2:Y:S01]  /*e58c0*/  LDL.LU R18, [R1+0xf8] ;  /* 0x0000f80001127983 */ /* 0x000ea20000300800 */
[----:B------:R-:W-:-:S02]  /*e58d0*/  LEA R10, P4, R11, R0, 0x1 ;  /* 0x000000000b0a7211 */ /* 0x000fc400078808ff */
[----:B------:R-:W-:Y:S02]  /*e58e0*/  PRMT R12, R19, 0x7632, R12 ;  /* 0x00007632130c7816 */ /* 0x000fe4000000000c */
[----:B------:R-:W-:Y:S02]  /*e58f0*/  LEA.HI.X.SX32 R11, R11, R2, 0x1, P4 ;  /* 0x000000020b0b7211 */ /* 0x000fe400020f0eff */
[----:B------:R-:W-:Y:S01]  /*e5900*/  LOP3.LUT R19, R28, 0x20, RZ, 0x3c, !PT ;  /* 0x000000201c137812 */ /* 0x000fe200078e3cff */
[----:B------:R0:W-:Y:S04]  /*e5910*/  @P3 STG.E.U16 [R6.64], R9 ;  /* 0x0000000906003986 */ /* 0x0001e8000c101508 */
[----:B------:R-:W-:Y:S04]  /*e5920*/  @P1 STG.E.U16 [R10.64], R12 ;  /* 0x0000000c0a001986 */ /* 0x000fe8000c101508 */
[----:B------:R-:W1:Y:S01]  /*e5930*/  LDS.128 R12, [R19] ;  /* 0x00000000130c7984 */ /* 0x000e620000000c00 */
[----:B0-----:R-:W-:Y:S01]  /*e5940*/  LEA R6, P3, R3, R0, 0x1 ;  /* 0x0000000003067211 */ /* 0x001fe200078608ff */
[----:B------:R-:W-:-:S03]  /*e5950*/  IMAD.MOV.U32 R16, RZ, RZ, R20 ;  /* 0x000000ffff107224 */ /* 0x000fc600078e0014 */
[----:B------:R-:W-:Y:S01]  /*e5960*/  LEA.HI.X.SX32 R7, R3, R2, 0x1, P3 ;  /* 0x0000000203077211 */ /* 0x000fe200018f0eff */
[C---:B-----5:R-:W-:Y:S01]  /*e5970*/  IMAD R3, R25.reuse, c[0x0][0x198], RZ ;  /* 0x0000660019037a24 */ /* 0x060fe200078e02ff */
[----:B------:R-:W-:Y:S02]  /*e5980*/  ISETP.LT.AND P3, PT, R25, c[0x0][0x17c], !P0 ;  /* 0x00005f0019007a0c */ /* 0x000fe40004761270 */
[----:B------:R-:W-:Y:S01]  /*e5990*/  LOP3.LUT R25, R28, 0x40, RZ, 0x3c, !PT ;  /* 0x000000401c197812 */ /* 0x000fe200078e3cff */
[----:B-1----:R-:W-:Y:S04]  /*e59a0*/  STL.64 [R1+0x40], R12 ;  /* 0x0000400c01007387 */ /* 0x002fe80000100a00 */
[----:B------:R-:W-:Y:S01]  /*e59b0*/  STL.64 [R1+0x48], R14 ;  /* 0x0000480e01007387 */ /* 0x000fe20000100a00 */
[----:B----4-:R-:W-:Y:S01]  /*e59c0*/  IMAD R9, R24, c[0x0][0x198], RZ ;  /* 0x0000660018097a24 */ /* 0x010fe200078e02ff */
[----:B------:R-:W-:-:S04]  /*e59d0*/  PRMT R5, R29, 0x7632, R5 ;  /* 0x000076321d057816 */ /* 0x000fc80000000005 */
[C---:B------:R-:W-:Y:S01]  /*e59e0*/  LEA R10, P1, R9.reuse, R0, 0x1 ;  /* 0x00000000090a7211 */ /* 0x040fe200078208ff */
[----:B------:R0:W-:Y:S03]  /*e59f0*/  @P6 STG.E.U16 [R6.64], R5 ;  /* 0x0000000506006986 */ /* 0x0001e6000c101508 */
[----:B------:R-:W-:Y:S02]  /*e5a00*/  LEA.HI.X.SX32 R11, R9, R2, 0x1, P1 ;  /* 0x00000002090b7211 */ /* 0x000fe400008f0eff */
[----:B------:R-:W-:Y:S01]  /*e5a10*/  ISETP.LT.AND P4, PT, R24, c[0x0][0x17c], !P0 ;  /* 0x00005f0018007a0c */ /* 0x000fe20004781270 */
[----:B--2---:R-:W-:Y:S04]  /*e5a20*/  STL.64 [R1+0x3910], R18 ;  /* 0x0039101201007387 */ /* 0x004fe80000100a00 */
[----:B---3--:R-:W-:Y:S04]  /*e5a30*/  STL.64 [R1+0x3908], R16 ;  /* 0x0039081001007387 */ /* 0x008fe80000100a00 */
[----:B------:R-:W1:Y:S01]  /*e5a40*/  LDS.128 R16, [R25] ;  /* 0x0000000019107984 */ /* 0x000e620000000c00 */
[C---:B------:R-:W-:Y:S01]  /*e5a50*/  ISETP.LT.AND P1, PT, R23.reuse, c[0x0][0x17c], !P0 ;  /* 0x00005f0017007a0c */ /* 0x040fe20004721270 */
[----:B0-----:R-:W-:Y:S01]  /*e5a60*/  IMAD R5, R23, c[0x0][0x198], RZ ;  /* 0x0000660017057a24 */ /* 0x001fe200078e02ff */
[----:B------:R-:W-:Y:S01]  /*e5a70*/  LOP3.LUT R23, R28, 0x60, RZ, 0x3c, !PT ;  /* 0x000000601c177812 */ /* 0x000fe200078e3cff */
[----:B------:R-:W2:Y:S04]  /*e5a80*/  LDL.LU R24, [R1+0xfc] ;  /* 0x0000fc0001187983 */ /* 0x000ea80000300800 */
[----:B-1----:R-:W-:Y:S01]  /*e5a90*/  STL.64 [R1+0x70], R16 ;  /* 0x0000701001007387 */ /* 0x002fe20000100a00 */
[----:B------:R-:W-:-:S03]  /*e5aa0*/  IMAD.MOV.U32 R14, RZ, RZ, R16 ;  /* 0x000000ffff0e7224 */ /* 0x000fc600078e0010 */
[----:B------:R-:W-:Y:S04]  /*e5ab0*/  STL.64 [R1+0x78], R18 ;  /* 0x0000781201007387 */ /* 0x000fe80000100a00 */
[----:B------:R-:W0:Y:S04]  /*e5ac0*/  LDS.128 R16, [R23] ;  /* 0x0000000017107984 */ /* 0x000e280000000c00 */
[----:B------:R-:W3:Y:S04]  /*e5ad0*/  LDL.LU R20, [R1+0x100] ;  /* 0x0001000001147983 */ /* 0x000ee80000300800 */
[----:B0-----:R-:W-:Y:S04]  /*e5ae0*/  STL.64 [R1+0x10], R16 ;  /* 0x0000101001007387 */ /* 0x001fe80000100a00 */
[----:B------:R0:W-:Y:S04]  /*e5af0*/  STL.64 [R1+0x18], R18 ;  /* 0x0000181201007387 */ /* 0x0001e80000100a00 */
[----:B0-----:R-:W4:Y:S01]  /*e5b00*/  LDL.LU.64 R18, [R1+0x3910] ;  /* 0x0039100001127983 */ /* 0x001f220000300a00 */
[----:B------:R-:W-:-:S03]  /*e5b10*/  IMAD.MOV.U32 R13, RZ, RZ, R16 ;  /* 0x000000ffff0d7224 */ /* 0x000fc600078e0010 */
[----:B------:R-:W5:Y:S01]  /*e5b20*/  LDL.LU.64 R16, [R1+0x3908] ;  /* 0x0039080001107983 */ /* 0x000f620000300a00 */
[----:B------:R-:W-:-:S04]  /*e5b30*/  LEA R6, P6, R3, R0, 0x1 ;  /* 0x0000000003067211 */ /* 0x000fc800078c08ff */
[----:B------:R-:W-:Y:S01]  /*e5b40*/  LEA.HI.X.SX32 R7, R3, R2, 0x1, P6 ;  /* 0x0000000203077211 */ /* 0x000fe200030f0eff */
[----:B------:R-:W-:Y:S04]  /*e5b50*/  @P4 STG.E.U16 [R10.64], R4 ;  /* 0x000000040a004986 */ /* 0x000fe8000c101508 */
[----:B------:R-:W-:Y:S04]  /*e5b60*/  @P3 STG.E.U16 [R6.64], R8 ;  /* 0x0000000806003986 */ /* 0x000fe8000c101508 */
[----:B------:R-:W0:Y:S01]  /*e5b70*/  LDS.128 R8, [R28+0x800] ;  /* 0x000800001c087984 */ /* 0x000e220000000c00 */
[----:B------:R-:W-:Y:S01]  /*e5b80*/  IMAD.MOV.U32 R15, RZ, RZ, R12 ;  /* 0x000000ffff0f7224 */ /* 0x000fe200078e000c */
[----:B------:R-:W-:-:S02]  /*e5b90*/  PRMT R3, R22, 0x7632, R3 ;  /* 0x0000763216037816 */ /* 0x000fc40000000003 */
[----:B------:R-:W2:Y:S01]  /*e5ba0*/  LDL.LU R22, [R1+0x104] ;  /* 0x0001040001167983 */ /* 0x000ea20000300800 */
[----:B0-----:R-:W-:-:S03]  /*e5bb0*/  IMAD.MOV.U32 R12, RZ, RZ, R8 ;  /* 0x000000ffff0c7224 */ /* 0x001fc600078e0008 */
[----:B------:R-:W-:Y:S04]  /*e5bc0*/  STL.64 [R1+0xa0], R8 ;  /* 0x0000a00801007387 */ /* 0x000fe80000100a00 */
[----:B------:R-:W-:Y:S04]  /*e5bd0*/  STL.64 [R1+0xa8], R10 ;  /* 0x0000a80a01007387 */ /* 0x000fe80000100a00 */
[----:B------:R-:W-:Y:S04]  /*e5be0*/  STL [R1+0x38f4], R12 ;  /* 0x0038f40c01007387 */ /* 0x000fe80000100800 */
[----:B------:R-:W-:Y:S04]  /*e5bf0*/  STL [R1+0x38f8], R13 ;  /* 0x0038f80d01007387 */ /* 0x000fe80000100800 */
[----:B------:R-:W-:Y:S01]  /*e5c00*/  STL.64 [R1+0x3900], R14 ;  /* 0x0039000e01007387 */ /* 0x000fe20000100a00 */
[----:B------:R-:W-:-:S03]  /*e5c10*/  LEA R4, P4, R5, R0, 0x1 ;  /* 0x0000000005047211 */ /* 0x000fc600078808ff */
[----:B------:R-:W3:Y:S01]  /*e5c20*/  LDL.LU R21, [R1+0x108] ;  /* 0x0001080001157983 */ /* 0x000ee20000300800 */
[----:B------:R-:W-:-:S03]  /*e5c30*/  LEA.HI.X.SX32 R5, R5, R2, 0x1, P4 ;  /* 0x0000000205057211 */ /* 0x000fc600020f0eff */
[----:B----4-:R-:W0:Y:S01]  /*e5c40*/  LDS.128 R12, [R19+0x800] ;  /* 0x00080000130c7984 */ /* 0x010e220000000c00 */
[----:B------:R-:W-:-:S03]  /*e5c50*/  ISETP.LT.AND P4, PT, R18, c[0x0][0x17c], !P0 ;  /* 0x00005f0012007a0c */ /* 0x000fc60004781270 */
[----:B------:R-:W4:Y:S01]  /*e5c60*/  LDL.LU R18, [R1+0x10c] ;  /* 0x00010c0001127983 */ /* 0x000f220000300800 */
[----:B-----5:R-:W-:-:S03]  /*e5c70*/  IMAD R6, R17, c[0x0][0x198], RZ ;  /* 0x0000660011067a24 */ /* 0x020fc600078e02ff */
[----:B0-----:R-:W-:Y:S01]  /*e5c80*/  STL.64 [R1+0x90], R12 ;  /* 0x0000900c01007387 */ /* 0x001fe20000100a00 */
[----:B------:R-:W-:-:S03]  /*e5c90*/  IMAD.MOV.U32 R10, RZ, RZ, R12 ;  /* 0x000000ffff0a7224 */ /* 0x000fc600078e000c */
[----:B------:R-:W-:Y:S04]  /*e5ca0*/  STL.64 [R1+0x98], R14 ;  /* 0x0000980e01007387 */ /* 0x000fe80000100a00 */
[----:B------:R-:W0:Y:S01]  /*e5cb0*/  LDS.128 R12, [R25+0x800] ;  /* 0x00080000190c7984 */ /* 0x000e220000000c00 */
[----:B------:R-:W-:-:S04]  /*e5cc0*/  LEA R8, P3, R6, R0, 0x1 ;  /* 0x0000000006087211 */ /* 0x000fc800078608ff */
[----:B------:R-:W-:Y:S02]  /*e5cd0*/  LEA.HI.X.SX32 R9, R6, R2, 0x1, P3 ;  /* 0x0000000206097211 */ /* 0x000fe400018f0eff */
[----:B--2---:R-:W-:Y:S02]  /*e5ce0*/  ISETP.LT.AND P3, PT, R24, c[0x0][0x17c], !P0 ;  /* 0x00005f0018007a0c */ /* 0x004fe40004761270 */
[----:B------:R-:W2:Y:S01]  /*e5cf0*/  LDL.LU R24, [R1+0x110] ;  /* 0x0001100001187983 */ /* 0x000ea20000300800 */
[----:B------:R-:W-:-:S03]  /*e5d00*/  ISETP.LT.AND P6, PT, R17, c[0x0][0x17c], !P0 ;  /* 0x00005f0011007a0c */ /* 0x000fc600047c1270 */
[----:B0-----:R-:W-:Y:S01]  /*e5d10*/  STL.64 [R1+0x80], R12 ;  /* 0x0000800c01007387 */ /* 0x001fe20000100a00 */
[----:B------:R-:W-:-:S03]  /*e5d20*/  IMAD.MOV.U32 R17, RZ, RZ, R12 ;  /* 0x000000ffff117224 */ /* 0x000fc600078e000c */
[----:B------:R-:W-:Y:S04]  /*e5d30*/  STL.64 [R1+0x88], R14 ;  /* 0x0000880e01007387 */ /* 0x000fe80000100a00 */
[----:B------:R-:W0:Y:S04]  /*e5d40*/  LDS.128 R12, [R23+0x800] ;  /* 0x00080000170c7984 */ /* 0x000e280000000c00 */
[----:B0-----:R-:W-:Y:S04]  /*e5d50*/  STL.64 [R1], R12 ;  /* 0x0000000c01007387 */ /* 0x001fe80000100a00 */
[----:B------:R0:W-:Y:S04]  /*e5d60*/  STL.64 [R1+0x8], R14 ;  /* 0x0000080e01007387 */ /* 0x0001e80000100a00 */
[----:B0-----:R-:W5:Y:S01]  /*e5d70*/  LDL.LU.64 R14, [R1+0x3900] ;  /* 0x00390000010e7983 */ /* 0x001f620000300a00 */
[----:B------:R-:W-:-:S03]  /*e5d80*/  IMAD.MOV.U32 R11, RZ, RZ, c[0x0][0x198] ;  /* 0x00006600ff0b7624 */ /* 0x000fc600078e00ff */
[----:B------:R0:W-:Y:S04]  /*e5d90*/  @P1 STG.E.U16 [R4.64], R3 ;  /* 0x0000000304001986 */ /* 0x0001e8000c101508 */
[----:B------:R1:W-:Y:S01]  /*e5da0*/  @P6 STG.E.U16 [R8.64], R16 ;  /* 0x0000001008006986 */ /* 0x0003e2000c101508 */
[----:B0-----:R-:W-:-:S04]  /*e5db0*/  IMAD R3, R11, 0x2, R6 ;  /* 0x000000020b037824 */ /* 0x001fc800078e0206 */
[----:B------:R-:W-:Y:S01]  /*e5dc0*/  IMAD R6, R11, 0x2, R3 ;  /* 0x000000020b067824 */ /* 0x000fe200078e0203 */
[----:B------:R-:W-:-:S04]  /*e5dd0*/  LEA R4, P1, R3, R0, 0x1 ;  /* 0x0000000003047211 */ /* 0x000fc800078208ff */
[C---:B-1----:R-:W-:Y:S02]  /*e5de0*/  LEA R8, P6, R6.reuse, R0, 0x1 ;  /* 0x0000000006087211 */ /* 0x042fe400078c08ff */
[-C--:B------:R-:W-:Y:S02]  /*e5df0*/  LEA.HI.X.SX32 R5, R3, R2.reuse, 0x1, P1 ;  /* 0x0000000203057211 */ /* 0x080fe400008f0eff */
[----:B------:R-:W-:Y:S02]  /*e5e00*/  LEA.HI.X.SX32 R9, R6, R2, 0x1, P6 ;  /* 0x0000000206097211 */ /* 0x000fe400030f0eff */
[----:B---3--:R-:W-:Y:S02]  /*e5e10*/  ISETP.LT.AND P1, PT, R20, c[0x0][0x17c], !P0 ;  /* 0x00005f0014007a0c */ /* 0x008fe40004721270 */
[----:B------:R-:W3:Y:S04]  /*e5e20*/  LDL.LU R20, [R1+0x114] ;  /* 0x0001140001147983 */ /* 0x000ee80000300800 */
[----:B-----5:R-:W-:Y:S04]  /*e5e30*/  @P2 STG.E.U16 [R4.64], R15 ;  /* 0x0000000f04002986 */ /* 0x020fe8000c101508 */
[----:B------:R-:W-:Y:S04]  /*e5e40*/  @P5 STG.E.U16 [R8.64], R14 ;  /* 0x0000000e08005986 */ /* 0x000fe8000c101508 */
[----:B------:R-:W0:Y:S04]  /*e5e50*/  LDS.128 R12, [R28+0x1000] ;  /* 0x001000001c0c7984 */ /* 0x000e280000000c00 */
[----:B0-----:R0:W-:Y:S04]  /*e5e60*/  STL.64 [R1+0x50], R12 ;  /* 0x0000500c01007387 */ /* 0x0011e80000100a00 */
[----:B------:R-:W-:Y:S04]  /*e5e70*/  STL.64 [R1+0x58], R14 ;  /* 0x0000580e01007387 */ /* 0x000fe80000100a00 */
[----:B0-----:R-:W5:Y:S01]  /*e5e80*/  LDL.LU R13, [R1+0x38f8] ;  /* 0x0038f800010d7983 */ /* 0x001f620000300800 */
[----:B------:R-:W-:-:S05]  /*e5e90*/  IMAD R3, R11, 0x2, R6 ;  /* 0x000000020b037824 */ /* 0x000fca00078e0206 */
[----:B------:R-:W-:-:S04]  /*e5ea0*/  LEA R4, P6, R3, R0, 0x1 ;  /* 0x0000000003047211 */ /* 0x000fc800078c08ff */
[----:B------:R-:W-:Y:S02]  /*e5eb0*/  LEA.HI.X.SX32 R5, R3, R2, 0x1, P6 ;  /* 0x0000000203057211 */ /* 0x000fe400030f0eff */
[----:B------:R-:W-:Y:S01]  /*e5ec0*/  ISETP.LT.AND P2, PT, R22, c[0x0][0x17c], !P0 ;  /* 0x00005f0016007a0c */ /* 0x000fe20004741270 */
[----:B------:R-:W-:Y:S02]  /*e5ed0*/  IMAD.MOV.U32 R22, RZ, RZ, R12 ;  /* 0x000000ffff167224 */ /* 0x000fe400078e000c */
[----:B-----5:R-:W-:Y:S04]  /*e5ee0*/  @P4 STG.E.U16 [R4.64], R13 ;  /* 0x0000000d04004986 */ /* 0x020fe8000c101508 */
[----:B------:R-:W0:Y:S01]  /*e5ef0*/  LDS.128 R12, [R19+0x1000] ;  /* 0x00100000130c7984 */ /* 0x000e220000000c00 */
[----:B----4-:R-:W-:-:S03]  /*e5f00*/  ISETP.LT.AND P4, PT, R18, c[0x0][0x17c], !P0 ;  /* 0x00005f0012007a0c */ /* 0x010fc60004781270 */
[----:B------:R-:W4:Y:S04]  /*e5f10*/  LDL.LU R18, [R1+0x118] ;  /* 0x0001180001127983 */ /* 0x000f280000300800 */
[----:B0-----:R0:W-:Y:S04]  /*e5f20*/  STL.64 [R1+0x30], R12 ;  /* 0x0000300c01007387 */ /* 0x0011e80000100a00 */
[----:B------:R-:W-:Y:S04]  /*e5f30*/  STL.64 [R1+0x38], R14 ;  /* 0x0000380e01007387 */ /* 0x000fe80000100a00 */
[----:B0-----:R-:W5:Y:S01]  /*e5f40*/  LDL.LU R12, [R1+0x38f4] ;  /* 0x0038f400010c7983 */ /* 0x001f620000300800 */
[----:B------:R-:W-:-:S05]  /*e5f50*/  IMAD R7, R11, 0x2, R3 ;  /* 0x000000020b077824 */ /* 0x000fca00078e0203 */
[----:B------:R-:W-:Y:S01]  /*e5f60*/  LEA R6, P6, R7, R0, 0x1 ;  /* 0x0000000007067211 */ /* 0x000fe200078c08ff */
[----:B------:R-:W-:-:S03]  /*e5f70*/  IMAD R3, R11, 0x2, R7 ;  /* 0x000000020b037824 */ /* 0x000fc600078e0207 */
[----:B------:R-:W-:Y:S02]  /*e5f80*/  LEA.HI.X.SX32 R7, R7, R2, 0x1, P6 ;  /* 0x0000000207077211 */ /* 0x000fe400030f0eff */
[----:B------:R-:W-:-:S04]  /*e5f90*/  LEA R4, P6, R3, R0, 0x1 ;  /* 0x0000000003047211 */ /* 0x000fc800078c08ff */
[----:B------:R-:W-:Y:S01]  /*e5fa0*/  LEA.HI.X.SX32 R5, R3, R2, 0x1, P6 ;  /* 0x0000000203057211 */ /* 0x000fe200030f0eff */
[----:B-----5:R0:W-:Y:S04]  /*e5fb0*/  @P3 STG.E.U16 [R6.64], R12 ;  /* 0x0000000c06003986 */ /* 0x0201e8000c101508 */
[----:B------:R-:W1:Y:S01]  /*e5fc0*/  LDS.128 R12, [R25+0x1000] ;  /* 0x00100000190c7984 */ /* 0x000e620000000c00 */
[----:B--2---:R-:W-:-:S03]  /*e5fd0*/  ISETP.LT.AND P3, PT, R24, c[0x0][0x17c], !P0 ;  /* 0x00005f0018007a0c */ /* 0x004fc60004761270 */
[----:B------:R-:W2:Y:S01]  /*e5fe0*/  LDL.LU R24, [R1+0x11c] ;  /* 0x00011c0001187983 */ /* 0x000ea20000300800 */
[----:B0-----:R-:W-:-:S03]  /*e5ff0*/  IMAD R6, R11, 0x2, R3 ;  /* 0x000000020b067824 */ /* 0x001fc600078e0203 */
[----:B------:R-:W-:Y:S01]  /*e6000*/  @P1 STG.E.U16 [R4.64], R10 ;  /* 0x0000000a04001986 */ /* 0x000fe2000c101508 */
[----:B------:R-:W-:-:S03]  /*e6010*/  IMAD R3, R11, 0x2, R6 ;  /* 0x000000020b037824 */ /* 0x000fc600078e0206 */
[----:B------:R-:W-:Y:S04]  /*e6020*/  LDS.128 R8, [R28+0x1800] ;  /* 0x001800001c087984 */ /* 0x000fe80000000c00 */
[----:B-1----:R-:W-:Y:S04]  /*e6030*/  STL.64 [R1+0x20], R12 ;  /* 0x0000200c01007387 */ /* 0x002fe80000100a00 */
[----:B------:R0:W-:Y:S02]  /*e6040*/  STL.64 [R1+0x28], R14 ;  /* 0x0000280e01007387 */ /* 0x0001e40000100a00 */
[----:B0-----:R-:W-:-:S04]  /*e6050*/  LEA R14, P6, R6, R0, 0x1 ;  /* 0x00000000060e7211 */ /* 0x001fc800078c08ff */
[----:B------:R-:W-:Y:S02]  /*e6060*/  LEA.HI.X.SX32 R15, R6, R2, 0x1, P6 ;  /* 0x00000002060f7211 */ /* 0x000fe400030f0eff */
[----:B------:R-:W0:Y:S04]  /*e6070*/  LDS.128 R4, [R23+0x1000] ;  /* 0x0010000017047984 */ /* 0x000e280000000c00 */
[----:B0-----:R0:W-:Y:S04]  /*e6080*/  STL [R1+0x38f0], R4 ;  /* 0x0038f00401007387 */ /* 0x0011e80000100800 */
[----:B0-----:R-:W5:Y:S04]  /*e6090*/  LDL R4, [R1+0x30] ;  /* 0x0000300001047983 */ /* 0x001f680000100800 */
[----:B------:R0:W-:Y:S04]  /*e60a0*/  STL [R1+0x38e4], R5 ;  /* 0x0038e40501007387 */ /* 0x0001e80000100800 */
[----:B------:R-:W-:Y:S04]  /*e60b0*/  STL [R1+0x38e0], R6 ;  /* 0x0038e00601007387 */ /* 0x000fe80000100800 */
[----:B------:R-:W-:Y:S04]  /*e60c0*/  STL [R1+0x38dc], R7 ;  /* 0x0038dc0701007387 */ /* 0x000fe80000100800 */
[----:B0-----:R-:W2:Y:S04]  /*e60d0*/  LDL R5, [R1+0x20] ;  /* 0x0000200001057983 */ /* 0x001ea80000100800 */
[----:B------:R-:W2:Y:S04]  /*e60e0*/  LDL.LU R28, [R1+0x124] ;  /* 0x00012400011c7983 */ /* 0x000ea80000300800 */
[----:B------:R-:W-:Y:S04]  /*e60f0*/  STL [R1+0x38ec], R10 ;  /* 0x0038ec0a01007387 */ /* 0x000fe80000100800 */
[----:B------:R0:W-:Y:S04]  /*e6100*/  STL [R1+0x38e8], R11 ;  /* 0x0038e80b01007387 */ /* 0x0001e80000100800 */
[----:B0-----:R-:W2:Y:S01]  /*e6110*/  LDL.LU R11, [R1] ;  /* 0x00000000010b7983 */ /* 0x001ea20000300800 */
[----:B------:R-:W-:Y:S01]  /*e6120*/  IMAD.MOV.U32 R6, RZ, RZ, c[0x0][0x198] ;  /* 0x00006600ff067624 */ /* 0x000fe200078e00ff */
[----:B------:R-:W-:-:S02]  /*e6130*/  ISETP.LT.AND P5, PT, R21, c[0x0][0x17c], !P0 ;  /* 0x00005f0015007a0c */ /* 0x000fc400047a1270 */
[C---:B------:R-:W-:Y:S01]  /*e6140*/  LEA R12, P6, R3.reuse, R0, 0x1 ;  /* 0x00000000030c7211 */ /* 0x040fe200078c08ff */
[----:B------:R-:W-:Y:S01]  /*e6150*/  IMAD R16, R6, 0x2, R3 ;  /* 0x0000000206107824 */ /* 0x000fe200078e0203 */
[----:B---3--:R-:W-:Y:S01]  /*e6160*/  ISETP.LT.AND P1, PT, R20, c[0x0][0x17c], !P0 ;  /* 0x00005f0014007a0c */ /* 0x008fe20004721270 */
[----:B------:R-:W-:Y:S01]  /*e6170*/  @P2 STG.E.U16 [R14.64], R17 ;  /* 0x000000110e002986 */ /* 0x000fe2000c101508 */
[----:B------:R-:W-:Y:S01]  /*e6180*/  LEA.HI.X.SX32 R13, R3, R2, 0x1, P6 ;  /* 0x00000002030d7211 */ /* 0x000fe200030f0eff */
[----:B------:R-:W-:Y:S01]  /*e6190*/  IMAD R3, R6, 0x2, R16 ;  /* 0x0000000206037824 */ /* 0x000fe200078e0210 */
[C---:B------:R-:W-:Y:S01]  /*e61a0*/  LEA R20, P6, R16.reuse, R0, 0x1 ;  /* 0x0000000010147211 */ /* 0x040fe200078c08ff */
[----:B------:R-:W3:Y:S03]  /*e61b0*/  LDL.LU R10, [R1+0x12c] ;  /* 0x00012c00010a7983 */ /* 0x000ee60000300800 */
[----:B------:R-:W-:Y:S01]  /*e61c0*/  LEA.HI.X.SX32 R21, R16, R2, 0x1, P6 ;  /* 0x0000000210157211 */ /* 0x000fe200030f0eff */
[----:B------:R-:W3:Y:S01]  /*e61d0*/  LDL.LU R7, [R1+0x130] ;  /* 0x0001300001077983 */ /* 0x000ee20000300800 */
[----:B------:R-:W-:-:S02]  /*e61e0*/  LEA R26, P6, R3, R0, 0x1 ;  /* 0x00000000031a7211 */ /* 0x000fc400078c08ff */
[----:B----4-:R-:W-:Y:S01]  /*e61f0*/  ISETP.LT.AND P2, PT, R18, c[0x0][0x17c], !P0 ;  /* 0x00005f0012007a0c */ /* 0x010fe20004741270 */
[----:B------:R-:W4:Y:S01]  /*e6200*/  LDL.LU R29, [R1+0x134] ;  /* 0x00013400011d7983 */ /* 0x000f220000300800 */
[----:B------:R-:W-:-:S03]  /*e6210*/  LEA.HI.X.SX32 R27, R3, R2, 0x1, P6 ;  /* 0x00000002031b7211 */ /* 0x000fc600030f0eff */
[----:B--2---:R-:W-:Y:S04]  /*e6220*/  @P5 STG.E.U16 [R12.64], R11 ;  /* 0x0000000b0c005986 */ /* 0x004fe8000c101508 */
[----:B------:R-:W0:Y:S04]  /*e6230*/  LDS.128 R12, [R19+0x1800] ;  /* 0x00180000130c7984 */ /* 0x000e280000000c00 */
[----:B------:R1:W2:Y:S02]  /*e6240*/  LDS.128 R16, [R25+0x1800] ;  /* 0x0018000019107984 */ /* 0x0002a40000000c00 */
[----:B-1----:R-:W-:-:S02]  /*e6250*/  IMAD R25, R6, 0x2, R3 ;  /* 0x0000000206197824 */ /* 0x002fc400078e0203 */
[----:B------:R-:W2:Y:S01]  /*e6260*/  LDL.LU R3, [R1+0x120] ;  /* 0x0001200001037983 */ /* 0x000ea20000300800 */
[----:B------:R-:W-:-:S03]  /*e6270*/  ISETP.LT.AND P5, PT, R24, c[0x0][0x17c], !P0 ;  /* 0x00005f0018007a0c */ /* 0x000fc600047a1270 */
[----:B------:R-:W-:Y:S01]  /*e6280*/  @P4 STG.E.U16 [R20.64], R22 ;  /* 0x0000001614004986 */ /* 0x000fe2000c101508 */
[----:B------:R-:W-:-:S03]  /*e6290*/  LEA R24, P6, R25, R0, 0x1 ;  /* 0x0000000019187211 */ /* 0x000fc600078c08ff */
[----:B-----5:R1:W-:Y:S01]  /*e62a0*/  @P3 STG.E.U16 [R26.64], R4 ;  /* 0x000000041a003986 */ /* 0x0203e2000c101508 */
[----:B------:R-:W-:-:S03]  /*e62b0*/  ISETP.LT.AND P3, PT, R28, c[0x0][0x17c], !P0 ;  /* 0x00005f001c007a0c */ /* 0x000fc60004761270 */
[----:B------:R-:W5:Y:S04]  /*e62c0*/  LDS.128 R20, [R23+0x1800] ;  /* 0x0018000017147984 */ /* 0x000f680000000c00 */
[----:B-1----:R-:W3:Y:S01]  /*e62d0*/  LDL.LU R4, [R1+0x38f0] ;  /* 0x0038f00001047983 */ /* 0x002ee20000300800 */
[----:B--2---:R-:W-:Y:S01]  /*e62e0*/  ISETP.LT.AND P4, PT, R3, c[0x0][0x17c], !P0 ;  /* 0x00005f0003007a0c */ /* 0x004fe20004781270 */
[----:B------:R-:W-:Y:S01]  /*e62f0*/  IMAD R3, R6, 0x2, R25 ;  /* 0x0000000206037824 */ /* 0x000fe200078e0219 */
[----:B------:R-:W-:-:S04]  /*e6300*/  LEA.HI.X.SX32 R25, R25, R2, 0x1, P6 ;  /* 0x0000000219197211 */ /* 0x000fc800030f0eff */
[----:B------:R-:W-:Y:S01]  /*e6310*/  LEA R26, P6, R3, R0, 0x1 ;  /* 0x00000000031a7211 */ /* 0x000fe200078c08ff */
[----:B------:R-:W-:-:S03]  /*e6320*/  IMAD R28, R6, 0x2, R3 ;  /* 0x00000002061c7824 */ /* 0x000fc600078e0203 */
[----:B------:R-:W-:Y:S02]  /*e6330*/  LEA.HI.X.SX32 R27, R3, R2, 0x1, P6 ;  /* 0x00000002031b7211 */ /* 0x000fe400030f0eff */
[----:B------:R-:W2:Y:S04]  /*e6340*/  LDL.LU R3, [R1+0x128] ;  /* 0x0001280001037983 */ /* 0x000ea80000300800 */
[----:B------:R1:W-:Y:S04]  /*e6350*/  @P1 STG.E.U16 [R24.64], R5 ;  /* 0x0000000518001986 */ /* 0x0003e8000c101508 */
[----:B---3--:R3:W-:Y:S01]  /*e6360*/  @P2 STG.E.U16 [R26.64], R4 ;  /* 0x000000041a002986 */ /* 0x0087e2000c101508 */
[----:B-1----:R-:W-:-:S03]  /*e6370*/  LEA R24, P6, R28, R0, 0x1 ;  /* 0x000000001c187211 */ /* 0x002fc600078c08ff */
[----:B------:R-:W4:Y:S01]  /*e6380*/  LDL.LU R5, [R1+0x40] ;  /* 0x0000400001057983 */ /* 0x000f220000300800 */
[----:B------:R-:W-:-:S05]  /*e6390*/  LEA.HI.X.SX32 R25, R28, R2, 0x1, P6 ;  /* 0x000000021c197211 */ /* 0x000fca00030f0eff */
[----:B------:R1:W-:Y:S01]  /*e63a0*/  @P5 STG.E.U16 [R24.64], R8 ;  /* 0x0000000818005986 */ /* 0x0003e2000c101508 */
[----:B------:R-:W-:-:S03]  /*e63b0*/  ISETP.LT.AND P5, PT, R7, c[0x0][0x17c], !P0 ;  /* 0x00005f0007007a0c */ /* 0x000fc600047a1270 */
[----:B------:R-:W5:Y:S01]  /*e63c0*/  LDL.LU R7, [R1+0x148] ;  /* 0x0001480001077983 */ /* 0x000f620000300800 */
[----:B------:R-:W-:Y:S02]  /*e63d0*/  ISETP.LT.AND P2, PT, R10, c[0x0][0x17c], !P0 ;  /* 0x00005f000a007a0c */ /* 0x000fe40004741270 */
[----:B--2---:R-:W-:Y:S01]  /*e63e0*/  ISETP.LT.AND P1, PT, R3, c[0x0][0x17c], !P0 ;  /* 0x00005f0003007a0c */ /* 0x004fe20004721270 */
[----:B------:R-:W-:-:S04]  /*e63f0*/  IMAD R3, R6, 0x2, R28 ;  /* 0x0000000206037824 */ /* 0x000fc800078e021c */
[----:B------:R-:W-:Y:S01]  /*e6400*/  IMAD R28, R6, 0x2, R3 ;  /* 0x00000002061c7824 */ /* 0x000fe200078e0203 */
[----:B---3--:R-:W-:-:S04]  /*e6410*/  LEA R26, P6, R3, R0, 0x1 ;  /* 0x00000000031a7211 */ /* 0x008fc800078c08ff */
[----:B------:R-:W-:Y:S01]  /*e6420*/  LEA.HI.X.SX32 R27, R3, R2, 0x1, P6 ;  /* 0x00000002031b7211 */ /* 0x000fe200030f0eff */
[----:B------:R-:W-:Y:S01]  /*e6430*/  IMAD R3, R6, 0x2, R28 ;  /* 0x0000000206037824 */ /* 0x000fe200078e021c */
[----:B-1----:R-:W-:-:S03]  /*e6440*/  LEA R24, P6, R28, R0, 0x1 ;  /* 0x000000001c187211 */ /* 0x002fc600078c08ff */
[----:B0-----:R0:W-:Y:S01]  /*e6450*/  @P4 STG.E.U16 [R26.64], R12 ;  /* 0x0000000c1a004986 */ /* 0x0011e2000c101508 */
[----:B------:R-:W-:Y:S02]  /*e6460*/  LEA.HI.X.SX32 R25, R28, R2, 0x1, P6 ;  /* 0x000000021c197211 */ /* 0x000fe400030f0eff */
[----:B----4-:R-:W-:Y:S01]  /*e6470*/  ISETP.LT.AND P4, PT, R29, c[0x0][0x17c], !P0 ;  /* 0x00005f001d007a0c */ /* 0x010fe20004781270 */
[----:B------:R-:W2:Y:S01]  /*e6480*/  LDL.LU R28, [R1+0x138] ;  /* 0x00013800011c7983 */ /* 0x000ea20000300800 */
[----:B------:R-:W-:-:S03]  /*e6490*/  IMAD R29, R6, 0x2, R3 ;  /* 0x00000002061d7824 */ /* 0x000fc600078e0203 */
[----:B------:R-:W3:Y:S01]  /*e64a0*/  LDL.LU R10, [R1+0xa0] ;  /* 0x0000a000010a7983 */ /* 0x000ee20000300800 */
[----:B0-----:R-:W-:-:S03]  /*e64b0*/  LEA R26, P6, R3, R0, 0x1 ;  /* 0x00000000031a7211 */ /* 0x001fc600078c08ff */
[----:B------:R0:W-:Y:S01]  /*e64c0*/  @P3 STG.E.U16 [R24.64], R16 ;  /* 0x0000001018003986 */ /* 0x0001e2000c101508 */
[----:B------:R-:W-:-:S03]  /*e64d0*/  LEA.HI.X.SX32 R27, R3, R2, 0x1, P6 ;  /* 0x00000002031b7211 */ /* 0x000fc600030f0eff */
[----:B------:R-:W4:Y:S04]  /*e64e0*/  LDL.LU R3, [R1+0x60] ;  /* 0x0000600001037983 */ /* 0x000f280000300800 */
[----:B0-----:R-:W3:Y:S01]  /*e64f0*/  LDL.LU R25, [R1+0x13c] ;  /* 0x00013c0001197983 */ /* 0x001ee20000300800 */
[----:B------:R-:W-:-:S03]  /*e6500*/  LEA R24, P6, R29, R0, 0x1 ;  /* 0x000000001d187211 */ /* 0x000fc600078c08ff */
[----:B-----5:R0:W-:Y:S01]  /*e6510*/  @P1 STG.E.U16 [R26.64], R20 ;  /* 0x000000141a001986 */ /* 0x0201e2000c101508 */
[----:B------:R-:W-:Y:S02]  /*e6520*/  PRMT R8, R5, 0x7632, R8 ;  /* 0x0000763205087816 */ /* 0x000fe40000000008 */
[----:B--2---:R-:W-:Y:S01]  /*e6530*/  ISETP.LT.AND P3, PT, R28, c[0x0][0x17c], !P0 ;  /* 0x00005f001c007a0c */ /* 0x004fe20004761270 */
[----:B------:R-:W-:Y:S01]  /*e6540*/  IMAD R28, R6, 0x2, R29 ;  /* 0x00000002061c7824 */ /* 0x000fe200078e021d */
[----:B----4-:R-:W-:Y:S02]  /*e6550*/  PRMT R4, R3, 0x7632, R4 ;  /* 0x0000763203047816 */ /* 0x010fe40000000004 */
[----:B---3--:R-:W-:Y:S02]  /*e6560*/  ISETP.LT.AND P1, PT, R25, c[0x0][0x17c], !P0 ;  /* 0x00005f0019007a0c */ /* 0x008fe40004721270 */
[----:B------:R-:W-:Y:S02]  /*e6570*/  LEA.HI.X.SX32 R25, R29, R2, 0x1, P6 ;  /* 0x000000021d197211 */ /* 0x000fe400030f0eff */
[----:B0-----:R-:W-:Y:S01]  /*e6580*/  LEA R26, P6, R28, R0, 0x1 ;  /* 0x000000001c1a7211 */ /* 0x001fe200078c08ff */
[----:B------:R-:W2:Y:S01]  /*e6590*/  LDL.LU R29, [R1+0x90] ;  /* 0x00009000011d7983 */ /* 0x000ea20000300800 */
[----:B------:R-:W-:-:S02]  /*e65a0*/  IMAD R3, R6, 0x2, R28 ;  /* 0x0000000206037824 */ /* 0x000fc400078e021c */
[----:B------:R-:W-:Y:S01]  /*e65b0*/  LEA.HI.X.SX32 R27, R28, R2, 0x1, P6 ;  /* 0x000000021c1b7211 */ /* 0x000fe200030f0eff */
[----:B------:R-:W3:Y:S04]  /*e65c0*/  LDL.LU R5, [R1+0x150] ;  /* 0x0001500001057983 */ /* 0x000ee80000300800 */
[----:B------:R-:W4:Y:S04]  /*e65d0*/  LDL.LU R28, [R1+0x144] ;  /* 0x00014400011c7983 */ /* 0x000f280000300800 */
[----:B------:R0:W-:Y:S04]  /*e65e0*/  @P2 STG.E.U16 [R24.64], R4 ;  /* 0x0000000418002986 */ /* 0x0001e8000c101508 */
[----:B------:R1:W-:Y:S04]  /*e65f0*/  @P5 STG.E.U16 [R26.64], R8 ;  /* 0x000000081a005986 */ /* 0x0003e8000c101508 */
[----:B0-----:R-:W5:Y:S04]  /*e6600*/  LDL.LU R25, [R1+0x140] ;  /* 0x0001400001197983 */ /* 0x001f680000300800 */
[----:B-1----:R-:W2:Y:S01]  /*e6610*/  LDL.LU R26, [R1+0x70] ;  /* 0x00007000011a7983 */ /* 0x002ea20000300800 */
[----:B------:R-:W-:Y:S01]  /*e6620*/  LEA R24, P6, R3, R0, 0x1 ;  /* 0x0000000003187211 */ /* 0x000fe200078c08ff */
[----:B------:R-:W-:Y:S01]  /*e6630*/  IMAD R27, R6, 0x2, R3 ;  /* 0x00000002061b7824 */ /* 0x000fe200078e0203 */
[----:B-----5:R-:W-:-:S02]  /*e6640*/  ISETP.LT.AND P2, PT, R25, c[0x0][0x17c], !P0 ;  /* 0x00005f0019007a0c */ /* 0x020fc40004741270 */
[----:B------:R-:W-:Y:S02]  /*e6650*/  LEA.HI.X.SX32 R25, R3, R2, 0x1, P6 ;  /* 0x0000000203197211 */ /* 0x000fe400030f0eff */
[----:B--2---:R-:W-:-:S05]  /*e6660*/  PRMT R3, R26, 0x7632, R3 ;  /* 0x000076321a037816 */ /* 0x004fca0000000003 */
[----:B------:R0:W-:Y:S04]  /*e6670*/  @P4 STG.E.U16 [R24.64], R3 ;  /* 0x0000000318004986 */ /* 0x0001e8000c101508 */
[----:B0-----:R-:W2:Y:S01]  /*e6680*/  LDL.LU R3, [R1+0x10] ;  /* 0x0000100001037983 */ /* 0x001ea20000300800 */
[----:B----4-:R-:W-:Y:S01]  /*e6690*/  ISETP.LT.AND P5, PT, R28, c[0x0][0x17c], !P0 ;  /* 0x00005f001c007a0c */ /* 0x010fe200047a1270 */
[----:B------:R-:W-:Y:S01]  /*e66a0*/  IMAD R28, R6, 0x2, R27 ;  /* 0x00000002061c7824 */ /* 0x000fe200078e021b */
[----:B------:R-:W-:-:S04]  /*e66b0*/  LEA R26, P6, R27, R0, 0x1 ;  /* 0x000000001b1a7211 */ /* 0x000fc800078c08ff */
[----:B------:R-:W-:Y:S02]  /*e66c0*/  LEA.HI.X.SX32 R27, R27, R2, 0x1, P6 ;  /* 0x000000021b1b7211 */ /* 0x000fe400030f0eff */
[----:B------:R-:W-:Y:S02]  /*e66d0*/  LEA R24, P6, R28, R0, 0x1 ;  /* 0x000000001c187211 */ /* 0x000fe400078c08ff */
[----:B------:R-:W-:Y:S02]  /*e66e0*/  PRMT R8, R10, 0x7632, R8 ;  /* 0x000076320a087816 */ /* 0x000fe40000000008 */
[----:B------:R-:W-:Y:S02]  /*e66f0*/  LEA.HI.X.SX32 R25, R28, R2, 0x1, P6 ;  /* 0x000000021c197211 */ /* 0x000fe400030f0eff */
[----:B------:R-:W-:Y:S02]  /*e6700*/  ISETP.LT.AND P4, PT, R7, c[0x0][0x17c], !P0 ;  /* 0x00005f0007007a0c */ /* 0x000fe40004781270 */
[----:B------:R-:W4:Y:S04]  /*e6710*/  LDL.LU R7, [R1+0x158] ;  /* 0x0001580001077983 */ /* 0x000f280000300800 */
[----:B------:R-:W5:Y:S01]  /*e6720*/  LDL.LU R10, [R1+0x15c] ;  /* 0x00015c00010a7983 */ /* 0x000f620000300800 */
[----:B--2---:R-:W-:Y:S01]  /*e6730*/  PRMT R4, R3, 0x7632, R4 ;  /* 0x0000763203047816 */ /* 0x004fe20000000004 */
[----:B------:R-:W-:-:S02]  /*e6740*/  IMAD R3, R6, 0x2, R28 ;  /* 0x0000000206037824 */ /* 0x000fc400078e021c */
[----:B------:R-:W2:Y:S04]  /*e6750*/  LDL.LU R28, [R1+0x14c] ;  /* 0x00014c00011c7983 */ /* 0x000ea80000300800 */
[----:B------:R0:W-:Y:S04]  /*e6760*/  @P3 STG.E.U16 [R26.64], R4 ;  /* 0x000000041a003986 */ /* 0x0001e8000c101508 */
[----:B------:R1:W-:Y:S01]  /*e6770*/  @P1 STG.E.U16 [R24.64], R8 ;  /* 0x0000000818001986 */ /* 0x0003e2000c101508 */
[----:B0-----:R-:W-:Y:S01]  /*e6780*/  LEA R26, P6, R3, R0, 0x1 ;  /* 0x00000000031a7211 */ /* 0x001fe200078c08ff */
[----:B-1----:R-:W-:-:S03]  /*e6790*/  IMAD R25, R6, 0x2, R3 ;  /* 0x0000000206197824 */ /* 0x002fc600078e0203 */
[----:B------:R-:W-:Y:S02]  /*e67a0*/  LEA.HI.X.SX32 R27, R3, R2, 0x1, P6 ;  /* 0x00000002031b7211 */ /* 0x000fe400030f0eff */
[----:B------:R-:W-:Y:S02]  /*e67b0*/  PRMT R3, R29, 0x7632, R3 ;  /* 0x000076321d037816 */ /* 0x000fe40000000003 */
[----:B------:R-:W4:Y:S01]  /*e67c0*/  LDL.LU R29, [R1+0x20] ;  /* 0x00002000011d7983 */ /* 0x000f220000300800 */
[----:B---3--:R-:W-:-:S03]  /*e67d0*/  ISETP.LT.AND P1, PT, R5, c[0x0][0x17c], !P0 ;  /* 0x00005f0005007a0c */ /* 0x008fc60004721270 */
[----:B------:R-:W3:Y:S04]  /*e67e0*/  LDL.LU R5, [R1+0x164] ;  /* 0x0001640001057983 */ /* 0x000ee80000300800 */
[----:B------:R0:W-:Y:S04]  /*e67f0*/  @P2 STG.E.U16 [R26.64], R3 ;  /* 0x000000031a002986 */ /* 0x0001e8000c101508 */
[----:B0-----:R-:W3:Y:S04]  /*e6800*/  LDL.LU R27, [R1+0x154] ;  /* 0x00015400011b7983 */ /* 0x001ee80000300800 */
[----:B------:R-:W4:Y:S01]  /*e6810*/  LDL.LU R3, [R1+0x80] ;  /* 0x0000800001037983 */ /* 0x000f220000300800 */
[----:B------:R-:W-:-:S02]  /*e6820*/  LEA R24, P6, R25, R0, 0x1 ;  /* 0x0000000019187211 */ /* 0x000fc400078c08ff */
[----:B------:R-:W-:Y:S02]  /*e6830*/  PRMT R8, R11, 0x7632, R8 ;  /* 0x000076320b087816 */ /* 0x000fe40000000008 */
[----:B------:R-:W5:Y:S01]  /*e6840*/  LDL.LU R11, [R1+0x168] ;  /* 0x00016800010b7983 */ /* 0x000f620000300800 */
[----:B--2---:R-:W-:Y:S01]  /*e6850*/  ISETP.LT.AND P3, PT, R28, c[0x0][0x17c], !P0 ;  /* 0x00005f001c007a0c */ /* 0x004fe20004761270 */
[----:B------:R-:W-:Y:S01]  /*e6860*/  IMAD R28, R6, 0x2, R25 ;  /* 0x00000002061c7824 */ /* 0x000fe200078e0219 */
[----:B------:R-:W-:-:S04]  /*e6870*/  LEA.HI.X.SX32 R25, R25, R2, 0x1, P6 ;  /* 0x0000000219197211 */ /* 0x000fc800030f0eff */
[C---:B------:R-:W-:Y:S02]  /*e6880*/  LEA R26, P6, R28.reuse, R0, 0x1 ;  /* 0x000000001c1a7211 */ /* 0x040fe400078c08ff */
[----:B---3--:R-:W-:Y:S02]  /*e6890*/  ISETP.LT.AND P2, PT, R27, c[0x0][0x17c], !P0 ;  /* 0x00005f001b007a0c */ /* 0x008fe40004741270 */
[----:B------:R-:W-:Y:S02]  /*e68a0*/  LEA.HI.X.SX32 R27, R28, R2, 0x1, P6 ;  /* 0x000000021c1b7211 */ /* 0x000fe400030f0eff */
[----:B----4-:R-:W-:Y:S01]  /*e68b0*/  PRMT R4, R3, 0x7632, R4 ;  /* 0x0000763203047816 */ /* 0x010fe20000000004 */
[C---:B------:R-:W-:Y:S02]  /*e68c0*/  IMAD R3, R6.reuse, 0x2, R28 ;  /* 0x0000000206037824 */ /* 0x040fe400078e021c */
[----:B------:R-:W2:Y:S04]  /*e68d0*/  LDL.LU R28, [R1+0x50] ;  /* 0x00005000011c7983 */ /* 0x000ea80000300800 */
[----:B------:R0:W-:Y:S04]  /*e68e0*/  @P5 STG.E.U16 [R24.64], R4 ;  /* 0x0000000418005986 */ /* 0x0001e8000c101508 */
[----:B------:R1:W-:Y:S01]  /*e68f0*/  @P4 STG.E.U16 [R26.64], R8 ;  /* 0x000000081a004986 */ /* 0x0003e2000c101508 */
[----:B0-----:R-:W-:Y:S01]  /*e6900*/  LEA R24, P6, R3, R0, 0x1 ;  /* 0x0000000003187211 */ /* 0x001fe200078c08ff */
[----:B-1----:R-:W-:-:S03]  /*e6910*/  IMAD R27, R6, 0x2, R3 ;  /* 0x00000002061b7824 */ /* 0x002fc600078e0203 */
[----:B------:R-:W-:Y:S02]  /*e6920*/  LEA.HI.X.SX32 R25, R3, R2, 0x1, P6 ;  /* 0x0000000203197211 */ /* 0x000fe400030f0eff */
[----:B------:R-:W-:Y:S02]  /*e6930*/  ISETP.LT.AND P5, PT, R7, c[0x0][0x17c], !P0 ;  /* 0x00005f0007007a0c */ /* 0x000fe400047a1270 */
[----:B------:R-:W3:Y:S01]  /*e6940*/  LDL.LU R7, [R1+0x16c] ;  /* 0x00016c0001077983 */ /* 0x000ee20000300800 */
[----:B-----5:R-:W-:-:S03]  /*e6950*/  ISETP.LT.AND P4, PT, R10, c[0x0][0x17c], !P0 ;  /* 0x00005f000a007a0c */ /* 0x020fc60004781270 */
[----:B------:R-:W4:Y:S01]  /*e6960*/  LDL.LU R10, [R1+0x170] ;  /* 0x00017000010a7983 */ /* 0x000f220000300800 */
[----:B--2---:R-:W-:-:S05]  /*e6970*/  PRMT R3, R28, 0x7632, R3 ;  /* 0x000076321c037816 */ /* 0x004fca0000000003 */
[----:B------:R0:W-:Y:S04]  /*e6980*/  @P3 STG.E.U16 [R24.64], R3 ;  /* 0x0000000318003986 */ /* 0x0001e8000c101508 */
[----:B0-----:R-:W2:Y:S04]  /*e6990*/  LDL.LU R25, [R1+0x160] ;  /* 0x0001600001197983 */ /* 0x001ea80000300800 */
[----:B------:R-:W5:Y:S01]  /*e69a0*/  LDL.LU R3, [R1+0x30] ;  /* 0x0000300001037983 */ /* 0x000f620000300800 */
[----:B------:R-:W-:Y:S01]  /*e69b0*/  IMAD R28, R6, 0x2, R27 ;  /* 0x00000002061c7824 */ /* 0x000fe200078e021b */
[----:B------:R-:W-:-:S04]  /*e69c0*/  LEA R26, P6, R27, R0, 0x1 ;  /* 0x000000001b1a7211 */ /* 0x000fc800078c08ff */
[----:B------:R-:W-:Y:S02]  /*e69d0*/  LEA.HI.X.SX32 R27, R27, R2, 0x1, P6 ;  /* 0x000000021b1b7211 */ /* 0x000fe400030f0eff */
[----:B------:R-:W-:Y:S02]  /*e69e0*/  LEA R24, P6, R28, R0, 0x1 ;  /* 0x000000001c187211 */ /* 0x000fe400078c08ff */
[----:B------:R-:W-:Y:S02]  /*e69f0*/  PRMT R8, R29, 0x7632, R8 ;  /* 0x000076321d087816 */ /* 0x000fe40000000008 */
[----:B------:R-:W-:Y:S01]  /*e6a00*/  PRMT R12, R12, 0x7632, R12 ;  /* 0x000076320c0c7816 */ /* 0x000fe2000000000c */
[----:B------:R-:W3:Y:S01]  /*e6a10*/  LDL.LU R29, [R1+0x174] ;  /* 0x00017400011d7983 */ /* 0x000ee20000300800 */
[----:B--2---:R-:W-:Y:S02]  /*e6a20*/  ISETP.LT.AND P3, PT, R25, c[0x0][0x17c], !P0 ;  /* 0x00005f0019007a0c */ /* 0x004fe40004761270 */
[----:B------:R-:W-:-:S02]  /*e6a30*/  LEA.HI.X.SX32 R25, R28, R2, 0x1, P6 ;  /* 0x000000021c197211 */ /* 0x000fc400030f0eff */
[----:B-----5:R-:W-:Y:S01]  /*e6a40*/  PRMT R4, R3, 0x7632, R4 ;  /* 0x0000763203047816 */ /* 0x020fe20000000004 */
[----:B------:R-:W-:-:S04]  /*e6a50*/  IMAD R3, R6, 0x2, R28 ;  /* 0x0000000206037824 */ /* 0x000fc800078e021c */
[----:B------:R0:W-:Y:S04]  /*e6a60*/  @P1 STG.E.U16 [R26.64], R4 ;  /* 0x000000041a001986 */ /* 0x0001e8000c101508 */
[----:B------:R1:W-:Y:S01]  /*e6a70*/  @P2 STG.E.U16 [R24.64], R8 ;  /* 0x0000000818002986 */ /* 0x0003e2000c101508 */
[----:B0-----:R-:W-:Y:S01]  /*e6a80*/  LEA R26, P6, R3, R0, 0x1 ;  /* 0x00000000031a7211 */ /* 0x001fe200078c08ff */
[----:B-1----:R-:W-:-:S03]  /*e6a90*/  IMAD R25, R6, 0x2, R3 ;  /* 0x0000000206197824 */ /* 0x002fc600078e0203 */
[----:B------:R-:W-:Y:S02]  /*e6aa0*/  LEA.HI.X.SX32 R27, R3, R2, 0x1, P6 ;  /* 0x00000002031b7211 */ /* 0x000fe400030f0eff */
[----:B------:R-:W-:Y:S01]  /*e6ab0*/  PRMT R4, R4, 0x7632, R4 ;  /* 0x0000763204047816 */ /* 0x000fe20000000004 */
[----:B------:R-:W-:Y:S01]  /*e6ac0*/  IMAD R3, R6, 0x2, R25 ;  /* 0x0000000206037824 */ /* 0x000fe200078e0219 */
[----:B------:R-:W-:-:S03]  /*e6ad0*/  LEA R24, P6, R25, R0, 0x1 ;  /* 0x0000000019187211 */ /* 0x000fc600078c08ff */
[----:B------:R0:W-:Y:S01]  /*e6ae0*/  @P5 STG.E.U16 [R26.64], R4 ;  /* 0x000000041a005986 */ /* 0x0001e2000c101508 */
[----:B------:R-:W-:Y:S02]  /*e6af0*/  LEA.HI.X.SX32 R25, R25, R2, 0x1, P6 ;  /* 0x0000000219197211 */ /* 0x000fe400030f0eff */
[----:B------:R-:W-:Y:S02]  /*e6b00*/  PRMT R8, R8, 0x7632, R8 ;  /* 0x0000763208087816 */ /* 0x000fe40000000008 */
[----:B------:R-:W-:Y:S02]  /*e6b10*/  ISETP.LT.AND P1, PT, R5, c[0x0][0x17c], !P0 ;  /* 0x00005f0005007a0c */ /* 0x000fe40004721270 */
[----:B------:R-:W2:Y:S01]  /*e6b20*/  LDL.LU R5, [R1+0x178] ;  /* 0x0001780001057983 */ /* 0x000ea20000300800 */
[----:B0-----:R-:W-:-:S03]  /*e6b30*/  LEA R26, P6, R3, R0, 0x1 ;  /* 0x00000000031a7211 */ /* 0x001fc600078c08ff */
[----:B------:R-:W-:Y:S01]  /*e6b40*/  @P4 STG.E.U16 [R24.64], R8 ;  /* 0x0000000818004986 */ /* 0x000fe2000c101508 */
[----:B---3--:R-:W-:Y:S02]  /*e6b50*/  ISETP.LT.AND P5, PT, R7, c[0x0][0x17c], !P0 ;  /* 0x00005f0007007a0c */ /* 0x008fe400047a1270 */
[----:B------:R-:W-:Y:S01]  /*e6b60*/  LEA.HI.X.SX32 R27, R3, R2, 0x1, P6 ;  /* 0x00000002031b7211 */ /* 0x000fe200030f0eff */
[----:B------:R-:W3:Y:S01]  /*e6b70*/  LDL.LU R7, [R1+0x17c] ;  /* 0x00017c0001077983 */ /* 0x000ee20000300800 */
[----:B------:R-:W-:Y:S02]  /*e6b80*/  ISETP.LT.AND P2, PT, R11, c[0x0][0x17c], !P0 ;  /* 0x00005f000b007a0c */ /* 0x000fe40004741270 */
[----:B----4-:R-:W-:Y:S01]  /*e6b90*/  ISETP.LT.AND P4, PT, R10, c[0x0][0x17c], !P0 ;  /* 0x00005f000a007a0c */ /* 0x010fe20004781270 */
[----:B------:R-:W4:Y:S04]  /*e6ba0*/  LDL.LU R11, [R1+0x180] ;  /* 0x00018000010b7983 */ /* 0x000f280000300800 */
[----:B------:R-:W5:Y:S04]  /*e6bb0*/  LDL R10, [R1+0x44] ;  /* 0x00004400010a7983 */ /* 0x000f680000100800 */
[----:B------:R0:W-:Y:S04]  /*e6bc0*/  @P3 STG.E.U16 [R26.64], R12 ;  /* 0x0000000c1a003986 */ /* 0x0001e8000c101508 */
[----:B0-----:R-:W4:Y:S01]  /*e6bd0*/  LDL.LU R12, [R1+0x64] ;  /* 0x00006400010c7983 */ /* 0x001f220000300800 */
[----:B------:R-:W-:-:S04]  /*e6be0*/  IMAD R4, R6, 0x2, R3 ;  /* 0x0000000206047824 */ /* 0x000fc800078e0203 */
[----:B------:R-:W-:Y:S01]  /*e6bf0*/  IMAD R8, R6, 0x2, R4 ;  /* 0x0000000206087824 */ /* 0x000fe200078e0204 */
[----:B------:R-:W-:-:S04]  /*e6c00*/  LEA R24, P6, R4, R0, 0x1 ;  /* 0x0000000004187211 */ /* 0x000fc800078c08ff */
[----:B------:R-:W-:Y:S02]  /*e6c10*/  LEA.HI.X.SX32 R25, R4, R2, 0x1, P6 ;  /* 0x0000000204197211 */ /* 0x000fe400030f0eff */
[----:B------:R-:W-:Y:S01]  /*e6c20*/  LEA R26, P6, R8, R0, 0x1 ;  /* 0x00000000081a7211 */ /* 0x000fe200078c08ff */
[----:B------:R-:W-:Y:S01]  /*e6c30*/  IMAD R3, R6, 0x2, R8 ;  /* 0x0000000206037824 */ /* 0x000fe200078e0208 */
[----:B------:R-:W-:Y:S02]  /*e6c40*/  PRMT R16, R16, 0x7632, R16 ;  /* 0x0000763210107816 */ /* 0x000fe40000000010 */
[----:B------:R-:W-:Y:S02]  /*e6c50*/  LEA.HI.X.SX32 R27, R8, R2, 0x1, P6 ;  /* 0x00000002081b7211 */ /* 0x000fe400030f0eff */
[----:B------:R-:W-:Y:S01]  /*e6c60*/  PRMT R20, R20, 0x7632, R20 ;  /* 0x0000763214147816 */ /* 0x000fe20000000014 */
[----:B------:R0:W-:Y:S01]  /*e6c70*/  @P1 STG.E.U16 [R24.64], R16 ;  /* 0x0000001018001986 */ /* 0x0001e2000c101508 */
[----:B------:R-:W-:-:S03]  /*e6c80*/  IMAD R4, R6, 0x2, R3 ;  /* 0x0000000206047824 */ /* 0x000fc600078e0203 */
[----:B------:R1:W-:Y:S01]  /*e6c90*/  @P2 STG.E.U16 [R26.64], R20 ;  /* 0x000000141a002986 */ /* 0x0003e2000c101508 */
[----:B0-----:R-:W-:Y:S01]  /*e6ca0*/  LEA R24, P6, R3, R0, 0x1 ;  /* 0x0000000003187211 */ /* 0x001fe200078c08ff */
[----:B-1----:R-:W-:-:S03]  /*e6cb0*/  IMAD.MOV.U32 R20, RZ, RZ, c[0x0][0x198] ;  /* 0x00006600ff147624 */ /* 0x002fc600078e00ff */
[----:B------:R-:W-:Y:S02]  /*e6cc0*/  LEA.HI.X.SX32 R25, R3, R2, 0x1, P6 ;  /* 0x0000000203197211 */ /* 0x000fe400030f0eff */
[----:B------:R-:W-:Y:S01]  /*e6cd0*/  LEA R26, P6, R4, R0, 0x1 ;  /* 0x00000000041a7211 */ /* 0x000fe200078c08ff */
[----:B------:R-:W-:Y:S01]  /*e6ce0*/  IMAD R3, R20, 0x2, R4 ;  /* 0x0000000214037824 */ /* 0x000fe200078e0204 */
[----:B------:R-:W-:Y:S02]  /*e6cf0*/  ISETP.LT.AND P3, PT, R29, c[0x0][0x17c], !P0 ;  /* 0x00005f001d007a0c */ /* 0x000fe40004761270 */
[----:B------:R-:W5:Y:S01]  /*e6d00*/  LDL.LU R29, [R1+0x188] ;  /* 0x00018800011d7983 */ /* 0x000f620000300800 */
[----:B------:R-:W-:Y:S01]  /*e6d10*/  LEA.HI.X.SX32 R27, R4, R2, 0x1, P6 ;  /* 0x00000002041b7211 */ /* 0x000fe200030f0eff */
[----:B------:R-:W-:Y:S01]  /*e6d20*/  IMAD R4, R20, 0x2, R3 ;  /* 0x0000000214047824 */ /* 0x000fe200078e0203 */
[----:B--2---:R-:W-:Y:S02]  /*e6d30*/  ISETP.LT.AND P1, PT, R5, c[0x0][0x17c], !P0 ;  /* 0x00005f0005007a0c */ /* 0x004fe40004721270 */
[----:B------:R-:W2:Y:S04]  /*e6d40*/  LDL.LU R5, [R1+0x18c] ;  /* 0x00018c0001057983 */ /* 0x000ea80000300800 */
[----:B------:R-:W2:Y:S01]  /*e6d50*/  LDL.LU R6, [R1+0x190] ;  /* 0x0001900001067983 */ /* 0x000ea20000300800 */
[----:B---3--:R-:W-:-:S03]  /*e6d60*/  ISETP.LT.AND P2, PT, R7, c[0x0][0x17c], !P0 ;  /* 0x00005f0007007a0c */ /* 0x008fc60004741270 */
[----:B------:R-:W3:Y:S04]  /*e6d70*/  LDL.LU R7, [R1+0x194] ;  /* 0x0001940001077983 */ /* 0x000ee80000300800 */
[----:B----4-:R0:W-:Y:S01]  /*e6d80*/  @P5 STG.E.U16 [R24.64], R12 ;  /* 0x0000000c18005986 */ /* 0x0101e2000c101508 */
[----:B------:R-:W-:-:S03]  /*e6d90*/  ISETP.LT.AND P5, PT, R11, c[0x0][0x17c], !P0 ;  /* 0x00005f000b007a0c */ /* 0x000fc600047a1270 */
[----:B------:R-:W4:Y:S04]  /*e6da0*/  LDL R11, [R1+0x84] ;  /* 0x00008400010b7983 */ /* 0x000f280000100800 */
[----:B------:R-:W2:Y:S01]  /*e6db0*/  LDL.LU R28, [R1+0x4] ;  /* 0x00000400011c7983 */ /* 0x000ea20000300800 */
[----:B0-----:R-:W-:-:S04]  /*e6dc0*/  LEA R24, P6, R3, R0, 0x1 ;  /* 0x0000000003187211 */ /* 0x001fc800078c08ff */
[----:B------:R-:W-:Y:S02]  /*e6dd0*/  LEA.HI.X.SX32 R25, R3, R2, 0x1, P6 ;  /* 0x0000000203197211 */ /* 0x000fe400030f0eff */
[----:B------:R-:W2:Y:S04]  /*e6de0*/  LDL.LU R3, [R1+0x184] ;  /* 0x0001840001037983 */ /* 0x000ea80000300800 */
[----:B-----5:R0:W-:Y:S02]  /*e6df0*/  @P4 STG.E.U16 [R26.64], R10 ;  /* 0x0000000a1a004986 */ /* 0x0201e4000c101508 */
[C---:B0-----:R-:W-:Y:S02]  /*e6e00*/  LEA R26, P6, R4.reuse, R0, 0x1 ;  /* 0x00000000041a7211 */ /* 0x041fe400078c08ff */
[----:B------:R-:W5:Y:S02]  /*e6e10*/  LDL.LU R10, [R1+0x38ec] ;  /* 0x0038ec00010a7983 */ /* 0x000f640000300800 */
[----:B------:R-:W-:-:S02]  /*e6e20*/  LEA.HI.X.SX32 R27, R4, R2, 0x1, P6 ;  /* 0x00000002041b7211 */ /* 0x000fc400030f0eff */
[----:B--2---:R-:W-:Y:S01]  /*e6e30*/  ISETP.LT.AND P4, PT, R3, c[0x0][0x17c], !P0 ;  /* 0x00005f0003007a0c */ /* 0x004fe20004781270 */
[C---:B------:R-:W-:Y:S02]  /*e6e40*/  IMAD R3, R20.reuse, 0x2, R4 ;  /* 0x0000000214037824 */ /* 0x040fe400078e0204 */
[----:B------:R-:W2:Y:S04]  /*e6e50*/  LDL R4, [R1+0x74] ;  /* 0x0000740001047983 */ /* 0x000ea80000100800 */
[----:B--2---:R0:W-:Y:S02]  /*e6e60*/  @P3 STG.E.U16 [R24.64], R4 ;  /* 0x0000000418003986 */ /* 0x0041e4000c101508 */
[----:B0-----:R-:W-:Y:S01]  /*e6e70*/  LEA R24, P6, R3, R0, 0x1 ;  /* 0x0000000003187211 */ /* 0x001fe200078c08ff */
[----:B------:R-:W-:-:S03]  /*e6e80*/  IMAD R4, R20, 0x2, R3 ;  /* 0x0000000214047824 */ /* 0x000fc600078e0203 */
[----:B------:R-:W-:Y:S02]  /*e6e90*/  LEA.HI.X.SX32 R25, R3, R2, 0x1, P6 ;  /* 0x0000000203197211 */ /* 0x000fe400030f0eff */
        /* <DEDUP_REMOVED lines=10> */
[----:B------:R-:W2:Y:S01]  /*e6f40*/  LDL R3, [R1+0x94] ;  /* 0x0000940001037983 */ /* 0x000ea20000100800 */
[----:B------:R-:W-:Y:S02]  /*e6f50*/  ISETP.LT.AND P3, PT, R29, c[0x0][0x17c], !P0 ;  /* 0x00005f001d007a0c */ /* 0x000fe40004761270 */
[----:B------:R-:W-:Y:S01]  /*e6f60*/  ISETP.LT.AND P1, PT, R5, c[0x0][0x17c], !P0 ;  /* 0x00005f0005007a0c */ /* 0x000fe20004721270 */
[----:B------:R-:W4:Y:S01]  /*e6f70*/  LDL R29, [R1+0x54] ;  /* 0x00005400011d7983 */ /* 0x000f220000100800 */
[----:B------:R-:W-:-:S03]  /*e6f80*/  ISETP.LT.AND P2, PT, R6, c[0x0][0x17c], !P0 ;  /* 0x00005f0006007a0c */ /* 0x000fc60004741270 */
[----:B------:R-:W4:Y:S04]  /*e6f90*/  LDL R5, [R1+0x34] ;  /* 0x0000340001057983 */ /* 0x000f280000100800 */
[----:B------:R-:W4:Y:S04]  /*e6fa0*/  LDL R6, [R1+0x24] ;  /* 0x0000240001067983 */ /* 0x000f280000100800 */
[----:B--2---:R0:W-:Y:S01]  /*e6fb0*/  @P5 STG.E.U16 [R26.64], R3 ;  /* 0x000000031a005986 */ /* 0x0041e2000c101508 */
[----:B---3--:R-:W-:-:S03]  /*e6fc0*/  ISETP.LT.AND P5, PT, R7, c[0x0][0x17c], !P0 ;  /* 0x00005f0007007a0c */ /* 0x008fc600047a1270 */
[----:B------:R-:W2:Y:S01]  /*e6fd0*/  LDL.LU R7, [R1+0x1b4] ;  /* 0x0001b40001077983 */ /* 0x000ea20000300800 */
[----:B0-----:R-:W-:Y:S01]  /*e6fe0*/  LEA R26, P6, R4, R0, 0x1 ;  /* 0x00000000041a7211 */ /* 0x001fe200078c08ff */
[----:B------:R-:W-:-:S03]  /*e6ff0*/  IMAD R3, R20, 0x2, R4 ;  /* 0x0000000214037824 */ /* 0x000fc600078e0204 */
[----:B------:R-:W-:Y:S02]  /*e7000*/  LEA.HI.X.SX32 R27, R4, R2, 0x1, P6 ;  /* 0x00000002041b7211 */ /* 0x000fe400030f0eff */
[----:B------:R-:W3:Y:S04]  /*e7010*/  LDL.LU R4, [R1+0x198] ;  /* 0x0001980001047983 */ /* 0x000ee80000300800 */
[----:B----4-:R0:W-:Y:S02]  /*e7020*/  @P4 STG.E.U16 [R24.64], R11 ;  /* 0x0000000b18004986 */ /* 0x0101e4000c101508 */
[C---:B0-----:R-:W-:Y:S02]  /*e7030*/  LEA R24, P6, R3.reuse, R0, 0x1 ;  /* 0x0000000003187211 */ /* 0x041fe400078c08ff */
[----:B------:R-:W4:Y:S02]  /*e7040*/  LDL.LU R11, [R1+0x38e8] ;  /* 0x0038e800010b7983 */ /* 0x000f240000300800 */
[----:B------:R-:W-:-:S02]  /*e7050*/  LEA.HI.X.SX32 R25, R3, R2, 0x1, P6 ;  /* 0x0000000203197211 */ /* 0x000fc400030f0eff */
[----:B---3--:R-:W-:Y:S01]  /*e7060*/  ISETP.LT.AND P4, PT, R4, c[0x0][0x17c], !P0 ;  /* 0x00005f0004007a0c */ /* 0x008fe20004781270 */
[----:B------:R-:W-:Y:S02]  /*e7070*/  IMAD R4, R20, 0x2, R3 ;  /* 0x0000000214047824 */ /* 0x000fe400078e0203 */
[----:B------:R-:W3:Y:S04]  /*e7080*/  LDL.LU R3, [R1+0x19c] ;  /* 0x00019c0001037983 */ /* 0x000ee80000300800 */
[----:B------:R0:W-:Y:S02]  /*e7090*/  @P3 STG.E.U16 [R26.64], R28 ;  /* 0x0000001c1a003986 */ /* 0x0001e4000c101508 */
[----:B0-----:R-:W-:-:S04]  /*e70a0*/  LEA R26, P6, R4, R0, 0x1 ;  /* 0x00000000041a7211 */ /* 0x001fc800078c08ff */
[----:B------:R-:W-:Y:S02]  /*e70b0*/  LEA.HI.X.SX32 R27, R4, R2, 0x1, P6 ;  /* 0x00000002041b7211 */ /* 0x000fe400030f0eff */
[----:B---3--:R-:W-:Y:S01]  /*e70c0*/  ISETP.LT.AND P3, PT, R3, c[0x0][0x17c], !P0 ;  /* 0x00005f0003007a0c */ /* 0x008fe20004761270 */
[----:B------:R-:W-:Y:S02]  /*e70d0*/  IMAD R3, R20, 0x2, R4 ;  /* 0x0000000214037824 */ /* 0x000fe400078e0204 */
[----:B------:R-:W3:Y:S04]  /*e70e0*/  LDL.LU R4, [R1+0x1a0] ;  /* 0x0001a00001047983 */ /* 0x000ee80000300800 */
[----:B------:R0:W-:Y:S02]  /*e70f0*/  @P1 STG.E.U16 [R24.64], R29 ;  /* 0x0000001d18001986 */ /* 0x0001e4000c101508 */
[----:B0-----:R-:W-:-:S02]  /*e7100*/  LEA R24, P6, R3, R0, 0x1 ;  /* 0x0000000003187211 */ /* 0x001fc400078c08ff */
[----:B------:R-:W2:Y:S02]  /*e7110*/  LDL.LU R29, [R1+0x1d0] ;  /* 0x0001d000011d7983 */ /* 0x000ea40000300800 */
        /* <DEDUP_REMOVED lines=13> */
[----:B--2---:R0:W-:Y:S02]  /*e71f0*/  @P4 STG.E.U16 [R26.64], R5 ;  /* 0x000000051a004986 */ /* 0x0041e4000c101508 */
[----:B------:R-:W-:Y:S02]  /*e7200*/  LEA.HI.X.SX32 R25, R3, R2, 0x1, P6 ;  /* 0x0000000203197211 */ /* 0x000fe400030f0eff */
[----:B------:R-:W2:Y:S01]  /*e7210*/  LDL.LU R6, [R1+0x38e0] ;  /* 0x0038e00001067983 */ /* 0x000ea20000300800 */
[----:B------:R-:W-:-:S03]  /*e7220*/  ISETP.LT.AND P4, PT, R7, c[0x0][0x17c], !P0 ;  /* 0x00005f0007007a0c */ /* 0x000fc60004781270 */
[----:B------:R-:W2:Y:S01]  /*e7230*/  LDL.LU R7, [R1+0x1e4] ;  /* 0x0001e40001077983 */ /* 0x000ea20000300800 */
[----:B---3--:R-:W-:Y:S01]  /*e7240*/  ISETP.LT.AND P5, PT, R4, c[0x0][0x17c], !P0 ;  /* 0x00005f0004007a0c */ /* 0x008fe200047a1270 */
[----:B------:R-:W-:-:S05]  /*e7250*/  IMAD R4, R20, 0x2, R3 ;  /* 0x0000000214047824 */ /* 0x000fca00078e0203 */
[----:B0-----:R-:W-:Y:S01]  /*e7260*/  LEA R26, P6, R4, R0, 0x1 ;  /* 0x00000000041a7211 */ /* 0x001fe200078c08ff */
[----:B------:R-:W-:-:S03]  /*e7270*/  IMAD R3, R20, 0x2, R4 ;  /* 0x0000000214037824 */ /* 0x000fc600078e0204 */
[----:B------:R-:W-:Y:S02]  /*e7280*/  LEA.HI.X.SX32 R27, R4, R2, 0x1, P6 ;  /* 0x00000002041b7211 */ /* 0x000fe400030f0eff */
[----:B------:R-:W3:Y:S04]  /*e7290*/  LDL.LU R4, [R1+0x1c0] ;  /* 0x0001c00001047983 */ /* 0x000ee80000300800 */
[----:B------:R0:W-:Y:S02]  /*e72a0*/  @P3 STG.E.U16 [R24.64], R9 ;  /* 0x0000000918003986 */ /* 0x0001e4000c101508 */
[----:B0-----:R-:W-:-:S04]  /*e72b0*/  LEA R24, P6, R3, R0, 0x1 ;  /* 0x0000000003187211 */ /* 0x001fc800078c08ff */
[----:B------:R-:W-:Y:S01]  /*e72c0*/  LEA.HI.X.SX32 R25, R3, R2, 0x1, P6 ;  /* 0x0000000203197211 */ /* 0x000fe200030f0eff */
[----:B------:R-:W-:Y:S04]  /*e72d0*/  @P1 STG.E.U16 [R26.64], R13 ;  /* 0x0000000d1a001986 */ /* 0x000fe8000c101508 */
[----:B------:R0:W-:Y:S01]  /*e72e0*/  @P2 STG.E.U16 [R24.64], R17 ;  /* 0x0000001118002986 */ /* 0x0001e2000c101508 */
[----:B------:R-:W-:Y:S02]  /*e72f0*/  ISETP.LT.AND P2, PT, R29, c[0x0][0x17c], !P0 ;  /* 0x00005f001d007a0c */ /* 0x000fe40004741270 */
[----:B---3--:R-:W-:Y:S01]  /*e7300*/  ISETP.LT.AND P3, PT, R4, c[0x0][0x17c], !P0 ;  /* 0x00005f0004007a0c */ /* 0x008fe20004761270 */
[----:B------:R-:W-:Y:S02]  /*e7310*/  IMAD R4, R20, 0x2, R3 ;  /* 0x0000000214047824 */ /* 0x000fe400078e0203 */
[----:B------:R-:W3:Y:S04]  /*e7320*/  LDL.LU R3, [R1+0x1c4] ;  /* 0x0001c40001037983 */ /* 0x000ee80000300800 */
[----:B------:R-:W2:Y:S04]  /*e7330*/  LDL.LU R29, [R1+0x1f4] ;  /* 0x0001f400011d7983 */ /* 0x000ea80000300800 */
[----:B0-----:R-:W2:Y:S01]  /*e7340*/  LDL.LU R25, [R1+0x1d4] ;  /* 0x0001d40001197983 */ /* 0x001ea20000300800 */
[----:B------:R-:W-:-:S04]  /*e7350*/  LEA R26, P6, R4, R0, 0x1 ;  /* 0x00000000041a7211 */ /* 0x000fc800078c08ff */
[----:B------:R-:W-:-:S05]  /*e7360*/  LEA.HI.X.SX32 R27, R4, R2, 0x1, P6 ;  /* 0x00000002041b7211 */ /* 0x000fca00030f0eff */
[----:B------:R0:W-:Y:S01]  /*e7370*/  @P5 STG.E.U16 [R26.64], R21 ;  /* 0x000000151a005986 */ /* 0x0001e2000c101508 */
[----:B---3--:R-:W-:Y:S01]  /*e7380*/  ISETP.LT.AND P1, PT, R3, c[0x0][0x17c], !P0 ;  /* 0x00005f0003007a0c */ /* 0x008fe20004721270 */
[----:B------:R-:W-:-:S05]  /*e7390*/  IMAD R3, R20, 0x2, R4 ;  /* 0x0000000214037824 */ /* 0x000fca00078e0204 */
[----:B------:R-:W-:Y:S01]  /*e73a0*/  LEA R24, P6, R3, R0, 0x1 ;  /* 0x0000000003187211 */ /* 0x000fe200078c08ff */
[----:B------:R-:W-:Y:S01]  /*e73b0*/  IMAD R4, R20, 0x2, R3 ;  /* 0x0000000214047824 */ /* 0x000fe200078e0203 */
[----:B--2---:R-:W-:Y:S02]  /*e73c0*/  ISETP.LT.AND P5, PT, R25, c[0x0][0x17c], !P0 ;  /* 0x00005f0019007a0c */ /* 0x004fe400047a1270 */
[----:B------:R-:W-:Y:S02]  /*e73d0*/  LEA.HI.X.SX32 R25, R3, R2, 0x1, P6 ;  /* 0x0000000203197211 */ /* 0x000fe400030f0eff */
[----:B------:R-:W2:Y:S01]  /*e73e0*/  LDL.LU R3, [R1+0x44] ;  /* 0x0000440001037983 */ /* 0x000ea20000300800 */
[----:B0-----:R-:W-:Y:S02]  /*e73f0*/  LEA R26, P6, R4, R0, 0x1 ;  /* 0x00000000041a7211 */ /* 0x001fe400078c08ff */
[----:B------:R-:W-:Y:S02]  /*e7400*/  PRMT R8, R12, 0x7632, R8 ;  /* 0x000076320c087816 */ /* 0x000fe40000000008 */
[----:B------:R-:W-:Y:S01]  /*e7410*/  LEA.HI.X.SX32 R27, R4, R2, 0x1, P6 ;  /* 0x00000002041b7211 */ /* 0x000fe200030f0eff */
[----:B------:R-:W3:Y:S04]  /*e7420*/  LDL.LU R12, [R1+0x200] ;  /* 0x00020000010c7983 */ /* 0x000ee80000300800 */
[----:B------:R-:W-:Y:S01]  /*e7430*/  @P4 STG.E.U16 [R24.64], R8 ;  /* 0x0000000818004986 */ /* 0x000fe2000c101508 */
[----:B--2---:R-:W-:Y:S01]  /*e7440*/  PRMT R5, R3, 0x7632, R5 ;  /* 0x0000763203057816 */ /* 0x004fe20000000005 */
[----:B------:R-:W-:-:S02]  /*e7450*/  IMAD R3, R20, 0x2, R4 ;  /* 0x0000000214037824 */ /* 0x000fc400078e0204 */
[----:B------:R-:W2:Y:S04]  /*e7460*/  LDL.LU R4, [R1+0x1e0] ;  /* 0x0001e00001047983 */ /* 0x000ea80000300800 */
[----:B------:R0:W-:Y:S04]  /*e7470*/  @P3 STG.E.U16 [R26.64], R5 ;  /* 0x000000051a003986 */ /* 0x0001e8000c101508 */
[----:B0-----:R-:W2:Y:S01]  /*e7480*/  LDL.LU R27, [R1+0x74] ;  /* 0x00007400011b7983 */ /* 0x001ea20000300800 */
[----:B------:R-:W-:-:S03]  /*e7490*/  ISETP.LT.AND P3, PT, R7, c[0x0][0x17c], !P0 ;  /* 0x00005f0007007a0c */ /* 0x000fc60004761270 */
[----:B------:R-:W3:Y:S01]  /*e74a0*/  LDL.LU R7, [R1+0x210] ;  /* 0x0002100001077983 */ /* 0x000ee20000300800 */
[----:B------:R-:W-:Y:S02]  /*e74b0*/  LEA R24, P6, R3, R0, 0x1 ;  /* 0x0000000003187211 */ /* 0x000fe400078c08ff */
[----:B--2---:R-:W-:Y:S02]  /*e74c0*/  PRMT R5, R27, 0x7632, R5 ;  /* 0x000076321b057816 */ /* 0x004fe40000000005 */
[----:B------:R-:W2:Y:S01]  /*e74d0*/  LDL.LU R27, [R1+0x1f0] ;  /* 0x0001f000011b7983 */ /* 0x000ea20000300800 */
[----:B------:R-:W-:Y:S01]  /*e74e0*/  ISETP.LT.AND P4, PT, R4, c[0x0][0x17c], !P0 ;  /* 0x00005f0004007a0c */ /* 0x000fe20004781270 */
[----:B------:R-:W-:Y:S01]  /*e74f0*/  IMAD R4, R20, 0x2, R3 ;  /* 0x0000000214047824 */ /* 0x000fe200078e0203 */
[----:B------:R-:W-:-:S04]  /*e7500*/  LEA.HI.X.SX32 R25, R3, R2, 0x1, P6 ;  /* 0x0000000203197211 */ /* 0x000fc800030f0eff */
[----:B------:R-:W-:Y:S01]  /*e7510*/  LEA R26, P6, R4, R0, 0x1 ;  /* 0x00000000041a7211 */ /* 0x000fe200078c08ff */
[----:B------:R0:W-:Y:S01]  /*e7520*/  @P1 STG.E.U16 [R24.64], R5 ;  /* 0x0000000518001986 */ /* 0x0001e2000c101508 */
[----:B------:R-:W-:Y:S01]  /*e7530*/  IMAD R3, R20, 0x2, R4 ;  /* 0x0000000214037824 */ /* 0x000fe200078e0204 */
[----:B--2---:R-:W-:Y:S02]  /*e7540*/  ISETP.LT.AND P1, PT, R27, c[0x0][0x17c], !P0 ;  /* 0x00005f001b007a0c */ /* 0x004fe40004721270 */
[----:B------:R-:W-:Y:S02]  /*e7550*/  LEA.HI.X.SX32 R27, R4, R2, 0x1, P6 ;  /* 0x00000002041b7211 */ /* 0x000fe400030f0eff */
[----:B------:R-:W2:Y:S04]  /*e7560*/  LDL.LU R4, [R1+0xa4] ;  /* 0x0000a40001047983 */ /* 0x000ea80000300800 */
[----:B0-----:R-:W3:Y:S01]  /*e7570*/  LDL.LU R25, [R1+0x14] ;  /* 0x0000140001197983 */ /* 0x001ee20000300800 */
[----:B------:R-:W-:-:S02]  /*e7580*/  LEA R24, P6, R3, R0, 0x1 ;  /* 0x0000000003187211 */ /* 0x000fc400078c08ff */
[----:B--2---:R-:W-:Y:S01]  /*e7590*/  PRMT R5, R4, 0x7632, R5 ;  /* 0x0000763204057816 */ /* 0x004fe20000000005 */
[----:B------:R-:W-:Y:S01]  /*e75a0*/  IMAD R4, R20, 0x2, R3 ;  /* 0x0000000214047824 */ /* 0x000fe200078e0203 */
[----:B---3--:R-:W-:Y:S02]  /*e75b0*/  PRMT R8, R25, 0x7632, R8 ;  /* 0x0000763219087816 */ /* 0x008fe40000000008 */
[----:B------:R-:W-:Y:S02]  /*e75c0*/  LEA.HI.X.SX32 R25, R3, R2, 0x1, P6 ;  /* 0x0000000203197211 */ /* 0x000fe400030f0eff */
[----:B------:R-:W2:Y:S04]  /*e75d0*/  LDL.LU R3, [R1+0x94] ;  /* 0x0000940001037983 */ /* 0x000ea80000300800 */
[----:B------:R0:W-:Y:S01]  /*e75e0*/  @P2 STG.E.U16 [R26.64], R8 ;  /* 0x000000081a002986 */ /* 0x0001e2000c101508 */
[----:B------:R-:W-:-:S03]  /*e75f0*/  ISETP.LT.AND P2, PT, R29, c[0x0][0x17c], !P0 ;  /* 0x00005f001d007a0c */ /* 0x000fc60004741270 */
[----:B------:R1:W-:Y:S01]  /*e7600*/  @P5 STG.E.U16 [R24.64], R5 ;  /* 0x0000000518005986 */ /* 0x0003e2000c101508 */
[----:B------:R-:W-:-:S03]  /*e7610*/  ISETP.LT.AND P5, PT, R12, c[0x0][0x17c], !P0 ;  /* 0x00005f000c007a0c */ /* 0x000fc600047a1270 */
[----:B------:R-:W3:Y:S01]  /*e7620*/  LDL.LU R29, [R1+0x218] ;  /* 0x00021800011d7983 */ /* 0x000ee20000300800 */
[----:B0-----:R-:W-:Y:S01]  /*e7630*/  LEA R26, P6, R4, R0, 0x1 ;  /* 0x00000000041a7211 */ /* 0x001fe200078c08ff */
[----:B------:R-:W-:Y:S02]  /*e7640*/  IMAD R8, R20, 0x2, R4 ;  /* 0x0000000214087824 */ /* 0x000fe400078e0204 */
[----:B------:R-:W3:Y:S01]  /*e7650*/  LDL.LU R12, [R1+0x21c] ;  /* 0x00021c00010c7983 */ /* 0x000ee20000300800 */
[----:B------:R-:W-:-:S03]  /*e7660*/  LEA.HI.X.SX32 R27, R4, R2, 0x1, P6 ;  /* 0x00000002041b7211 */ /* 0x000fc600030f0eff */
[----:B-1----:R-:W3:Y:S01]  /*e7670*/  LDL.LU R25, [R1+0x204] ;  /* 0x0002040001197983 */ /* 0x002ee20000300800 */
[----:B--2---:R-:W-:-:S05]  /*e7680*/  PRMT R4, R3, 0x7632, R4 ;  /* 0x0000763203047816 */ /* 0x004fca0000000004 */
[----:B------:R0:W-:Y:S04]  /*e7690*/  @P4 STG.E.U16 [R26.64], R4 ;  /* 0x000000041a004986 */ /* 0x0001e8000c101508 */
[----:B0-----:R-:W2:Y:S01]  /*e76a0*/  LDL.LU R4, [R1+0x84] ;  /* 0x0000840001047983 */ /* 0x001ea20000300800 */
[----:B------:R-:W-:Y:S01]  /*e76b0*/  IMAD R3, R20, 0x2, R8 ;  /* 0x0000000214037824 */ /* 0x000fe200078e0208 */
[C---:B------:R-:W-:Y:S02]  /*e76c0*/  LEA R24, P6, R8.reuse, R0, 0x1 ;  /* 0x0000000008187211 */ /* 0x040fe400078c08ff */
[----:B---3--:R-:W-:Y:S02]  /*e76d0*/  ISETP.LT.AND P4, PT, R25, c[0x0][0x17c], !P0 ;  /* 0x00005f0019007a0c */ /* 0x008fe40004781270 */
[----:B------:R-:W-:-:S02]  /*e76e0*/  LEA.HI.X.SX32 R25, R8, R2, 0x1, P6 ;  /* 0x0000000208197211 */ /* 0x000fc400030f0eff */
[C---:B------:R-:W-:Y:S02]  /*e76f0*/  LEA R26, P6, R3.reuse, R0, 0x1 ;  /* 0x00000000031a7211 */ /* 0x040fe400078c08ff */
[----:B------:R-:W-:Y:S02]  /*e7700*/  PRMT R5, R28, 0x7632, R5 ;  /* 0x000076321c057816 */ /* 0x000fe40000000005 */
[----:B------:R-:W-:Y:S01]  /*e7710*/  LEA.HI.X.SX32 R27, R3, R2, 0x1, P6 ;  /* 0x00000002031b7211 */ /* 0x000fe200030f0eff */
[----:B------:R-:W3:Y:S01]  /*e7720*/  LDL.LU R28, [R1+0x220] ;  /* 0x00022000011c7983 */ /* 0x000ee20000300800 */
[----:B--2---:R-:W-:Y:S01]  /*e7730*/  PRMT R8, R4, 0x7632, R8 ;  /* 0x0000763204087816 */ /* 0x004fe20000000008 */
[----:B------:R-:W-:Y:S02]  /*e7740*/  IMAD R4, R20, 0x2, R3 ;  /* 0x0000000214047824 */ /* 0x000fe400078e0203 */
[----:B------:R-:W2:Y:S04]  /*e7750*/  LDL.LU R3, [R1+0x214] ;  /* 0x0002140001037983 */ /* 0x000ea80000300800 */
[----:B------:R-:W-:Y:S01]  /*e7760*/  @P3 STG.E.U16 [R24.64], R8 ;  /* 0x0000000818003986 */ /* 0x000fe2000c101508 */
[----:B------:R-:W-:-:S03]  /*e7770*/  ISETP.LT.AND P3, PT, R7, c[0x0][0x17c], !P0 ;  /* 0x00005f0007007a0c */ /* 0x000fc60004761270 */
[----:B------:R-:W2:Y:S04]  /*e7780*/  LDL.LU R7, [R1+0x224] ;  /* 0x0002240001077983 */ /* 0x000ea80000300800 */
[----:B------:R0:W-:Y:S04]  /*e7790*/  @P1 STG.E.U16 [R26.64], R5 ;  /* 0x000000051a001986 */ /* 0x0001e8000c101508 */
[----:B0-----:R-:W2:Y:S01]  /*e77a0*/  LDL.LU R27, [R1+0x54] ;  /* 0x00005400011b7983 */ /* 0x001ea20000300800 */
[----:B------:R-:W-:Y:S01]  /*e77b0*/  LEA R24, P6, R4, R0, 0x1 ;  /* 0x0000000004187211 */ /* 0x000fe200078c08ff */
[----:B------:R-:W-:-:S03]  /*e77c0*/  IMAD R8, R20, 0x2, R4 ;  /* 0x0000000214087824 */ /* 0x000fc600078e0204 */
[----:B------:R-:W-:Y:S02]  /*e77d0*/  LEA.HI.X.SX32 R25, R4, R2, 0x1, P6 ;  /* 0x0000000204197211 */ /* 0x000fe400030f0eff */
[----:B--2---:R-:W-:-:S05]  /*e77e0*/  PRMT R4, R27, 0x7632, R4 ;  /* 0x000076321b047816 */ /* 0x004fca0000000004 */
[----:B------:R0:W-:Y:S01]  /*e77f0*/  @P2 STG.E.U16 [R24.64], R4 ;  /* 0x0000000418002986 */ /* 0x0001e2000c101508 */
[----:B------:R-:W-:-:S03]  /*e7800*/  ISETP.LT.AND P2, PT, R29, c[0x0][0x17c], !P0 ;  /* 0x00005f001d007a0c */ /* 0x000fc60004741270 */
[----:B0-----:R-:W2:Y:S04]  /*e7810*/  LDL.LU R4, [R1+0x24] ;  /* 0x0000240001047983 */ /* 0x001ea80000300800 */
[----:B------:R-:W3:Y:S04]  /*e7820*/  LDL.LU R29, [R1+0x228] ;  /* 0x00022800011d7983 */ /* 0x000ee80000300800 */
[----:B------:R-:W3:Y:S01]  /*e7830*/  LDL.LU R25, [R1+0x34] ;  /* 0x0000340001197983 */ /* 0x000ee20000300800 */
[----:B------:R-:W-:Y:S01]  /*e7840*/  ISETP.LT.AND P1, PT, R3, c[0x0][0x17c], !P0 ;  /* 0x00005f0003007a0c */ /* 0x000fe20004721270 */
[----:B------:R-:W-:Y:S01]  /*e7850*/  IMAD R3, R20, 0x2, R8 ;  /* 0x0000000214037824 */ /* 0x000fe200078e0208 */
[----:B------:R-:W-:-:S04]  /*e7860*/  LEA R26, P6, R8, R0, 0x1 ;  /* 0x00000000081a7211 */ /* 0x000fc800078c08ff */
[----:B------:R-:W-:Y:S02]  /*e7870*/  LEA.HI.X.SX32 R27, R8, R2, 0x1, P6 ;  /* 0x00000002081b7211 */ /* 0x000fe400030f0eff */
[----:B------:R-:W-:Y:S02]  /*e7880*/  LEA R24, P6, R3, R0, 0x1 ;  /* 0x0000000003187211 */ /* 0x000fe400078c08ff */
[----:B------:R-:W-:Y:S02]  /*e7890*/  PRMT R16, R9, 0x7632, R16 ;  /* 0x0000763209107816 */ /* 0x000fe40000000010 */
[----:B------:R-:W-:Y:S02]  /*e78a0*/  PRMT R13, R13, 0x7632, R13 ;  /* 0x000076320d0d7816 */ /* 0x000fe4000000000d */
[----:B--2---:R-:W-:Y:S01]  /*e78b0*/  PRMT R5, R4, 0x7632, R5 ;  /* 0x0000763204057816 */ /* 0x004fe20000000005 */
[----:B------:R-:W-:Y:S01]  /*e78c0*/  IMAD R4, R20, 0x2, R3 ;  /* 0x0000000214047824 */ /* 0x000fe200078e0203 */
[----:B---3--:R-:W-:-:S02]  /*e78d0*/  PRMT R8, R25, 0x7632, R8 ;  /* 0x0000763219087816 */ /* 0x008fc40000000008 */
[----:B------:R-:W-:Y:S01]  /*e78e0*/  LEA.HI.X.SX32 R25, R3, R2, 0x1, P6 ;  /* 0x0000000203197211 */ /* 0x000fe200030f0eff */
[----:B------:R-:W-:Y:S02]  /*e78f0*/  IMAD R3, R20, 0x2, R4 ;  /* 0x0000000214037824 */ /* 0x000fe400078e0204 */
[----:B------:R0:W-:Y:S01]  /*e7900*/  @P5 STG.E.U16 [R26.64], R8 ;  /* 0x000000081a005986 */ /* 0x0001e2000c101508 */
[----:B------:R-:W-:-:S03]  /*e7910*/  ISETP.LT.AND P5, PT, R12, c[0x0][0x17c], !P0 ;  /* 0x00005f000c007a0c */ /* 0x000fc600047a1270 */
[----:B------:R1:W-:Y:S01]  /*e7920*/  @P4 STG.E.U16 [R24.64], R5 ;  /* 0x0000000518004986 */ /* 0x0003e2000c101508 */
[----:B------:R-:W-:Y:S01]  /*e7930*/  IMAD R12, R20, 0x2, R3 ;  /* 0x00000002140c7824 */ /* 0x000fe200078e0203 */
[----:B0-----:R-:W-:-:S04]  /*e7940*/  LEA R26, P6, R4, R0, 0x1 ;  /* 0x00000000041a7211 */ /* 0x001fc800078c08ff */
[----:B------:R-:W-:Y:S01]  /*e7950*/  LEA.HI.X.SX32 R27, R4, R2, 0x1, P6 ;  /* 0x00000002041b7211 */ /* 0x000fe200030f0eff */
[----:B-1----:R-:W2:Y:S01]  /*e7960*/  LDL.LU R25, [R1+0x22c] ;  /* 0x00022c0001197983 */ /* 0x002ea20000300800 */
[----:B------:R-:W-:Y:S02]  /*e7970*/  PRMT R5, R5, 0x7632, R5 ;  /* 0x0000763205057816 */ /* 0x000fe40000000005 */
[----:B------:R-:W-:Y:S02]  /*e7980*/  LEA R4, P6, R3, R0, 0x1 ;  /* 0x0000000003047211 */ /* 0x000fe400078c08ff */
[----:B------:R-:W-:Y:S01]  /*e7990*/  ISETP.LT.AND P4, PT, R28, c[0x0][0x17c], !P0 ;  /* 0x00005f001c007a0c */ /* 0x000fe20004781270 */
[----:B------:R0:W-:Y:S04]  /*e79a0*/  @P3 STG.E.U16 [R26.64], R5 ;  /* 0x000000051a003986 */ /* 0x0001e8000c101508 */
[----:B------:R-:W3:Y:S01]  /*e79b0*/  LDL.LU R28, [R1+0x230] ;  /* 0x00023000011c7983 */ /* 0x000ee20000300800 */
[----:B------:R-:W-:-:S03]  /*e79c0*/  ISETP.LT.AND P3, PT, R7, c[0x0][0x17c], !P0 ;  /* 0x00005f0007007a0c */ /* 0x000fc60004761270 */
[----:B------:R-:W3:Y:S01]  /*e79d0*/  LDL R24, [R1+0x68] ;  /* 0x0000680001187983 */ /* 0x000ee20000100800 */
[----:B0-----:R-:W-:-:S03]  /*e79e0*/  LEA.HI.X.SX32 R5, R3, R2, 0x1, P6 ;  /* 0x0000000203057211 */ /* 0x001fc600030f0eff */
[----:B------:R-:W4:Y:S01]  /*e79f0*/  LDL.LU R7, [R1+0x238] ;  /* 0x0002380001077983 */ /* 0x000f220000300800 */
[----:B------:R-:W-:-:S03]  /*e7a00*/  LEA R8, P6, R12, R0, 0x1 ;  /* 0x000000000c087211 */ /* 0x000fc600078c08ff */
[----:B------:R-:W5:Y:S01]  /*e7a10*/  LDL.LU R27, [R1+0x48] ;  /* 0x00004800011b7983 */ /* 0x000f620000300800 */
[----:B------:R-:W-:-:S03]  /*e7a20*/  LEA.HI.X.SX32 R9, R12, R2, 0x1, P6 ;  /* 0x000000020c097211 */ /* 0x000fc600030f0eff */
[----:B------:R-:W-:Y:S01]  /*e7a30*/  @P1 STG.E.U16 [R4.64], R16 ;  /* 0x0000001004001986 */ /* 0x000fe2000c101508 */
[----:B------:R-:W-:-:S03]  /*e7a40*/  ISETP.LT.AND P1, PT, R29, c[0x0][0x17c], !P0 ;  /* 0x00005f001d007a0c */ /* 0x000fc60004721270 */
[----:B------:R-:W5:Y:S04]  /*e7a50*/  LDL.LU R29, [R1+0x23c] ;  /* 0x00023c00011d7983 */ /* 0x000f680000300800 */
[----:B------:R0:W-:Y:S04]  /*e7a60*/  @P2 STG.E.U16 [R8.64], R13 ;  /* 0x0000000d08002986 */ /* 0x0001e8000c101508 */
[----:B0-----:R-:W5:Y:S04]  /*e7a70*/  LDL.LU R13, [R1+0x234] ;  /* 0x00023400010d7983 */ /* 0x001f680000300800 */
[----:B------:R-:W5:Y:S04]  /*e7a80*/  LDL R16, [R1+0x78] ;  /* 0x0000780001107983 */ /* 0x000f680000100800 */
[----:B------:R-:W5:Y:S01]  /*e7a90*/  LDL.LU R26, [R1+0x240] ;  /* 0x00024000011a7983 */ /* 0x000f620000300800 */
[----:B------:R-:W-:-:S04]  /*e7aa0*/  IMAD R3, R20, 0x2, R12 ;  /* 0x0000000214037824 */ /* 0x000fc800078e020c */
[C---:B------:R-:W-:Y:S01]  /*e7ab0*/  IMAD R9, R20.reuse, 0x2, R3 ;  /* 0x0000000214097824 */ /* 0x040fe200078e0203 */
[----:B------:R-:W-:Y:S02]  /*e7ac0*/  LEA R4, P6, R3, R0, 0x1 ;  /* 0x0000000003047211 */ /* 0x000fe400078c08ff */
[----:B------:R-:W-:Y:S02]  /*e7ad0*/  PRMT R17, R17, 0x7632, R17 ;  /* 0x0000763211117816 */ /* 0x000fe40000000011 */
[----:B------:R-:W-:Y:S01]  /*e7ae0*/  LEA.HI.X.SX32 R5, R3, R2, 0x1, P6 ;  /* 0x0000000203057211 */ /* 0x000fe200030f0eff */
[C---:B------:R-:W-:Y:S01]  /*e7af0*/  IMAD R3, R20.reuse, 0x2, R9 ;  /* 0x0000000214037824 */ /* 0x040fe200078e0209 */
[----:B------:R-:W-:Y:S02]  /*e7b00*/  LEA R8, P6, R9, R0, 0x1 ;  /* 0x0000000009087211 */ /* 0x000fe400078c08ff */
[----:B------:R-:W-:Y:S01]  /*e7b10*/  PRMT R21, R21, 0x7632, R21 ;  /* 0x0000763215157816 */ /* 0x000fe20000000015 */
[----:B------:R0:W-:Y:S01]  /*e7b20*/  @P5 STG.E.U16 [R4.64], R17 ;  /* 0x0000001104005986 */ /* 0x0001e2000c101508 */
[----:B------:R-:W-:Y:S01]  /*e7b30*/  LEA.HI.X.SX32 R9, R9, R2, 0x1, P6 ;  /* 0x0000000209097211 */ /* 0x000fe200030f0eff */
[----:B------:R-:W-:-:S04]  /*e7b40*/  IMAD R12, R20, 0x2, R3 ;  /* 0x00000002140c7824 */ /* 0x000fc800078e0203 */
[----:B------:R1:W-:Y:S01]  /*e7b50*/  @P4 STG.E.U16 [R8.64], R21 ;  /* 0x0000001508004986 */ /* 0x0003e2000c101508 */
[----:B0-----:R-:W-:-:S04]  /*e7b60*/  LEA R4, P6, R3, R0, 0x1 ;  /* 0x0000000003047211 */ /* 0x001fc800078c08ff */
[----:B------:R-:W-:Y:S01]  /*e7b70*/  LEA.HI.X.SX32 R5, R3, R2, 0x1, P6 ;  /* 0x0000000203057211 */ /* 0x000fe200030f0eff */
[----:B------:R-:W-:Y:S01]  /*e7b80*/  IMAD R3, R20, 0x2, R12 ;  /* 0x0000000214037824 */ /* 0x000fe200078e020c */
[----:B-1----:R-:W-:-:S04]  /*e7b90*/  LEA R8, P6, R12, R0, 0x1 ;  /* 0x000000000c087211 */ /* 0x002fc800078c08ff */
[----:B------:R-:W-:Y:S01]  /*e7ba0*/  LEA.HI.X.SX32 R9, R12, R2, 0x1, P6 ;  /* 0x000000020c097211 */ /* 0x000fe200030f0eff */
[----:B------:R-:W-:Y:S01]  /*e7bb0*/  IMAD R12, R20, 0x2, R3 ;  /* 0x00000002140c7824 */ /* 0x000fe200078e0203 */
[----:B--2---:R-:W-:Y:S02]  /*e7bc0*/  ISETP.LT.AND P2, PT, R25, c[0x0][0x17c], !P0 ;  /* 0x00005f0019007a0c */ /* 0x004fe40004741270 */
[----:B------:R-:W2:Y:S04]  /*e7bd0*/  LDL.LU R25, [R1+0x244] ;  /* 0x0002440001197983 */ /* 0x000ea80000300800 */
[----:B---3--:R0:W-:Y:S01]  /*e7be0*/  @P3 STG.E.U16 [R4.64], R24 ;  /* 0x0000001804003986 */ /* 0x0081e2000c101508 */
[----:B------:R-:W-:-:S03]  /*e7bf0*/  ISETP.LT.AND P5, PT, R28, c[0x0][0x17c], !P0 ;  /* 0x00005f001c007a0c */ /* 0x000fc600047a1270 */
[----:B------:R-:W3:Y:S01]  /*e7c00*/  LDL.LU R28, [R1+0xa8] ;  /* 0x0000a800011c7983 */ /* 0x000ee20000300800 */
[----:B----4-:R-:W-:-:S03]  /*e7c10*/  ISETP.LT.AND P3, PT, R7, c[0x0][0x17c], !P0 ;  /* 0x00005f0007007a0c */ /* 0x010fc60004761270 */
[----:B------:R-:W4:Y:S01]  /*e7c20*/  LDL.LU R21, [R1+0x248] ;  /* 0x0002480001157983 */ /* 0x000f220000300800 */
[----:B0-----:R-:W-:-:S03]  /*e7c30*/  LEA R4, P6, R3, R0, 0x1 ;  /* 0x0000000003047211 */ /* 0x001fc600078c08ff */
[----:B-----5:R0:W-:Y:S01]  /*e7c40*/  @P1 STG.E.U16 [R8.64], R27 ;  /* 0x0000001b08001986 */ /* 0x0201e2000c101508 */
[----:B------:R-:W-:Y:S01]  /*e7c50*/  LEA.HI.X.SX32 R5, R3, R2, 0x1, P6 ;  /* 0x0000000203057211 */ /* 0x000fe200030f0eff */
[----:B------:R-:W-:Y:S02]  /*e7c60*/  IMAD R3, R20, 0x2, R12 ;  /* 0x0000000214037824 */ /* 0x000fe400078e020c */
[----:B------:R-:W5:Y:S01]  /*e7c70*/  LDL R7, [R1+0x98] ;  /* 0x0000980001077983 */ /* 0x000f620000100800 */
[----:B------:R-:W-:-:S03]  /*e7c80*/  ISETP.LT.AND P1, PT, R29, c[0x0][0x17c], !P0 ;  /* 0x00005f001d007a0c */ /* 0x000fc60004721270 */
[----:B------:R-:W2:Y:S01]  /*e7c90*/  LDL.LU R17, [R1+0x88] ;  /* 0x0000880001117983 */ /* 0x000ea20000300800 */
[----:B0-----:R-:W-:-:S03]  /*e7ca0*/  LEA R8, P6, R12, R0, 0x1 ;  /* 0x000000000c087211 */ /* 0x001fc600078c08ff */
[----:B------:R-:W2:Y:S01]  /*e7cb0*/  LDL.LU R24, [R1+0x250] ;  /* 0x0002500001187983 */ /* 0x000ea20000300800 */
[----:B------:R-:W-:-:S03]  /*e7cc0*/  LEA.HI.X.SX32 R9, R12, R2, 0x1, P6 ;  /* 0x000000020c097211 */ /* 0x000fc600030f0eff */
[----:B------:R-:W2:Y:S01]  /*e7cd0*/  LDL.LU R29, [R1+0x8] ;  /* 0x00000800011d7983 */ /* 0x000ea20000300800 */
[----:B------:R-:W-:-:S03]  /*e7ce0*/  ISETP.LT.AND P4, PT, R13, c[0x0][0x17c], !P0 ;  /* 0x00005f000d007a0c */ /* 0x000fc60004781270 */
[----:B------:R-:W2:Y:S04]  /*e7cf0*/  LDL.LU R13, [R1+0x58] ;  /* 0x00005800010d7983 */ /* 0x000ea80000300800 */
[----:B------:R0:W-:Y:S01]  /*e7d00*/  @P2 STG.E.U16 [R4.64], R16 ;  /* 0x0000001004002986 */ /* 0x0001e2000c101508 */
[----:B------:R-:W-:Y:S01]  /*e7d10*/  IMAD R12, R20, 0x2, R3 ;  /* 0x00000002140c7824 */ /* 0x000fe200078e0203 */
[----:B------:R-:W-:Y:S02]  /*e7d20*/  ISETP.LT.AND P2, PT, R26, c[0x0][0x17c], !P0 ;  /* 0x00005f001a007a0c */ /* 0x000fe40004741270 */
[C---:B0-----:R-:W-:Y:S01]  /*e7d30*/  LEA R4, P6, R3.reuse, R0, 0x1 ;  /* 0x0000000003047211 */ /* 0x041fe200078c08ff */
[----:B------:R-:W2:Y:S03]  /*e7d40*/  LDL.LU R16, [R1+0x258] ;  /* 0x0002580001107983 */ /* 0x000ea60000300800 */
[----:B------:R-:W-:Y:S01]  /*e7d50*/  LEA.HI.X.SX32 R5, R3, R2, 0x1, P6 ;  /* 0x0000000203057211 */ /* 0x000fe200030f0eff */
[----:B------:R-:W2:Y:S04]  /*e7d60*/  LDL.LU R26, [R1+0x38] ;  /* 0x00003800011a7983 */ /* 0x000ea80000300800 */
[----:B------:R-:W2:Y:S04]  /*e7d70*/  LDL R3, [R1+0x18] ;  /* 0x0000180001037983 */ /* 0x000ea80000100800 */
[----:B--2---:R0:W-:Y:S01]  /*e7d80*/  @P5 STG.E.U16 [R8.64], R3 ;  /* 0x0000000308005986 */ /* 0x0041e2000c101508 */
[----:B------:R-:W-:-:S03]  /*e7d90*/  ISETP.LT.AND P5, PT, R25, c[0x0][0x17c], !P0 ;  /* 0x00005f0019007a0c */ /* 0x000fc600047a1270 */
[----:B---3--:R1:W-:Y:S01]  /*e7da0*/  @P4 STG.E.U16 [R4.64], R28 ;  /* 0x0000001c04004986 */ /* 0x0083e2000c101508 */
[----:B0-----:R-:W-:Y:S01]  /*e7db0*/  LEA R8, P6, R12, R0, 0x1 ;  /* 0x000000000c087211 */ /* 0x001fe200078c08ff */
[----:B------:R-:W-:Y:S02]  /*e7dc0*/  IMAD R3, R20, 0x2, R12 ;  /* 0x0000000214037824 */ /* 0x000fe400078e020c */
[----:B------:R-:W2:Y:S01]  /*e7dd0*/  LDL.LU R25, [R1+0x28] ;  /* 0x0000280001197983 */ /* 0x000ea20000300800 */
[----:B------:R-:W-:Y:S02]  /*e7de0*/  LEA.HI.X.SX32 R9, R12, R2, 0x1, P6 ;  /* 0x000000020c097211 */ /* 0x000fe400030f0eff */
[----:B-1----:R-:W-:Y:S01]  /*e7df0*/  LEA R4, P6, R3, R0, 0x1 ;  /* 0x0000000003047211 */ /* 0x002fe200078c08ff */
[----:B------:R-:W-:Y:S01]  /*e7e00*/  IMAD R12, R20, 0x2, R3 ;  /* 0x00000002140c7824 */ /* 0x000fe200078e0203 */
[----:B----4-:R-:W-:Y:S02]  /*e7e10*/  ISETP.LT.AND P4, PT, R21, c[0x0][0x17c], !P0 ;  /* 0x00005f0015007a0c */ /* 0x010fe40004781270 */
[----:B------:R-:W3:Y:S01]  /*e7e20*/  LDL.LU R21, [R1+0x260] ;  /* 0x0002600001157983 */ /* 0x000ee20000300800 */
[----:B------:R-:W-:-:S03]  /*e7e30*/  LEA.HI.X.SX32 R5, R3, R2, 0x1, P6 ;  /* 0x0000000203057211 */ /* 0x000fc600030f0eff */
[----:B------:R-:W4:Y:S04]  /*e7e40*/  LDL.LU R3, [R1+0x24c] ;  /* 0x00024c0001037983 */ /* 0x000f280000300800 */
[----:B-----5:R0:W-:Y:S04]  /*e7e50*/  @P3 STG.E.U16 [R8.64], R7 ;  /* 0x0000000708003986 */ /* 0x0201e8000c101508 */
[----:B------:R1:W-:Y:S01]  /*e7e60*/  @P1 STG.E.U16 [R4.64], R17 ;  /* 0x0000001104001986 */ /* 0x0003e2000c101508 */
[----:B0-----:R-:W-:-:S03]  /*e7e70*/  LEA R8, P6, R12, R0, 0x1 ;  /* 0x000000000c087211 */ /* 0x001fc600078c08ff */
[----:B------:R-:W5:Y:S01]  /*e7e80*/  LDL.LU R7, [R1+0x38dc] ;  /* 0x0038dc0001077983 */ /* 0x000f620000300800 */
[----:B------:R-:W-:Y:S02]  /*e7e90*/  LEA.HI.X.SX32 R9, R12, R2, 0x1, P6 ;  /* 0x000000020c097211 */ /* 0x000fe400030f0eff */
[----:B------:R-:W-:Y:S02]  /*e7ea0*/  ISETP.LT.AND P1, PT, R24, c[0x0][0x17c], !P0 ;  /* 0x00005f0018007a0c */ /* 0x000fe40004721270 */
[----:B------:R-:W2:Y:S01]  /*e7eb0*/  LDL.LU R24, [R1+0x268] ;  /* 0x0002680001187983 */ /* 0x000ea20000300800 */
[----:B----4-:R-:W-:Y:S01]  /*e7ec0*/  ISETP.LT.AND P3, PT, R3, c[0x0][0x17c], !P0 ;  /* 0x00005f0003007a0c */ /* 0x010fe20004761270 */
[----:B------:R-:W-:-:S05]  /*e7ed0*/  IMAD R3, R20, 0x2, R12 ;  /* 0x0000000214037824 */ /* 0x000fca00078e020c */
[----:B-1----:R-:W-:Y:S01]  /*e7ee0*/  LEA R4, P6, R3, R0, 0x1 ;  /* 0x0000000003047211 */ /* 0x002fe200078c08ff */
[----:B------:R-:W-:-:S03]  /*e7ef0*/  IMAD R12, R20, 0x2, R3 ;  /* 0x00000002140c7824 */ /* 0x000fc600078e0203 */
[----:B------:R-:W-:Y:S02]  /*e7f00*/  LEA.HI.X.SX32 R5, R3, R2, 0x1, P6 ;  /* 0x0000000203057211 */ /* 0x000fe400030f0eff */
[----:B------:R-:W4:Y:S04]  /*e7f10*/  LDL.LU R3, [R1+0x254] ;  /* 0x0002540001037983 */ /* 0x000f280000300800 */
[----:B------:R0:W-:Y:S04]  /*e7f20*/  @P2 STG.E.U16 [R8.64], R29 ;  /* 0x0000001d08002986 */ /* 0x0001e8000c101508 */
[----:B------:R1:W-:Y:S01]  /*e7f30*/  @P5 STG.E.U16 [R4.64], R13 ;  /* 0x0000000d04005986 */ /* 0x0003e2000c101508 */
[----:B0-----:R-:W-:-:S04]  /*e7f40*/  LEA R8, P6, R12, R0, 0x1 ;  /* 0x000000000c087211 */ /* 0x001fc800078c08ff */
[----:B------:R-:W-:Y:S02]  /*e7f50*/  LEA.HI.X.SX32 R9, R12, R2, 0x1, P6 ;  /* 0x000000020c097211 */ /* 0x000fe400030f0eff */
[----:B------:R-:W-:Y:S02]  /*e7f60*/  ISETP.LT.AND P5, PT, R16, c[0x0][0x17c], !P0 ;  /* 0x00005f0010007a0c */ /* 0x000fe400047a1270 */
[----:B------:R-:W3:Y:S01]  /*e7f70*/  LDL.LU R16, [R1+0x274] ;  /* 0x0002740001107983 */ /* 0x000ee20000300800 */
[----:B----4-:R-:W-:Y:S01]  /*e7f80*/  ISETP.LT.AND P2, PT, R3, c[0x0][0x17c], !P0 ;  /* 0x00005f0003007a0c */ /* 0x010fe20004741270 */
[----:B------:R-:W-:-:S05]  /*e7f90*/  IMAD R3, R20, 0x2, R12 ;  /* 0x0000000214037824 */ /* 0x000fca00078e020c */
[----:B-1----:R-:W-:Y:S01]  /*e7fa0*/  LEA R4, P6, R3, R0, 0x1 ;  /* 0x0000000003047211 */ /* 0x002fe200078c08ff */
[----:B------:R-:W-:-:S03]  /*e7fb0*/  IMAD R12, R20, 0x2, R3 ;  /* 0x00000002140c7824 */ /* 0x000fc600078e0203 */
[----:B------:R-:W-:Y:S02]  /*e7fc0*/  LEA.HI.X.SX32 R5, R3, R2, 0x1, P6 ;  /* 0x0000000203057211 */ /* 0x000fe400030f0eff */
[----:B------:R-:W4:Y:S04]  /*e7fd0*/  LDL.LU R3, [R1+0x25c] ;  /* 0x00025c0001037983 */ /* 0x000f280000300800 */
[----:B------:R0:W-:Y:S04]  /*e7fe0*/  @P4 STG.E.U16 [R8.64], R26 ;  /* 0x0000001a08004986 */ /* 0x0001e8000c101508 */
[----:B--2---:R1:W-:Y:S01]  /*e7ff0*/  @P3 STG.E.U16 [R4.64], R25 ;  /* 0x0000001904003986 */ /* 0x0043e2000c101508 */
[----:B0-----:R-:W-:-:S04]  /*e8000*/  LEA R8, P6, R12, R0, 0x1 ;  /* 0x000000000c087211 */ /* 0x001fc800078c08ff */
[----:B------:R-:W-:Y:S02]  /*e8010*/  LEA.HI.X.SX32 R9, R12, R2, 0x1, P6 ;  /* 0x000000020c097211 */ /* 0x000fe400030f0eff */
[----:B---3--:R-:W-:Y:S02]  /*e8020*/  ISETP.LT.AND P3, PT, R21, c[0x0][0x17c], !P0 ;  /* 0x00005f0015007a0c */ /* 0x008fe40004761270 */
[----:B------:R-:W2:Y:S01]  /*e8030*/  LDL.LU R21, [R1+0x278] ;  /* 0x0002780001157983 */ /* 0x000ea20000300800 */
[----:B----4-:R-:W-:Y:S01]  /*e8040*/  ISETP.LT.AND P4, PT, R3, c[0x0][0x17c], !P0 ;  /* 0x00005f0003007a0c */ /* 0x010fe20004781270 */
[----:B------:R-:W-:-:S05]  /*e8050*/  IMAD R3, R20, 0x2, R12 ;  /* 0x0000000214037824 */ /* 0x000fca00078e020c */
[----:B-1----:R-:W-:Y:S01]  /*e8060*/  LEA R4, P6, R3, R0, 0x1 ;  /* 0x0000000003047211 */ /* 0x002fe200078c08ff */
[----:B------:R-:W-:-:S03]  /*e8070*/  IMAD R12, R20, 0x2, R3 ;  /* 0x00000002140c7824 */ /* 0x000fc600078e0203 */
[----:B------:R-:W-:Y:S02]  /*e8080*/  LEA.HI.X.SX32 R5, R3, R2, 0x1, P6 ;  /* 0x0000000203057211 */ /* 0x000fe400030f0eff */
[----:B------:R-:W3:Y:S04]  /*e8090*/  LDL.LU R3, [R1+0x264] ;  /* 0x0002640001037983 */ /* 0x000ee80000300800 */
[----:B------:R0:W-:Y:S04]  /*e80a0*/  @P1 STG.E.U16 [R8.64], R6 ;  /* 0x0000000608001986 */ /* 0x0001e8000c101508 */
[----:B------:R1:W-:Y:S01]  /*e80b0*/  @P2 STG.E.U16 [R4.64], R10 ;  /* 0x0000000a04002986 */ /* 0x0003e2000c101508 */
[----:B0-----:R-:W-:-:S04]  /*e80c0*/  LEA R8, P6, R12, R0, 0x1 ;  /* 0x000000000c087211 */ /* 0x001fc800078c08ff */
[----:B------:R-:W-:Y:S02]  /*e80d0*/  LEA.HI.X.SX32 R9, R12, R2, 0x1, P6 ;  /* 0x000000020c097211 */ /* 0x000fe400030f0eff */
[----:B------:R-:W-:Y:S02]  /*e80e0*/  ISETP.LT.AND P2, PT, R24, c[0x0][0x17c], !P0 ;  /* 0x00005f0018007a0c */ /* 0x000fe40004741270 */
[----:B------:R-:W4:Y:S01]  /*e80f0*/  LDL.LU R24, [R1+0x27c] ;  /* 0x00027c0001187983 */ /* 0x000f220000300800 */
[----:B---3--:R-:W-:Y:S01]  /*e8100*/  ISETP.LT.AND P1, PT, R3, c[0x0][0x17c], !P0 ;  /* 0x00005f0003007a0c */ /* 0x008fe20004721270 */
[----:B------:R-:W-:-:S05]  /*e8110*/  IMAD R3, R20, 0x2, R12 ;  /* 0x0000000214037824 */ /* 0x000fca00078e020c */
[----:B-1----:R-:W-:Y:S01]  /*e8120*/  LEA R4, P6, R3, R0, 0x1 ;  /* 0x0000000003047211 */ /* 0x002fe200078c08ff */
[----:B------:R-:W-:-:S03]  /*e8130*/  IMAD R12, R20, 0x2, R3 ;  /* 0x00000002140c7824 */ /* 0x000fc600078e0203 */
[----:B------:R-:W-:Y:S02]  /*e8140*/  LEA.HI.X.SX32 R5, R3, R2, 0x1, P6 ;  /* 0x0000000203057211 */ /* 0x000fe400030f0eff */
[----:B------:R-:W3:Y:S04]  /*e8150*/  LDL.LU R3, [R1+0x26c] ;  /* 0x00026c0001037983 */ /* 0x000ee80000300800 */
[----:B------:R0:W-:Y:S02]  /*e8160*/  @P5 STG.E.U16 [R8.64], R14 ;  /* 0x0000000e08005986 */ /* 0x0001e4000c101508 */
[----:B0-----:R-:W-:-:S04]  /*e8170*/  LEA R8, P6, R12, R0, 0x1 ;  /* 0x000000000c087211 */ /* 0x001fc800078c08ff */
[----:B------:R-:W-:Y:S02]  /*e8180*/  LEA.HI.X.SX32 R9, R12, R2, 0x1, P6 ;  /* 0x000000020c097211 */ /* 0x000fe400030f0eff */
[----:B---3--:R-:W-:Y:S01]  /*e8190*/  ISETP.LT.AND P5, PT, R3, c[0x0][0x17c], !P0 ;  /* 0x00005f0003007a0c */ /* 0x008fe200047a1270 */
[----:B------:R-:W-:Y:S02]  /*e81a0*/  IMAD R3, R20, 0x2, R12 ;  /* 0x0000000214037824 */ /* 0x000fe400078e020c */
[----:B------:R-:W3:Y:S04]  /*e81b0*/  LDL.LU R12, [R1+0x270] ;  /* 0x00027000010c7983 */ /* 0x000ee80000300800 */
[----:B------:R0:W-:Y:S04]  /*e81c0*/  @P4 STG.E.U16 [R4.64], R18 ;  /* 0x0000001204004986 */ /* 0x0001e8000c101508 */
[----:B------:R1:W-:Y:S01]  /*e81d0*/  @P3 STG.E.U16 [R8.64], R22 ;  /* 0x0000001608003986 */ /* 0x0003e2000c101508 */
[----:B------:R-:W-:-:S03]  /*e81e0*/  ISETP.LT.AND P3, PT, R16, c[0x0][0x17c], !P0 ;  /* 0x00005f0010007a0c */ /* 0x000fc60004761270 */
[----:B------:R-:W2:Y:S01]  /*e81f0*/  LDL.LU R16, [R1+0x284] ;  /* 0x0002840001107983 */ /* 0x000ea20000300800 */
[----:B0-----:R-:W-:-:S04]  /*e8200*/  LEA R4, P6, R3, R0, 0x1 ;  /* 0x0000000003047211 */ /* 0x001fc800078c08ff */
[----:B------:R-:W-:Y:S02]  /*e8210*/  LEA.HI.X.SX32 R5, R3, R2, 0x1, P6 ;  /* 0x0000000203057211 */ /* 0x000fe400030f0eff */
[----:B---3--:R-:W-:Y:S01]  /*e8220*/  ISETP.LT.AND P4, PT, R12, c[0x0][0x17c], !P0 ;  /* 0x00005f000c007a0c */ /* 0x008fe20004781270 */
[----:B------:R-:W-:Y:S02]  /*e8230*/  IMAD R12, R20, 0x2, R3 ;  /* 0x00000002140c7824 */ /* 0x000fe400078e0203 */
[----:B------:R-:W3:Y:S03]  /*e8240*/  LDL.LU R3, [R1+0x68] ;  /* 0x0000680001037983 */ /* 0x000ee60000300800 */
[----:B-1----:R-:W-:Y:S02]  /*e8250*/  LEA R8, P6, R12, R0, 0x1 ;  /* 0x000000000c087211 */ /* 0x002fe400078c08ff */
[----:B------:R-:W-:-:S02]  /*e8260*/  PRMT R6, R27, 0x7632, R6 ;  /* 0x000076321b067816 */ /* 0x000fc40000000006 */
[----:B------:R-:W-:Y:S01]  /*e8270*/  LEA.HI.X.SX32 R9, R12, R2, 0x1, P6 ;  /* 0x000000020c097211 */ /* 0x000fe200030f0eff */
[----:B------:R-:W2:Y:S01]  /*e8280*/  LDL.LU R27, [R1+0x288] ;  /* 0x00028800011b7983 */ /* 0x000ea20000300800 */
[----:B---3--:R-:W-:Y:S01]  /*e8290*/  PRMT R10, R3, 0x7632, R10 ;  /* 0x00007632030a7816 */ /* 0x008fe2000000000a */
[----:B------:R-:W-:Y:S02]  /*e82a0*/  IMAD R3, R20, 0x2, R12 ;  /* 0x0000000214037824 */ /* 0x000fe400078e020c */
[----:B------:R-:W3:Y:S04]  /*e82b0*/  LDL.LU R12, [R1+0x18] ;  /* 0x00001800010c7983 */ /* 0x000ee80000300800 */
[----:B------:R-:W-:Y:S01]  /*e82c0*/  @P1 STG.E.U16 [R4.64], R10 ;  /* 0x0000000a04001986 */ /* 0x000fe2000c101508 */
[----:B--2---:R-:W-:-:S03]  /*e82d0*/  ISETP.LT.AND P1, PT, R21, c[0x0][0x17c], !P0 ;  /* 0x00005f0015007a0c */ /* 0x004fc60004721270 */
[----:B------:R-:W2:Y:S04]  /*e82e0*/  LDL.LU R21, [R1+0x28c] ;  /* 0x00028c0001157983 */ /* 0x000ea80000300800 */
[----:B------:R0:W-:Y:S04]  /*e82f0*/  @P2 STG.E.U16 [R8.64], R6 ;  /* 0x0000000608002986 */ /* 0x0001e8000c101508 */
[----:B0-----:R-:W2:Y:S01]  /*e8300*/  LDL.LU R8, [R1+0x78] ;  /* 0x0000780001087983 */ /* 0x001ea20000300800 */
[----:B------:R-:W-:-:S04]  /*e8310*/  LEA R4, P6, R3, R0, 0x1 ;  /* 0x0000000003047211 */ /* 0x000fc800078c08ff */
[----:B------:R-:W-:Y:S02]  /*e8320*/  LEA.HI.X.SX32 R5, R3, R2, 0x1, P6 ;  /* 0x0000000203057211 */ /* 0x000fe400030f0eff */
[----:B----4-:R-:W-:Y:S02]  /*e8330*/  ISETP.LT.AND P2, PT, R24, c[0x0][0x17c], !P0 ;  /* 0x00005f0018007a0c */ /* 0x010fe40004741270 */
[----:B------:R-:W4:Y:S01]  /*e8340*/  LDL.LU R24, [R1+0x290] ;  /* 0x0002900001187983 */ /* 0x000f220000300800 */
[----:B--2---:R-:W-:-:S05]  /*e8350*/  PRMT R6, R8, 0x7632, R6 ;  /* 0x0000763208067816 */ /* 0x004fca0000000006 */
[----:B------:R0:W-:Y:S04]  /*e8360*/  @P5 STG.E.U16 [R4.64], R6 ;  /* 0x0000000604005986 */ /* 0x0001e8000c101508 */
[----:B0-----:R-:W2:Y:S01]  /*e8370*/  LDL.LU R5, [R1+0x280] ;  /* 0x0002800001057983 */ /* 0x001ea20000300800 */
[----:B------:R-:W-:-:S04]  /*e8380*/  IMAD R9, R20, 0x2, R3 ;  /* 0x0000000214097824 */ /* 0x000fc800078e0203 */
[----:B------:R-:W-:Y:S01]  /*e8390*/  IMAD R3, R20, 0x2, R9 ;  /* 0x0000000214037824 */ /* 0x000fe200078e0209 */
[----:B------:R-:W-:-:S04]  /*e83a0*/  LEA R8, P6, R9, R0, 0x1 ;  /* 0x0000000009087211 */ /* 0x000fc800078c08ff */
[----:B------:R-:W-:Y:S02]  /*e83b0*/  LEA.HI.X.SX32 R9, R9, R2, 0x1, P6 ;  /* 0x0000000209097211 */ /* 0x000fe400030f0eff */
[----:B------:R-:W-:Y:S02]  /*e83c0*/  LEA R4, P6, R3, R0, 0x1 ;  /* 0x0000000003047211 */ /* 0x000fe400078c08ff */
[----:B---3--:R-:W-:Y:S01]  /*e83d0*/  PRMT R10, R12, 0x7632, R10 ;  /* 0x000076320c0a7816 */ /* 0x008fe2000000000a */
[----:B------:R-:W-:Y:S01]  /*e83e0*/  IMAD R12, R20, 0x2, R3 ;  /* 0x00000002140c7824 */ /* 0x000fe200078e0203 */
[----:B------:R-:W-:Y:S02]  /*e83f0*/  PRMT R6, R28, 0x7632, R6 ;  /* 0x000076321c067816 */ /* 0x000fe40000000006 */
[----:B------:R-:W3:Y:S01]  /*e8400*/  LDL.LU R28, [R1+0x294] ;  /* 0x00029400011c7983 */ /* 0x000ee20000300800 */
[----:B--2---:R-:W-:Y:S02]  /*e8410*/  ISETP.LT.AND P5, PT, R5, c[0x0][0x17c], !P0 ;  /* 0x00005f0005007a0c */ /* 0x004fe400047a1270 */
[----:B------:R-:W-:-:S02]  /*e8420*/  LEA.HI.X.SX32 R5, R3, R2, 0x1, P6 ;  /* 0x0000000203057211 */ /* 0x000fc400030f0eff */
[----:B------:R-:W2:Y:S04]  /*e8430*/  LDL.LU R3, [R1+0x98] ;  /* 0x0000980001037983 */ /* 0x000ea80000300800 */
[----:B------:R0:W-:Y:S04]  /*e8440*/  @P4 STG.E.U16 [R8.64], R10 ;  /* 0x0000000a08004986 */ /* 0x0001e8000c101508 */
[----:B------:R1:W-:Y:S01]  /*e8450*/  @P3 STG.E.U16 [R4.64], R6 ;  /* 0x0000000604003986 */ /* 0x0003e2000c101508 */
[----:B0-----:R-:W-:-:S04]  /*e8460*/  LEA R8, P6, R12, R0, 0x1 ;  /* 0x000000000c087211 */ /* 0x001fc800078c08ff */
[----:B------:R-:W-:Y:S02]  /*e8470*/  LEA.HI.X.SX32 R9, R12, R2, 0x1, P6 ;  /* 0x000000020c097211 */ /* 0x000fe400030f0eff */
[----:B------:R-:W-:Y:S02]  /*e8480*/  ISETP.LT.AND P4, PT, R16, c[0x0][0x17c], !P0 ;  /* 0x00005f0010007a0c */ /* 0x000fe40004781270 */
[----:B------:R-:W3:Y:S01]  /*e8490*/  LDL.LU R16, [R1+0x29c] ;  /* 0x00029c0001107983 */ /* 0x000ee20000300800 */
[----:B------:R-:W-:-:S03]  /*e84a0*/  ISETP.LT.AND P3, PT, R27, c[0x0][0x17c], !P0 ;  /* 0x00005f001b007a0c */ /* 0x000fc60004761270 */
[----:B------:R-:W3:Y:S01]  /*e84b0*/  LDL.LU R27, [R1+0x2a4] ;  /* 0x0002a400011b7983 */ /* 0x000ee20000300800 */
[----:B-1----:R-:W-:Y:S01]  /*e84c0*/  IMAD R5, R20, 0x2, R12 ;  /* 0x0000000214057824 */ /* 0x002fe200078e020c */
[----:B--2---:R-:W-:-:S05]  /*e84d0*/  PRMT R6, R3, 0x7632, R6 ;  /* 0x0000763203067816 */ /* 0x004fca0000000006 */
[----:B------:R0:W-:Y:S02]  /*e84e0*/  @P1 STG.E.U16 [R8.64], R6 ;  /* 0x0000000608001986 */ /* 0x0001e4000c101508 */
[----:B0-----:R-:W-:Y:S02]  /*e84f0*/  PRMT R6, R29, 0x7632, R6 ;  /* 0x000076321d067816 */ /* 0x001fe40000000006 */
[----:B------:R-:W2:Y:S01]  /*e8500*/  LDL.LU R29, [R1+0x2ac] ;  /* 0x0002ac00011d7983 */ /* 0x000ea20000300800 */
[C---:B------:R-:W-:Y:S01]  /*e8510*/  IMAD R3, R20.reuse, 0x2, R5 ;  /* 0x0000000214037824 */ /* 0x040fe200078e0205 */
[----:B------:R-:W-:Y:S02]  /*e8520*/  LEA R4, P6, R5, R0, 0x1 ;  /* 0x0000000005047211 */ /* 0x000fe400078c08ff */
[----:B------:R-:W-:Y:S02]  /*e8530*/  PRMT R10, R17, 0x7632, R10 ;  /* 0x00007632110a7816 */ /* 0x000fe4000000000a */
[----:B------:R-:W-:Y:S01]  /*e8540*/  LEA.HI.X.SX32 R5, R5, R2, 0x1, P6 ;  /* 0x0000000205057211 */ /* 0x000fe200030f0eff */
[----:B------:R-:W-:Y:S01]  /*e8550*/  IMAD R12, R20, 0x2, R3 ;  /* 0x00000002140c7824 */ /* 0x000fe200078e0203 */
[----:B------:R-:W-:-:S03]  /*e8560*/  LEA R8, P6, R3, R0, 0x1 ;  /* 0x0000000003087211 */ /* 0x000fc600078c08ff */
[----:B------:R0:W-:Y:S01]  /*e8570*/  @P2 STG.E.U16 [R4.64], R10 ;  /* 0x0000000a04002986 */ /* 0x0001e2000c101508 */
[----:B------:R-:W-:Y:S01]  /*e8580*/  LEA.HI.X.SX32 R9, R3, R2, 0x1, P6 ;  /* 0x0000000203097211 */ /* 0x000fe200030f0eff */
[----:B------:R-:W-:Y:S01]  /*e8590*/  IMAD R3, R20, 0x2, R12 ;  /* 0x0000000214037824 */ /* 0x000fe200078e020c */
[----:B------:R-:W-:-:S03]  /*e85a0*/  ISETP.LT.AND P1, PT, R21, c[0x0][0x17c], !P0 ;  /* 0x00005f0015007a0c */ /* 0x000fc60004721270 */
[----:B------:R1:W-:Y:S01]  /*e85b0*/  @P5 STG.E.U16 [R8.64], R6 ;  /* 0x0000000608005986 */ /* 0x0003e2000c101508 */
[----:B0-----:R-:W-:-:S04]  /*e85c0*/  LEA R4, P6, R12, R0, 0x1 ;  /* 0x000000000c047211 */ /* 0x001fc800078c08ff */
[----:B------:R-:W-:Y:S01]  /*e85d0*/  LEA.HI.X.SX32 R5, R12, R2, 0x1, P6 ;  /* 0x000000020c057211 */ /* 0x000fe200030f0eff */
[----:B------:R-:W-:Y:S01]  /*e85e0*/  IMAD R12, R20, 0x2, R3 ;  /* 0x00000002140c7824 */ /* 0x000fe200078e0203 */
[----:B-1----:R-:W-:Y:S02]  /*e85f0*/  PRMT R6, R13, 0x7632, R6 ;  /* 0x000076320d067816 */ /* 0x002fe40000000006 */
[----:B------:R-:W-:-:S03]  /*e8600*/  LEA R8, P6, R3, R0, 0x1 ;  /* 0x0000000003087211 */ /* 0x000fc600078c08ff */
[----:B------:R0:W-:Y:S01]  /*e8610*/  @P4 STG.E.U16 [R4.64], R6 ;  /* 0x0000000604004986 */ /* 0x0001e2000c101508 */
[----:B------:R-:W-:Y:S02]  /*e8620*/  LEA.HI.X.SX32 R9, R3, R2, 0x1, P6 ;  /* 0x0000000203097211 */ /* 0x000fe400030f0eff */
[----:B------:R-:W-:Y:S02]  /*e8630*/  PRMT R10, R26, 0x7632, R10 ;  /* 0x000076321a0a7816 */ /* 0x000fe4000000000a */
[----:B----4-:R-:W-:Y:S02]  /*e8640*/  ISETP.LT.AND P2, PT, R24, c[0x0][0x17c], !P0 ;  /* 0x00005f0018007a0c */ /* 0x010fe40004741270 */
[----:B------:R-:W4:Y:S01]  /*e8650*/  LDL.LU R24, [R1+0x2b0] ;  /* 0x0002b00001187983 */ /* 0x000f220000300800 */
[----:B0-----:R-:W-:Y:S02]  /*e8660*/  LEA R4, P6, R12, R0, 0x1 ;  /* 0x000000000c047211 */ /* 0x001fe400078c08ff */
[----:B------:R-:W-:-:S02]  /*e8670*/  PRMT R6, R25, 0x7632, R6 ;  /* 0x0000763219067816 */ /* 0x000fc40000000006 */
[----:B------:R-:W-:Y:S02]  /*e8680*/  LEA.HI.X.SX32 R5, R12, R2, 0x1, P6 ;  /* 0x000000020c057211 */ /* 0x000fe400030f0eff */
[----:B---3--:R-:W-:Y:S01]  /*e8690*/  ISETP.LT.AND P5, PT, R28, c[0x0][0x17c], !P0 ;  /* 0x00005f001c007a0c */ /* 0x008fe200047a1270 */
[----:B------:R-:W-:Y:S04]  /*e86a0*/  @P3 STG.E.U16 [R8.64], R10 ;  /* 0x0000000a08003986 */ /* 0x000fe8000c101508 */
[----:B------:R-:W3:Y:S04]  /*e86b0*/  LDL.LU R28, [R1+0x2b4] ;  /* 0x0002b400011c7983 */ /* 0x000ee80000300800 */
[----:B------:R-:W5:Y:S04]  /*e86c0*/  LDL.LU R25, [R1+0x2b8] ;  /* 0x0002b80001197983 */ /* 0x000f680000300800 */
[----:B------:R0:W-:Y:S01]  /*e86d0*/  @P1 STG.E.U16 [R4.64], R6 ;  /* 0x0000000604001986 */ /* 0x0001e2000c101508 */
[----:B--2---:R-:W-:-:S03]  /*e86e0*/  ISETP.LT.AND P1, PT, R29, c[0x0][0x17c], !P0 ;  /* 0x00005f001d007a0c */ /* 0x004fc60004721270 */
[----:B------:R-:W2:Y:S01]  /*e86f0*/  LDL.LU R29, [R1+0x2bc] ;  /* 0x0002bc00011d7983 */ /* 0x000ea20000300800 */
[----:B------:R-:W-:Y:S01]  /*e8700*/  IMAD R3, R20, 0x2, R12 ;  /* 0x0000000214037824 */ /* 0x000fe200078e020c */
[----:B0-----:R-:W-:Y:S02]  /*e8710*/  PRMT R6, R6, 0x7632, R6 ;  /* 0x0000763206067816 */ /* 0x001fe40000000006 */
[----:B------:R-:W-:Y:S01]  /*e8720*/  ISETP.LT.AND P4, PT, R16, c[0x0][0x17c], !P0 ;  /* 0x00005f0010007a0c */ /* 0x000fe20004781270 */
[C---:B------:R-:W-:Y:S01]  /*e8730*/  IMAD R5, R20.reuse, 0x2, R3 ;  /* 0x0000000214057824 */ /* 0x040fe200078e0203 */
[C---:B------:R-:W-:Y:S01]  /*e8740*/  LEA R8, P6, R3.reuse, R0, 0x1 ;  /* 0x0000000003087211 */ /* 0x040fe200078c08ff */
[----:B------:R-:W2:Y:S03]  /*e8750*/  LDL.LU R26, [R1+0x2c0] ;  /* 0x0002c000011a7983 */ /* 0x000ea60000300800 */
[----:B------:R-:W-:Y:S01]  /*e8760*/  LEA.HI.X.SX32 R9, R3, R2, 0x1, P6 ;  /* 0x0000000203097211 */ /* 0x000fe200030f0eff */
[----:B------:R-:W-:Y:S01]  /*e8770*/  IMAD R3, R20, 0x2, R5 ;  /* 0x0000000214037824 */ /* 0x000fe200078e0205 */
[----:B------:R-:W-:Y:S01]  /*e8780*/  LEA R4, P6, R5, R0, 0x1 ;  /* 0x0000000005047211 */ /* 0x000fe200078c08ff */
[----:B------:R-:W2:Y:S01]  /*e8790*/  LDL.LU R21, [R1+0x6c] ;  /* 0x00006c0001157983 */ /* 0x000ea20000300800 */
[----:B------:R-:W-:-:S02]  /*e87a0*/  PRMT R10, R10, 0x7632, R10 ;  /* 0x000076320a0a7816 */ /* 0x000fc4000000000a */
[----:B------:R-:W-:Y:S01]  /*e87b0*/  LEA.HI.X.SX32 R5, R5, R2, 0x1, P6 ;  /* 0x0000000205057211 */ /* 0x000fe200030f0eff */
[----:B------:R0:W-:Y:S01]  /*e87c0*/  @P2 STG.E.U16 [R8.64], R6 ;  /* 0x0000000608002986 */ /* 0x0001e2000c101508 */
[----:B------:R-:W-:Y:S02]  /*e87d0*/  ISETP.LT.AND P3, PT, R27, c[0x0][0x17c], !P0 ;  /* 0x00005f001b007a0c */ /* 0x000fe40004761270 */
[----:B------:R-:W-:Y:S01]  /*e87e0*/  PRMT R14, R14, 0x7632, R14 ;  /* 0x000076320e0e7816 */ /* 0x000fe2000000000e */
[----:B------:R1:W-:Y:S01]  /*e87f0*/  @P5 STG.E.U16 [R4.64], R10 ;  /* 0x0000000a04005986 */ /* 0x0003e2000c101508 */
[----:B0-----:R-:W-:Y:S01]  /*e8800*/  LEA R8, P6, R3, R0, 0x1 ;  /* 0x0000000003087211 */ /* 0x001fe200078c08ff */
[----:B------:R-:W-:-:S03]  /*e8810*/  IMAD R6, R20, 0x2, R3 ;  /* 0x0000000214067824 */ /* 0x000fc600078e0203 */
[----:B------:R-:W-:Y:S01]  /*e8820*/  LEA.HI.X.SX32 R9, R3, R2, 0x1, P6 ;  /* 0x0000000203097211 */ /* 0x000fe200030f0eff */
[----:B------:R-:W-:Y:S01]  /*e8830*/  IMAD R3, R20, 0x2, R6 ;  /* 0x0000000214037824 */ /* 0x000fe200078e0206 */
[----:B-1----:R-:W-:-:S03]  /*e8840*/  LEA R4, P6, R6, R0, 0x1 ;  /* 0x0000000006047211 */ /* 0x002fc600078c08ff */
[----:B------:R0:W-:Y:S01]  /*e8850*/  @P4 STG.E.U16 [R8.64], R14 ;  /* 0x0000000e08004986 */ /* 0x0001e2000c101508 */
[----:B------:R-:W-:Y:S02]  /*e8860*/  LEA.HI.X.SX32 R5, R6, R2, 0x1, P6 ;  /* 0x0000000206057211 */ /* 0x000fe400030f0eff */
[----:B------:R-:W-:Y:S02]  /*e8870*/  PRMT R18, R18, 0x7632, R18 ;  /* 0x0000763212127816 */ /* 0x000fe40000000012 */
[----:B----4-:R-:W-:Y:S02]  /*e8880*/  ISETP.LT.AND P2, PT, R24, c[0x0][0x17c], !P0 ;  /* 0x00005f0018007a0c */ /* 0x010fe40004741270 */
[----:B------:R-:W4:Y:S01]  /*e8890*/  LDL.LU R24, [R1+0x2c4] ;  /* 0x0002c40001187983 */ /* 0x000f220000300800 */
[----:B------:R-:W-:Y:S02]  /*e88a0*/  PRMT R22, R22, 0x7632, R22 ;  /* 0x0000763216167816 */ /* 0x000fe40000000016 */
[C---:B0-----:R-:W-:Y:S01]  /*e88b0*/  LEA R8, P6, R3.reuse, R0, 0x1 ;  /* 0x0000000003087211 */ /* 0x041fe200078c08ff */
[----:B------:R-:W-:Y:S03]  /*e88c0*/  @P3 STG.E.U16 [R4.64], R18 ;  /* 0x0000001204003986 */ /* 0x000fe6000c101508 */
[----:B------:R-:W-:-:S02]  /*e88d0*/  LEA.HI.X.SX32 R9, R3, R2, 0x1, P6 ;  /* 0x0000000203097211 */ /* 0x000fc400030f0eff */
[----:B---3--:R-:W-:Y:S02]  /*e88e0*/  ISETP.LT.AND P5, PT, R28, c[0x0][0x17c], !P0 ;  /* 0x00005f001c007a0c */ /* 0x008fe400047a1270 */
[----:B------:R-:W3:Y:S01]  /*e88f0*/  LDL.LU R28, [R1+0x2c8] ;  /* 0x0002c800011c7983 */ /* 0x000ee20000300800 */
[----:B-----5:R-:W-:-:S03]  /*e8900*/  ISETP.LT.AND P4, PT, R25, c[0x0][0x17c], !P0 ;  /* 0x00005f0019007a0c */ /* 0x020fc60004781270 */
[----:B------:R-:W5:Y:S04]  /*e8910*/  LDL.LU R27, [R1+0x4c] ;  /* 0x00004c00011b7983 */ /* 0x000f680000300800 */
[----:B------:R-:W3:Y:S04]  /*e8920*/  LDL.LU R25, [R1+0x2cc] ;  /* 0x0002cc0001197983 */ /* 0x000ee80000300800 */
[----:B------:R-:W3:Y:S04]  /*e8930*/  LDL.LU R17, [R1+0x1c] ;  /* 0x00001c0001117983 */ /* 0x000ee80000300800 */
[----:B------:R0:W-:Y:S01]  /*e8940*/  @P1 STG.E.U16 [R8.64], R22 ;  /* 0x0000001608001986 */ /* 0x0001e2000c101508 */
[----:B--2---:R-:W-:-:S03]  /*e8950*/  ISETP.LT.AND P3, PT, R29, c[0x0][0x17c], !P0 ;  /* 0x00005f001d007a0c */ /* 0x004fc60004761270 */
[----:B------:R-:W2:Y:S04]  /*e8960*/  LDL.LU R29, [R1+0x2d0] ;  /* 0x0002d000011d7983 */ /* 0x000ea80000300800 */
[----:B------:R-:W2:Y:S04]  /*e8970*/  LDL.LU R14, [R1+0xac] ;  /* 0x0000ac00010e7983 */ /* 0x000ea80000300800 */
[----:B0-----:R-:W2:Y:S01]  /*e8980*/  LDL.LU R22, [R1+0x7c] ;  /* 0x00007c0001167983 */ /* 0x001ea20000300800 */
[----:B------:R-:W-:-:S03]  /*e8990*/  IMAD R6, R20, 0x2, R3 ;  /* 0x0000000214067824 */ /* 0x000fc600078e0203 */
[----:B------:R-:W2:Y:S01]  /*e89a0*/  LDL.LU R13, [R1+0x9c] ;  /* 0x00009c00010d7983 */ /* 0x000ea20000300800 */
[----:B------:R-:W-:Y:S01]  /*e89b0*/  IMAD R3, R20, 0x2, R6 ;  /* 0x0000000214037824 */ /* 0x000fe200078e0206 */
[C---:B------:R-:W-:Y:S02]  /*e89c0*/  LEA R4, P6, R6.reuse, R0, 0x1 ;  /* 0x0000000006047211 */ /* 0x040fe400078c08ff */
[----:B------:R-:W2:Y:S02]  /*e89d0*/  LDL.LU R18, [R1+0x2dc] ;  /* 0x0002dc0001127983 */ /* 0x000ea40000300800 */
[----:B------:R-:W-:Y:S01]  /*e89e0*/  LEA.HI.X.SX32 R5, R6, R2, 0x1, P6 ;  /* 0x0000000206057211 */ /* 0x000fe200030f0eff */
[----:B------:R-:W-:Y:S01]  /*e89f0*/  IMAD R6, R20, 0x2, R3 ;  /* 0x0000000214067824 */ /* 0x000fe200078e0203 */
[----:B------:R-:W-:-:S03]  /*e8a00*/  LEA R8, P6, R3, R0, 0x1 ;  /* 0x0000000003087211 */ /* 0x000fc600078c08ff */
[----:B------:R0:W-:Y:S01]  /*e8a10*/  @P2 STG.E.U16 [R4.64], R21 ;  /* 0x0000001504002986 */ /* 0x0001e2000c101508 */
[----:B------:R-:W-:Y:S01]  /*e8a20*/  LEA.HI.X.SX32 R9, R3, R2, 0x1, P6 ;  /* 0x0000000203097211 */ /* 0x000fe200030f0eff */
[----:B------:R-:W-:Y:S01]  /*e8a30*/  IMAD R3, R20, 0x2, R6 ;  /* 0x0000000214037824 */ /* 0x000fe200078e0206 */
[----:B0-----:R-:W-:-:S04]  /*e8a40*/  LEA R4, P6, R6, R0, 0x1 ;  /* 0x0000000006047211 */ /* 0x001fc800078c08ff */
[----:B------:R-:W-:Y:S01]  /*e8a50*/  LEA.HI.X.SX32 R5, R6, R2, 0x1, P6 ;  /* 0x0000000206057211 */ /* 0x000fe200030f0eff */
[----:B------:R-:W-:Y:S01]  /*e8a60*/  IMAD R6, R20, 0x2, R3 ;  /* 0x0000000214067824 */ /* 0x000fe200078e0203 */
[----:B----4-:R-:W-:Y:S02]  /*e8a70*/  ISETP.LT.AND P2, PT, R24, c[0x0][0x17c], !P0 ;  /* 0x00005f0018007a0c */ /* 0x010fe40004741270 */
[----:B------:R-:W4:Y:S01]  /*e8a80*/  LDL.LU R24, [R1+0x8c] ;  /* 0x00008c0001187983 */ /* 0x000f220000300800 */
[----:B------:R-:W-:-:S03]  /*e8a90*/  ISETP.LT.AND P1, PT, R26, c[0x0][0x17c], !P0 ;  /* 0x00005f001a007a0c */ /* 0x000fc60004721270 */
[----:B------:R-:W4:Y:S04]  /*e8aa0*/  LDL.LU R16, [R1+0x2e0] ;  /* 0x0002e00001107983 */ /* 0x000f280000300800 */
[----:B-----5:R0:W-:Y:S01]  /*e8ab0*/  @P5 STG.E.U16 [R8.64], R27 ;  /* 0x0000001b08005986 */ /* 0x0201e2000c101508 */
[----:B---3--:R-:W-:-:S03]  /*e8ac0*/  ISETP.LT.AND P5, PT, R28, c[0x0][0x17c], !P0 ;  /* 0x00005f001c007a0c */ /* 0x008fc600047a1270 */
[----:B------:R-:W3:Y:S04]  /*e8ad0*/  LDL.LU R28, [R1+0xc] ;  /* 0x00000c00011c7983 */ /* 0x000ee80000300800 */
[----:B------:R-:W5:Y:S01]  /*e8ae0*/  LDL.LU R26, [R1+0x5c] ;  /* 0x00005c00011a7983 */ /* 0x000f620000300800 */
[----:B0-----:R-:W-:-:S04]  /*e8af0*/  LEA R8, P6, R3, R0, 0x1 ;  /* 0x0000000003087211 */ /* 0x001fc800078c08ff */
[----:B------:R-:W-:Y:S01]  /*e8b00*/  LEA.HI.X.SX32 R9, R3, R2, 0x1, P6 ;  /* 0x0000000203097211 */ /* 0x000fe200030f0eff */
[----:B------:R-:W-:Y:S01]  /*e8b10*/  IMAD R3, R20, 0x2, R6 ;  /* 0x0000000214037824 */ /* 0x000fe200078e0206 */
[----:B--2---:R0:W-:Y:S01]  /*e8b20*/  @P4 STG.E.U16 [R4.64], R22 ;  /* 0x0000001604004986 */ /* 0x0041e2000c101508 */
[----:B------:R-:W-:-:S03]  /*e8b30*/  ISETP.LT.AND P4, PT, R25, c[0x0][0x17c], !P0 ;  /* 0x00005f0019007a0c */ /* 0x000fc60004781270 */
[----:B------:R1:W-:Y:S01]  /*e8b40*/  @P3 STG.E.U16 [R8.64], R17 ;  /* 0x0000001108003986 */ /* 0x0003e2000c101508 */
[----:B0-----:R-:W-:-:S03]  /*e8b50*/  LEA R4, P6, R6, R0, 0x1 ;  /* 0x0000000006047211 */ /* 0x001fc600078c08ff */
[----:B------:R-:W2:Y:S01]  /*e8b60*/  LDL.LU R25, [R1+0x3c] ;  /* 0x00003c0001197983 */ /* 0x000ea20000300800 */
[----:B------:R-:W-:Y:S02]  /*e8b70*/  LEA.HI.X.SX32 R5, R6, R2, 0x1, P6 ;  /* 0x0000000206057211 */ /* 0x000fe400030f0eff */
[----:B-1----:R-:W-:Y:S01]  /*e8b80*/  LEA R8, P6, R3, R0, 0x1 ;  /* 0x0000000003087211 */ /* 0x002fe200078c08ff */
[----:B------:R-:W-:Y:S01]  /*e8b90*/  IMAD R6, R20, 0x2, R3 ;  /* 0x0000000214067824 */ /* 0x000fe200078e0203 */
[----:B------:R-:W-:Y:S02]  /*e8ba0*/  ISETP.LT.AND P3, PT, R29, c[0x0][0x17c], !P0 ;  /* 0x00005f001d007a0c */ /* 0x000fe40004761270 */
[----:B------:R-:W2:Y:S01]  /*e8bb0*/  LDL.LU R29, [R1+0x2c] ;  /* 0x00002c00011d7983 */ /* 0x000ea20000300800 */
[----:B------:R-:W-:-:S03]  /*e8bc0*/  LEA.HI.X.SX32 R9, R3, R2, 0x1, P6 ;  /* 0x0000000203097211 */ /* 0x000fc600030f0eff */
[----:B------:R-:W2:Y:S04]  /*e8bd0*/  LDL.LU R3, [R1+0x2d4] ;  /* 0x0002d40001037983 */ /* 0x000ea80000300800 */
[----:B------:R0:W-:Y:S02]  /*e8be0*/  @P1 STG.E.U16 [R4.64], R14 ;  /* 0x0000000e04001986 */ /* 0x0001e4000c101508 */
[----:B0-----:R-:W-:-:S04]  /*e8bf0*/  LEA R4, P6, R6, R0, 0x1 ;  /* 0x0000000006047211 */ /* 0x001fc800078c08ff */
[----:B------:R-:W-:Y:S02]  /*e8c00*/  LEA.HI.X.SX32 R5, R6, R2, 0x1, P6 ;  /* 0x0000000206057211 */ /* 0x000fe400030f0eff */
[----:B--2---:R-:W-:Y:S01]  /*e8c10*/  ISETP.LT.AND P1, PT, R3, c[0x0][0x17c], !P0 ;  /* 0x00005f0003007a0c */ /* 0x004fe20004721270 */
[----:B------:R-:W-:Y:S02]  /*e8c20*/  IMAD R3, R20, 0x2, R6 ;  /* 0x0000000214037824 */ /* 0x000fe400078e0206 */
[----:B------:R-:W2:Y:S04]  /*e8c30*/  LDL.LU R6, [R1+0x2d8] ;  /* 0x0002d80001067983 */ /* 0x000ea80000300800 */
[----:B------:R0:W-:Y:S04]  /*e8c40*/  @P2 STG.E.U16 [R8.64], R13 ;  /* 0x0000000d08002986 */ /* 0x0001e8000c101508 */
[----:B----4-:R1:W-:Y:S01]  /*e8c50*/  @P5 STG.E.U16 [R4.64], R24 ;  /* 0x0000001804005986 */ /* 0x0103e2000c101508 */
[----:B0-----:R-:W-:-:S04]  /*e8c60*/  LEA R8, P6, R3, R0, 0x1 ;  /* 0x0000000003087211 */ /* 0x001fc800078c08ff */
[----:B------:R-:W-:-:S05]  /*e8c70*/  LEA.HI.X.SX32 R9, R3, R2, 0x1, P6 ;  /* 0x0000000203097211 */ /* 0x000fca00030f0eff */
[----:B---3--:R0:W-:Y:S01]  /*e8c80*/  @P4 STG.E.U16 [R8.64], R28 ;  /* 0x0000001c08004986 */ /* 0x0081e2000c101508 */
[----:B------:R-:W-:Y:S02]  /*e8c90*/  ISETP.LT.AND P4, PT, R16, c[0x0][0x17c], !P0 ;  /* 0x00005f0010007a0c */ /* 0x000fe40004781270 */
[----:B------:R-:W-:Y:S01]  /*e8ca0*/  ISETP.LT.AND P5, PT, R18, c[0x0][0x17c], !P0 ;  /* 0x00005f0012007a0c */ /* 0x000fe200047a1270 */
[----:B------:R-:W3:Y:S04]  /*e8cb0*/  LDL.LU R16, [R1+0x2f8] ;  /* 0x0002f80001107983 */ /* 0x000ee80000300800 */
[----:B------:R-:W4:Y:S01]  /*e8cc0*/  LDL.LU R18, [R1+0x2fc] ;  /* 0x0002fc0001127983 */ /* 0x000f220000300800 */
[----:B--2---:R-:W-:Y:S01]  /*e8cd0*/  ISETP.LT.AND P2, PT, R6, c[0x0][0x17c], !P0 ;  /* 0x00005f0006007a0c */ /* 0x004fe20004741270 */
[----:B------:R-:W-:-:S04]  /*e8ce0*/  IMAD R6, R20, 0x2, R3 ;  /* 0x0000000214067824 */ /* 0x000fc800078e0203 */
[----:B------:R-:W-:Y:S01]  /*e8cf0*/  IMAD R3, R20, 0x2, R6 ;  /* 0x0000000214037824 */ /* 0x000fe200078e0206 */
[----:B-1----:R-:W-:-:S04]  /*e8d00*/  LEA R4, P6, R6, R0, 0x1 ;  /* 0x0000000006047211 */ /* 0x002fc800078c08ff */
[----:B------:R-:W-:Y:S02]  /*e8d10*/  LEA.HI.X.SX32 R5, R6, R2, 0x1, P6 ;  /* 0x0000000206057211 */ /* 0x000fe400030f0eff */
[----:B0-----:R-:W-:Y:S01]  /*e8d20*/  LEA R8, P6, R3, R0, 0x1 ;  /* 0x0000000003087211 */ /* 0x001fe200078c08ff */
[----:B------:R-:W-:-:S03]  /*e8d30*/  IMAD R6, R20, 0x2, R3 ;  /* 0x0000000214067824 */ /* 0x000fc600078e0203 */
[----:B------:R-:W-:Y:S02]  /*e8d40*/  LEA.HI.X.SX32 R9, R3, R2, 0x1, P6 ;  /* 0x0000000203097211 */ /* 0x000fe400030f0eff */
[----:B------:R-:W2:Y:S04]  /*e8d50*/  LDL.LU R3, [R1+0x2e4] ;  /* 0x0002e40001037983 */ /* 0x000ea80000300800 */
[----:B-----5:R0:W-:Y:S02]  /*e8d60*/  @P3 STG.E.U16 [R4.64], R26 ;  /* 0x0000001a04003986 */ /* 0x0201e4000c101508 */
[----:B0-----:R-:W-:-:S04]  /*e8d70*/  LEA R4, P6, R6, R0, 0x1 ;  /* 0x0000000006047211 */ /* 0x001fc800078c08ff */
[----:B------:R-:W-:Y:S02]  /*e8d80*/  LEA.HI.X.SX32 R5, R6, R2, 0x1, P6 ;  /* 0x0000000206057211 */ /* 0x000fe400030f0eff */
[----:B--2---:R-:W-:Y:S01]  /*e8d90*/  ISETP.LT.AND P3, PT, R3, c[0x0][0x17c], !P0 ;  /* 0x00005f0003007a0c */ /* 0x004fe20004761270 */
[----:B------:R-:W-:Y:S02]  /*e8da0*/  IMAD R3, R20, 0x2, R6 ;  /* 0x0000000214037824 */ /* 0x000fe400078e0206 */
[----:B------:R-:W2:Y:S04]  /*e8db0*/  LDL.LU R6, [R1+0x2e8] ;  /* 0x0002e80001067983 */ /* 0x000ea80000300800 */
[----:B------:R0:W-:Y:S02]  /*e8dc0*/  @P1 STG.E.U16 [R8.64], R25 ;  /* 0x0000001908001986 */ /* 0x0001e4000c101508 */
        /* <DEDUP_REMOVED lines=12> */
[----:B------:R1:W-:Y:S01]  /*e8e90*/  @P4 STG.E.U16 [R4.64], R11 ;  /* 0x0000000b04004986 */ /* 0x0003e2000c101508 */
[----:B0-----:R-:W-:-:S04]  /*e8ea0*/  LEA R8, P6, R3, R0, 0x1 ;  /* 0x0000000003087211 */ /* 0x001fc800078c08ff */
[----:B------:R-:W-:-:S05]  /*e8eb0*/  LEA.HI.X.SX32 R9, R3, R2, 0x1, P6 ;  /* 0x0000000203097211 */ /* 0x000fca00030f0eff */
[----:B------:R-:W-:Y:S01]  /*e8ec0*/  @P3 STG.E.U16 [R8.64], R15 ;  /* 0x0000000f08003986 */ /* 0x000fe2000c101508 */
[----:B---3--:R-:W-:Y:S02]  /*e8ed0*/  ISETP.LT.AND P3, PT, R16, c[0x0][0x17c], !P0 ;  /* 0x00005f0010007a0c */ /* 0x008fe40004761270 */
[----:B--2---:R-:W-:Y:S01]  /*e8ee0*/  ISETP.LT.AND P5, PT, R6, c[0x0][0x17c], !P0 ;  /* 0x00005f0006007a0c */ /* 0x004fe200047a1270 */
[----:B------:R-:W-:Y:S02]  /*e8ef0*/  IMAD R6, R20, 0x2, R3 ;  /* 0x0000000214067824 */ /* 0x000fe400078e0203 */
[----:B------:R-:W2:Y:S03]  /*e8f00*/  LDL.LU R3, [R1+0x2f4] ;  /* 0x0002f40001037983 */ /* 0x000ea60000300800 */
[C---:B-1----:R-:W-:Y:S01]  /*e8f10*/  LEA R4, P6, R6.reuse, R0, 0x1 ;  /* 0x0000000006047211 */ /* 0x042fe200078c08ff */
[----:B------:R-:W3:Y:S03]  /*e8f20*/  LDL.LU R16, [R1+0x30c] ;  /* 0x00030c0001107983 */ /* 0x000ee60000300800 */
[----:B------:R-:W-:-:S05]  /*e8f30*/  LEA.HI.X.SX32 R5, R6, R2, 0x1, P6 ;  /* 0x0000000206057211 */ /* 0x000fca00030f0eff */
[----:B------:R0:W-:Y:S01]  /*e8f40*/  @P1 STG.E.U16 [R4.64], R19 ;  /* 0x0000001304001986 */ /* 0x0001e2000c101508 */
[----:B----4-:R-:W-:-:S03]  /*e8f50*/  ISETP.LT.AND P1, PT, R18, c[0x0][0x17c], !P0 ;  /* 0x00005f0012007a0c */ /* 0x010fc60004721270 */
[----:B------:R-:W4:Y:S04]  /*e8f60*/  LDL.LU R18, [R1+0x310] ;  /* 0x0003100001127983 */ /* 0x000f280000300800 */
[----:B0-----:R-:W5:Y:S01]  /*e8f70*/  LDL.LU R5, [R1+0x300] ;  /* 0x0003000001057983 */ /* 0x001f620000300800 */
[----:B------:R-:W-:Y:S02]  /*e8f80*/  PRMT R7, R21, 0x7632, R7 ;  /* 0x0000763215077816 */ /* 0x000fe40000000007 */
[----:B------:R-:W-:Y:S01]  /*e8f90*/  PRMT R10, R27, 0x7632, R10 ;  /* 0x000076321b0a7816 */ /* 0x000fe2000000000a */
[----:B------:R-:W3:Y:S04]  /*e8fa0*/  LDL.LU R21, [R1+0x318] ;  /* 0x0003180001157983 */ /* 0x000ee80000300800 */
[----:B------:R-:W3:Y:S01]  /*e8fb0*/  LDL.LU R27, [R1+0x31c] ;  /* 0x00031c00011b7983 */ /* 0x000ee20000300800 */
[----:B--2---:R-:W-:Y:S01]  /*e8fc0*/  ISETP.LT.AND P4, PT, R3, c[0x0][0x17c], !P0 ;  /* 0x00005f0003007a0c */ /* 0x004fe20004781270 */
[----:B------:R-:W-:-:S05]  /*e8fd0*/  IMAD R3, R20, 0x2, R6 ;  /* 0x0000000214037824 */ /* 0x000fca00078e0206 */
[----:B------:R-:W-:Y:S01]  /*e8fe0*/  LEA R8, P6, R3, R0, 0x1 ;  /* 0x0000000003087211 */ /* 0x000fe200078c08ff */
[----:B------:R-:W-:-:S03]  /*e8ff0*/  IMAD R6, R20, 0x2, R3 ;  /* 0x0000000214067824 */ /* 0x000fc600078e0203 */
[----:B------:R-:W-:Y:S01]  /*e9000*/  LEA.HI.X.SX32 R9, R3, R2, 0x1, P6 ;  /* 0x0000000203097211 */ /* 0x000fe200030f0eff */
[----:B------:R-:W-:Y:S01]  /*e9010*/  IMAD R3, R20, 0x2, R6 ;  /* 0x0000000214037824 */ /* 0x000fe200078e0206 */
[----:B------:R-:W-:-:S03]  /*e9020*/  LEA R4, P6, R6, R0, 0x1 ;  /* 0x0000000006047211 */ /* 0x000fc600078c08ff */
[----:B------:R0:W-:Y:S01]  /*e9030*/  @P2 STG.E.U16 [R8.64], R23 ;  /* 0x0000001708002986 */ /* 0x0001e2000c101508 */
[----:B-----5:R-:W-:Y:S02]  /*e9040*/  ISETP.LT.AND P2, PT, R5, c[0x0][0x17c], !P0 ;  /* 0x00005f0005007a0c */ /* 0x020fe40004741270 */
[----:B------:R-:W-:Y:S02]  /*e9050*/  LEA.HI.X.SX32 R5, R6, R2, 0x1, P6 ;  /* 0x0000000206057211 */ /* 0x000fe400030f0eff */
[----:B0-----:R-:W-:Y:S01]  /*e9060*/  LEA R8, P6, R3, R0, 0x1 ;  /* 0x0000000003087211 */ /* 0x001fe200078c08ff */
[----:B------:R-:W-:-:S03]  /*e9070*/  IMAD R6, R20, 0x2, R3 ;  /* 0x0000000214067824 */ /* 0x000fc600078e0203 */
[----:B------:R-:W-:Y:S02]  /*e9080*/  LEA.HI.X.SX32 R9, R3, R2, 0x1, P6 ;  /* 0x0000000203097211 */ /* 0x000fe400030f0eff */
[----:B------:R-:W2:Y:S04]  /*e9090*/  LDL.LU R3, [R1+0x304] ;  /* 0x0003040001037983 */ /* 0x000ea80000300800 */
[----:B------:R0:W-:Y:S04]  /*e90a0*/  @P5 STG.E.U16 [R4.64], R7 ;  /* 0x0000000704005986 */ /* 0x0001e8000c101508 */
[----:B0-----:R-:W5:Y:S01]  /*e90b0*/  LDL.LU R5, [R1+0x308] ;  /* 0x0003080001057983 */ /* 0x001f620000300800 */
[----:B------:R-:W-:-:S02]  /*e90c0*/  LEA R4, P6, R6, R0, 0x1 ;  /* 0x0000000006047211 */ /* 0x000fc400078c08ff */
[----:B------:R-:W-:Y:S01]  /*e90d0*/  PRMT R12, R17, 0x7632, R12 ;  /* 0x00007632110c7816 */ /* 0x000fe2000000000c */
[----:B------:R0:W-:Y:S01]  /*e90e0*/  @P4 STG.E.U16 [R8.64], R10 ;  /* 0x0000000a08004986 */ /* 0x0001e2000c101508 */
[----:B------:R-:W-:-:S03]  /*e90f0*/  PRMT R11, R22, 0x7632, R11 ;  /* 0x00007632160b7816 */ /* 0x000fc6000000000b */
[----:B------:R-:W3:Y:S01]  /*e9100*/  LDL.LU R17, [R1+0x320] ;  /* 0x0003200001117983 */ /* 0x000ee20000300800 */
[----:B------:R-:W-:Y:S02]  /*e9110*/  PRMT R7, R13, 0x7632, R7 ;  /* 0x000076320d077816 */ /* 0x000fe40000000007 */
[----:B0-----:R-:W-:Y:S02]  /*e9120*/  PRMT R10, R24, 0x7632, R10 ;  /* 0x00007632180a7816 */ /* 0x001fe4000000000a */
[----:B--2---:R-:W-:Y:S01]  /*e9130*/  ISETP.LT.AND P5, PT, R3, c[0x0][0x17c], !P0 ;  /* 0x00005f0003007a0c */ /* 0x004fe200047a1270 */
[----:B------:R-:W-:Y:S01]  /*e9140*/  IMAD R3, R20, 0x2, R6 ;  /* 0x0000000214037824 */ /* 0x000fe200078e0206 */
[----:B-----5:R-:W-:Y:S02]  /*e9150*/  ISETP.LT.AND P4, PT, R5, c[0x0][0x17c], !P0 ;  /* 0x00005f0005007a0c */ /* 0x020fe40004781270 */
[----:B------:R-:W-:Y:S01]  /*e9160*/  LEA.HI.X.SX32 R5, R6, R2, 0x1, P6 ;  /* 0x0000000206057211 */ /* 0x000fe200030f0eff */
[----:B------:R-:W-:Y:S01]  /*e9170*/  IMAD R6, R20, 0x2, R3 ;  /* 0x0000000214067824 */ /* 0x000fe200078e0203 */
[----:B------:R-:W-:-:S03]  /*e9180*/  LEA R8, P6, R3, R0, 0x1 ;  /* 0x0000000003087211 */ /* 0x000fc600078c08ff */
[----:B------:R0:W-:Y:S01]  /*e9190*/  @P3 STG.E.U16 [R4.64], R11 ;  /* 0x0000000b04003986 */ /* 0x0001e2000c101508 */
[----:B------:R-:W-:Y:S01]  /*e91a0*/  LEA.HI.X.SX32 R9, R3, R2, 0x1, P6 ;  /* 0x0000000203097211 */ /* 0x000fe200030f0eff */
[----:B------:R-:W-:-:S04]  /*e91b0*/  IMAD R3, R20, 0x2, R6 ;  /* 0x0000000214037824 */ /* 0x000fc800078e0206 */
[----:B------:R1:W-:Y:S01]  /*e91c0*/  @P1 STG.E.U16 [R8.64], R12 ;  /* 0x0000000c08001986 */ /* 0x0003e2000c101508 */
[----:B0-----:R-:W-:-:S04]  /*e91d0*/  LEA R4, P6, R6, R0, 0x1 ;  /* 0x0000000006047211 */ /* 0x001fc800078c08ff */
[----:B------:R-:W-:Y:S02]  /*e91e0*/  LEA.HI.X.SX32 R5, R6, R2, 0x1, P6 ;  /* 0x0000000206057211 */ /* 0x000fe400030f0eff */
[C---:B-1----:R-:W-:Y:S02]  /*e91f0*/  LEA R8, P6, R3.reuse, R0, 0x1 ;  /* 0x0000000003087211 */ /* 0x042fe400078c08ff */
[----:B------:R-:W-:Y:S02]  /*e9200*/  PRMT R6, R14, 0x7632, R6 ;  /* 0x000076320e067816 */ /* 0x000fe40000000006 */
[----:B---3--:R-:W-:Y:S02]  /*e9210*/  ISETP.LT.AND P3, PT, R16, c[0x0][0x17c], !P0 ;  /* 0x00005f0010007a0c */ /* 0x008fe40004761270 */
[----:B------:R-:W-:Y:S01]  /*e9220*/  LEA.HI.X.SX32 R9, R3, R2, 0x1, P6 ;  /* 0x0000000203097211 */ /* 0x000fe200030f0eff */
[----:B------:R-:W2:Y:S01]  /*e9230*/  LDL.LU R16, [R1+0x324] ;  /* 0x0003240001107983 */ /* 0x000ea20000300800 */
[----:B------:R-:W-:-:S03]  /*e9240*/  PRMT R11, R28, 0x7632, R11 ;  /* 0x000076321c0b7816 */ /* 0x000fc6000000000b */
[----:B------:R0:W-:Y:S04]  /*e9250*/  @P2 STG.E.U16 [R4.64], R6 ;  /* 0x0000000604002986 */ /* 0x0001e8000c101508 */
[----:B------:R1:W-:Y:S01]  /*e9260*/  @P5 STG.E.U16 [R8.64], R7 ;  /* 0x0000000708005986 */ /* 0x0003e2000c101508 */
[----:B------:R-:W-:-:S03]  /*e9270*/  ISETP.LT.AND P5, PT, R27, c[0x0][0x17c], !P0 ;  /* 0x00005f001b007a0c */ /* 0x000fc600047a1270 */
[----:B------:R-:W3:Y:S04]  /*e9280*/  LDL.LU R24, [R1+0x328] ;  /* 0x0003280001187983 */ /* 0x000ee80000300800 */
[----:B------:R-:W5:Y:S04]  /*e9290*/  LDL.LU R27, [R1+0x32c] ;  /* 0x00032c00011b7983 */ /* 0x000f680000300800 */
[----:B------:R-:W5:Y:S01]  /*e92a0*/  LDL.LU R28, [R1+0x314] ;  /* 0x00031400011c7983 */ /* 0x000f620000300800 */
[----:B------:R-:W-:-:S04]  /*e92b0*/  IMAD R13, R20, 0x2, R3 ;  /* 0x00000002140d7824 */ /* 0x000fc800078e0203 */
[----:B------:R-:W-:Y:S01]  /*e92c0*/  IMAD R3, R20, 0x2, R13 ;  /* 0x0000000214037824 */ /* 0x000fe200078e020d */
[----:B0-----:R-:W-:-:S04]  /*e92d0*/  LEA R4, P6, R13, R0, 0x1 ;  /* 0x000000000d047211 */ /* 0x001fc800078c08ff */
[----:B------:R-:W-:Y:S01]  /*e92e0*/  LEA.HI.X.SX32 R5, R13, R2, 0x1, P6 ;  /* 0x000000020d057211 */ /* 0x000fe200030f0eff */
[C---:B------:R-:W-:Y:S01]  /*e92f0*/  IMAD R13, R20.reuse, 0x2, R3 ;  /* 0x00000002140d7824 */ /* 0x040fe200078e0203 */
[----:B-1----:R-:W-:Y:S02]  /*e9300*/  LEA R8, P6, R3, R0, 0x1 ;  /* 0x0000000003087211 */ /* 0x002fe400078c08ff */
[----:B------:R-:W-:Y:S01]  /*e9310*/  ISETP.LT.AND P2, PT, R21, c[0x0][0x17c], !P0 ;  /* 0x00005f0015007a0c */ /* 0x000fe20004741270 */
[----:B------:R-:W-:Y:S01]  /*e9320*/  IMAD R21, R20, 0x2, R13 ;  /* 0x0000000214157824 */ /* 0x000fe200078e020d */
[----:B------:R-:W-:Y:S01]  /*e9330*/  LEA.HI.X.SX32 R9, R3, R2, 0x1, P6 ;  /* 0x0000000203097211 */ /* 0x000fe200030f0eff */
[----:B------:R0:W-:Y:S01]  /*e9340*/  @P4 STG.E.U16 [R4.64], R10 ;  /* 0x0000000a04004986 */ /* 0x0001e2000c101508 */
[----:B----4-:R-:W-:Y:S01]  /*e9350*/  ISETP.LT.AND P1, PT, R18, c[0x0][0x17c], !P0 ;  /* 0x00005f0012007a0c */ /* 0x010fe20004721270 */
[----:B------:R-:W-:Y:S01]  /*e9360*/  IMAD R3, R20, 0x2, R21 ;  /* 0x0000000214037824 */ /* 0x000fe200078e0215 */
[----:B------:R-:W-:Y:S01]  /*e9370*/  ISETP.LT.AND P4, PT, R17, c[0x0][0x17c], !P0 ;  /* 0x00005f0011007a0c */ /* 0x000fe20004781270 */
[----:B------:R1:W-:Y:S01]  /*e9380*/  @P3 STG.E.U16 [R8.64], R11 ;  /* 0x0000000b08003986 */ /* 0x0003e2000c101508 */
[----:B0-----:R-:W-:-:S04]  /*e9390*/  LEA R4, P6, R13, R0, 0x1 ;  /* 0x000000000d047211 */ /* 0x001fc800078c08ff */
[----:B------:R-:W-:Y:S01]  /*e93a0*/  LEA.HI.X.SX32 R5, R13, R2, 0x1, P6 ;  /* 0x000000020d057211 */ /* 0x000fe200030f0eff */
[----:B------:R-:W-:Y:S01]  /*e93b0*/  IMAD R13, R20, 0x2, R3 ;  /* 0x00000002140d7824 */ /* 0x000fe200078e0203 */
[C---:B-1----:R-:W-:Y:S02]  /*e93c0*/  LEA R8, P6, R21.reuse, R0, 0x1 ;  /* 0x0000000015087211 */ /* 0x042fe400078c08ff */
[----:B------:R-:W-:Y:S01]  /*e93d0*/  PRMT R6, R26, 0x7632, R6 ;  /* 0x000076321a067816 */ /* 0x000fe20000000006 */
[----:B------:R-:W-:Y:S01]  /*e93e0*/  IMAD R17, R20, 0x2, R13 ;  /* 0x0000000214117824 */ /* 0x000fe200078e020d */
[----:B------:R-:W-:-:S03]  /*e93f0*/  LEA.HI.X.SX32 R9, R21, R2, 0x1, P6 ;  /* 0x0000000215097211 */ /* 0x000fc600030f0eff */
[C---:B------:R-:W-:Y:S01]  /*e9400*/  IMAD R21, R20.reuse, 0x2, R17 ;  /* 0x0000000214157824 */ /* 0x040fe200078e0211 */
[----:B------:R-:W-:Y:S01]  /*e9410*/  PRMT R7, R25, 0x7632, R7 ;  /* 0x0000763219077816 */ /* 0x000fe20000000007 */
[----:B------:R0:W-:Y:S02]  /*e9420*/  @P1 STG.E.U16 [R4.64], R6 ;  /* 0x0000000604001986 */ /* 0x0001e4000c101508 */
[----:B------:R-:W-:Y:S02]  /*e9430*/  IMAD R25, R20, 0x2, R21 ;  /* 0x0000000214197824 */ /* 0x000fe400078e0215 */
[----:B------:R1:W-:Y:S01]  /*e9440*/  @P2 STG.E.U16 [R8.64], R7 ;  /* 0x0000000708002986 */ /* 0x0003e2000c101508 */
[----:B0-----:R-:W-:-:S04]  /*e9450*/  LEA R4, P1, R3, R0, 0x1 ;  /* 0x0000000003047211 */ /* 0x001fc800078208ff */
[----:B------:R-:W-:Y:S01]  /*e9460*/  LEA.HI.X.SX32 R5, R3, R2, 0x1, P1 ;  /* 0x0000000203057211 */ /* 0x000fe200008f0eff */
[----:B------:R-:W-:Y:S01]  /*e9470*/  IMAD R3, R20, 0x2, R25 ;  /* 0x0000000214037824 */ /* 0x000fe200078e0219 */
[-C--:B-1----:R-:W-:Y:S02]  /*e9480*/  LEA R8, P1, R17, R0.reuse, 0x1 ;  /* 0x0000000011087211 */ /* 0x082fe400078208ff */
[-C--:B------:R-:W-:Y:S02]  /*e9490*/  LEA R12, P2, R13, R0.reuse, 0x1 ;  /* 0x000000000d0c7211 */ /* 0x080fe400078408ff */
[----:B------:R-:W-:Y:S02]  /*e94a0*/  LEA R20, P6, R21, R0, 0x1 ;  /* 0x0000000015147211 */ /* 0x000fe400078c08ff */
[-C--:B------:R-:W-:Y:S02]  /*e94b0*/  LEA.HI.X.SX32 R9, R17, R2.reuse, 0x1, P1 ;  /* 0x0000000211097211 */ /* 0x080fe400008f0eff */
[----:B------:R-:W-:-:S02]  /*e94c0*/  LEA.HI.X.SX32 R13, R13, R2, 0x1, P2 ;  /* 0x000000020d0d7211 */ /* 0x000fc400010f0eff */
[----:B------:R-:W-:Y:S02]  /*e94d0*/  LEA.HI.X.SX32 R21, R21, R2, 0x1, P6 ;  /* 0x0000000215157211 */ /* 0x000fe400030f0eff */
[----:B------:R-:W-:Y:S02]  /*e94e0*/  PRMT R6, R7, 0x7632, R6 ;  /* 0x0000763207067816 */ /* 0x000fe40000000006 */
[----:B------:R-:W-:Y:S02]  /*e94f0*/  PRMT R11, R11, 0x7632, R11 ;  /* 0x000076320b0b7816 */ /* 0x000fe4000000000b */
[----:B------:R-:W-:Y:S02]  /*e9500*/  PRMT R10, R15, 0x7632, R10 ;  /* 0x000076320f0a7816 */ /* 0x000fe4000000000a */
[----:B------:R-:W-:Y:S02]  /*e9510*/  PRMT R19, R19, 0x7632, R19 ;  /* 0x0000763213137816 */ /* 0x000fe40000000013 */
[----:B--2---:R-:W-:-:S02]  /*e9520*/  ISETP.LT.AND P3, PT, R16, c[0x0][0x17c], !P0 ;  /* 0x00005f0010007a0c */ /* 0x004fc40004761270 */
[----:B------:R-:W-:-:S04]  /*e9530*/  LEA R16, P1, R3, R0, 0x1 ;  /* 0x0000000003107211 */ /* 0x000fc800078208ff */
[----:B------:R-:W-:Y:S02]  /*e9540*/  LEA.HI.X.SX32 R17, R3, R2, 0x1, P1 ;  /* 0x0000000203117211 */ /* 0x000fe400008f0eff */
[----:B---3--:R-:W-:Y:S02]  /*e9550*/  ISETP.LT.AND P2, PT, R24, c[0x0][0x17c], !P0 ;  /* 0x00005f0018007a0c */ /* 0x008fe40004741270 */
[----:B------:R-:W-:Y:S02]  /*e9560*/  LEA R24, P6, R25, R0, 0x1 ;  /* 0x0000000019187211 */ /* 0x000fe400078c08ff */
[----:B-----5:R-:W-:Y:S02]  /*e9570*/  ISETP.LT.AND P1, PT, R27, c[0x0][0x17c], !P0 ;  /* 0x00005f001b007a0c */ /* 0x020fe40004721270 */
[----:B------:R-:W-:Y:S02]  /*e9580*/  LEA.HI.X.SX32 R25, R25, R2, 0x1, P6 ;  /* 0x0000000219197211 */ /* 0x000fe400030f0eff */
[----:B------:R-:W-:-:S02]  /*e9590*/  ISETP.LT.AND P0, PT, R28, c[0x0][0x17c], !P0 ;  /* 0x00005f001c007a0c */ /* 0x000fc40004701270 */
[----:B------:R-:W-:-:S05]  /*e95a0*/  PRMT R2, R29, 0x7632, R2 ;  /* 0x000076321d027816 */ /* 0x000fca0000000002 */
[----:B------:R0:W-:Y:S04]  /*e95b0*/  @P5 STG.E.U16 [R4.64], R2 ;  /* 0x0000000204005986 */ /* 0x0001e8000c101508 */
[----:B------:R0:W-:Y:S04]  /*e95c0*/  @P4 STG.E.U16 [R12.64], R6 ;  /* 0x000000060c004986 */ /* 0x0001e8000c101508 */
[----:B------:R0:W-:Y:S04]  /*e95d0*/  @P3 STG.E.U16 [R8.64], R11 ;  /* 0x0000000b08003986 */ /* 0x0001e8000c101508 */
[----:B------:R0:W-:Y:S04]  /*e95e0*/  @P2 STG.E.U16 [R20.64], R10 ;  /* 0x0000000a14002986 */ /* 0x0001e8000c101508 */
[----:B------:R0:W-:Y:S01]  /*e95f0*/  @P1 STG.E.U16 [R24.64], R19 ;  /* 0x0000001318001986 */ /* 0x0001e2000c101508 */
[----:B------:R-:W-:Y:S05]  /*e9600*/  @!P0 EXIT ;  /* 0x000000000000894d */ /* 0x000fea0003800000 */
[----:B0-----:R-:W-:-:S05]  /*e9610*/  PRMT R8, R23, 0x7632, R8 ;  /* 0x0000763217087816 */ /* 0x001fca0000000008 */
[----:B------:R-:W-:Y:S01]  /*e9620*/  STG.E.U16 [R16.64], R8 ;  /* 0x0000000810007986 */ /* 0x000fe2000c101508 */
[----:B------:R-:W-:Y:S05]  /*e9630*/  EXIT ;  /* 0x000000000000794d */ /* 0x000fea0003800000 */
.L_x_4:
[----:B------:R-:W-:-:S00]  /*e9640*/  BRA `(.L_x_4) ;  /* 0xfffffff000007947 */ /* 0x000fc0000383ffff */
[----:B------:R-:W-:-:S00]  /*e9650*/  NOP ;  /* 0x0000000000007918 */ /* 0x000fc00000000000 */
        /* <DEDUP_REMOVED lines=10> */
.L_x_5:


//--------------------- .nv.shared.matmul_kernel  --------------------------
	.section	.nv.shared.matmul_kernel,"aw",@nobits
	.sectionflags	@""
	.align	16
